def matmul_kernel(
    a_ptr,
    b_ptr,
    c_ptr,
    M,
    N,
    K,
    stride_am,
    stride_ak,
    stride_bk,
    stride_bn,
    stride_cm,
    stride_cn,
    BLOCK_M: tl.constexpr,
    BLOCK_N: tl.constexpr,
    BLOCK_K: tl.constexpr,
    GROUP_M: tl.constexpr,
):
    pid = tl.program_id(axis=0)
    num_pid_m = tl.cdiv(M, BLOCK_M)
    num_pid_n = tl.cdiv(N, BLOCK_N)
    num_pid_in_group = GROUP_M * num_pid_n
    group_id = pid // num_pid_in_group
    first_pid_m = group_id * GROUP_M
    group_size_m = min(num_pid_m - first_pid_m, GROUP_M)
    pid_m = first_pid_m + ((pid % num_pid_in_group) % group_size_m)
    pid_n = (pid % num_pid_in_group) // group_size_m

    offs_am = (pid_m * BLOCK_M + tl.arange(0, BLOCK_M)) % M
    offs_bn = (pid_n * BLOCK_N + tl.arange(0, BLOCK_N)) % N
    offs_k = tl.arange(0, BLOCK_K)
    a_ptrs = a_ptr + offs_am[:, None] * stride_am + offs_k[None, :] * stride_ak
    b_ptrs = b_ptr + offs_k[:, None] * stride_bk + offs_bn[None, :] * stride_bn

    acc = tl.zeros((BLOCK_M, BLOCK_N), dtype=tl.float32)
    for kk in range(0, tl.cdiv(K, BLOCK_K)):
        a = tl.load(a_ptrs, mask=offs_k[None, :] < K - kk * BLOCK_K, other=0.0)
        b = tl.load(b_ptrs, mask=offs_k[:, None] < K - kk * BLOCK_K, other=0.0)
        acc = tl.dot(a, b, acc)
        a_ptrs += BLOCK_K * stride_ak
        b_ptrs += BLOCK_K * stride_bk

    c = acc.to(c_ptr.dtype.element_ty)
    offs_cm = pid_m * BLOCK_M + tl.arange(0, BLOCK_M)
    offs_cn = pid_n * BLOCK_N + tl.arange(0, BLOCK_N)
    c_ptrs = c_ptr + offs_cm[:, None] * stride_cm + offs_cn[None, :] * stride_cn
    mask = (offs_cm[:, None] < M) & (offs_cn[None, :] < N)
    tl.store(c_ptrs, c, mask=mask)

# config = {"BLOCK_K": 128, "BLOCK_M": 64, "BLOCK_N": 128, "GROUP_M": 8, "arch": "sm_100", "dtype": "fp8e4m3", "num_ctas": 1, "num_stages": 3, "num_warps": 4}
# arch = sm_100


// ===== COMPILED SASS (sm_100a) =====

	.target	sm_100a

	.elftype	@"ET_EXEC"


//--------------------- .note.nv.tkinfo           --------------------------
	.section	.note.nv.tkinfo,"",@"SHT_NOTE"
	.sectionflags	@"SHF_NOTE_NV_TKINFO"
	.tkinfo
        /*0018*/ 	.word	0x00000081
        /*0030*/ 	.string	""
        /*0030*/ 	.string	"ptxas-blackwell"
        /*0030*/ 	.string	"Cuda compilation tools, release 12.9, V12.9.86"
        /*0030*/ 	.string	"Build cuda_12.9.r12.9/compiler.36037853_0"
        /*0030*/ 	.string	"-v  -suppress-debug-info  -lineinfo  -arch sm_100a "



//--------------------- .note.nv.cuver            --------------------------
	.section	.note.nv.cuver,"",@"SHT_NOTE"
	.sectionflags	@"SHF_NOTE_NV_CUVER"
        /*0018*/ 	.short	0x0001
        /*001a*/ 	.short	0x0064
        /*001c*/ 	.short	0x0001
        /*001e*/ 	.short	0x0000
        /*0020*/ 	.short	0x0001
        /*0022*/ 	.short	0x0000


//--------------------- .nv.info                  --------------------------
	.section	.nv.info,"",@"SHT_CUDA_INFO"
	.align	4


	//----- nvinfo : EIATTR_REGCOUNT
	.align		4
        /*0000*/ 	.byte	0x04, 0x2f
        /*0002*/ 	.short	(.L_4 - .L_3)
	.align		4
.L_3:
        /*0004*/ 	.word	index@(matmul_kernel)
        /*0008*/ 	.word	0x00000060


	//----- nvinfo : EIATTR_FRAME_SIZE
	.align		4
.L_4:
        /*000c*/ 	.byte	0x04, 0x11
        /*000e*/ 	.short	(.L_6 - .L_5)
	.align		4
.L_5:
        /*0010*/ 	.word	index@($__internal_2_$__cuda_sm10x_tcgen05_guardrail_trap_unallocated_columns_being_dealloced)
        /*0014*/ 	.word	0x00000758


	//----- nvinfo : EIATTR_FRAME_SIZE
	.align		4
.L_6:
        /*0018*/ 	.byte	0x04, 0x11
        /*001a*/ 	.short	(.L_8 - .L_7)
	.align		4
.L_7:
        /*001c*/ 	.word	index@($__internal_1_$__cuda_sm10x_tcgen05_guardrail_trap_phase_invalid_during_alloc)
        /*0020*/ 	.word	0x00000758


	//----- nvinfo : EIATTR_FRAME_SIZE
	.align		4
.L_8:
        /*0024*/ 	.byte	0x04, 0x11
        /*0026*/ 	.short	(.L_10 - .L_9)
	.align		4
.L_9:
        /*0028*/ 	.word	index@($__internal_0_$__cuda_sm10x_tcgen05_guardrail_trap_col_being_dealloced_not_returned_by_alloc)
        /*002c*/ 	.word	0x00000758


	//----- nvinfo : EIATTR_FRAME_SIZE
	.align		4
.L_10:
        /*0030*/ 	.byte	0x04, 0x11
        /*0032*/ 	.short	(.L_12 - .L_11)
	.align		4
.L_11:
        /*0034*/ 	.word	index@(matmul_kernel)
        /*0038*/ 	.word	0x00000758


	//----- nvinfo : EIATTR_MIN_STACK_SIZE
	.align		4
.L_12:
        /*003c*/ 	.byte	0x04, 0x12
        /*003e*/ 	.short	(.L_14 - .L_13)
	.align		4
.L_13:
        /*0040*/ 	.word	index@(matmul_kernel)
        /*0044*/ 	.word	0x00000758
.L_14:


//--------------------- .nv.info.matmul_kernel    --------------------------
	.section	.nv.info.matmul_kernel,"",@"SHT_CUDA_INFO"
	.sectionflags	@""
	.align	4


	//----- nvinfo : EIATTR_CUDA_API_VERSION
	.align		4
        /*0000*/ 	.byte	0x04, 0x37
        /*0002*/ 	.short	(.L_16 - .L_15)
.L_15:
        /*0004*/ 	.word	0x00000081


	//----- nvinfo : EIATTR_KPARAM_INFO
	.align		4
.L_16:
        /*0008*/ 	.byte	0x04, 0x17
        /*000a*/ 	.short	(.L_18 - .L_17)
.L_17:
        /*000c*/ 	.word	0x00000000
        /*0010*/ 	.short	0x000d
        /*0012*/ 	.short	0x0048
        /*0014*/ 	.byte	0x00, 0xf4, 0x21, 0x00


	//----- nvinfo : EIATTR_KPARAM_INFO
	.align		4
.L_18:
        /*0018*/ 	.byte	0x04, 0x17
        /*001a*/ 	.short	(.L_20 - .L_19)
.L_19:
        /*001c*/ 	.word	0x00000000
        /*0020*/ 	.short	0x000c
        /*0022*/ 	.short	0x0040
        /*0024*/ 	.byte	0x00, 0xf4, 0x21, 0x00


	//----- nvinfo : EIATTR_KPARAM_INFO
	.align		4
.L_20:
        /*0028*/ 	.byte	0x04, 0x17
        /*002a*/ 	.short	(.L_22 - .L_21)
.L_21:
        /*002c*/ 	.word	0x00000000
        /*0030*/ 	.short	0x000b
        /*0032*/ 	.short	0x0038
        /*0034*/ 	.byte	0x00, 0xf0, 0x11, 0x00


	//----- nvinfo : EIATTR_KPARAM_INFO
	.align		4
.L_22:
        /*0038*/ 	.byte	0x04, 0x17
        /*003a*/ 	.short	(.L_24 - .L_23)
.L_23:
        /*003c*/ 	.word	0x00000000
        /*0040*/ 	.short	0x000a
        /*0042*/ 	.short	0x0034
        /*0044*/ 	.byte	0x00, 0xf0, 0x11, 0x00


	//----- nvinfo : EIATTR_KPARAM_INFO
	.align		4
.L_24:
        /*0048*/ 	.byte	0x04, 0x17
        /*004a*/ 	.short	(.L_26 - .L_25)
.L_25:
        /*004c*/ 	.word	0x00000000
        /*0050*/ 	.short	0x0009
        /*0052*/ 	.short	0x0030
        /*0054*/ 	.byte	0x00, 0xf0, 0x11, 0x00


	//----- nvinfo : EIATTR_KPARAM_INFO
	.align		4
.L_26:
        /*0058*/ 	.byte	0x04, 0x17
        /*005a*/ 	.short	(.L_28 - .L_27)
.L_27:
        /*005c*/ 	.word	0x00000000
        /*0060*/ 	.short	0x0008
        /*0062*/ 	.short	0x002c
        /*0064*/ 	.byte	0x00, 0xf0, 0x11, 0x00


	//----- nvinfo : EIATTR_KPARAM_INFO
	.align		4
.L_28:
        /*0068*/ 	.byte	0x04, 0x17
        /*006a*/ 	.short	(.L_30 - .L_29)
.L_29:
        /*006c*/ 	.word	0x00000000
        /*0070*/ 	.short	0x0007
        /*0072*/ 	.short	0x0028
        /*0074*/ 	.byte	0x00, 0xf0, 0x11, 0x00


	//----- nvinfo : EIATTR_KPARAM_INFO
	.align		4
.L_30:
        /*0078*/ 	.byte	0x04, 0x17
        /*007a*/ 	.short	(.L_32 - .L_31)
.L_31:
        /*007c*/ 	.word	0x00000000
        /*0080*/ 	.short	0x0006
        /*0082*/ 	.short	0x0024
        /*0084*/ 	.byte	0x00, 0xf0, 0x11, 0x00


	//----- nvinfo : EIATTR_KPARAM_INFO
	.align		4
.L_32:
        /*0088*/ 	.byte	0x04, 0x17
        /*008a*/ 	.short	(.L_34 - .L_33)
.L_33:
        /*008c*/ 	.word	0x00000000
        /*0090*/ 	.short	0x0005
        /*0092*/ 	.short	0x0020
        /*0094*/ 	.byte	0x00, 0xf0, 0x11, 0x00


	//----- nvinfo : EIATTR_KPARAM_INFO
	.align		4
.L_34:
        /*0098*/ 	.byte	0x04, 0x17
        /*009a*/ 	.short	(.L_36 - .L_35)
.L_35:
        /*009c*/ 	.word	0x00000000
        /*00a0*/ 	.short	0x0004
        /*00a2*/ 	.short	0x001c
        /*00a4*/ 	.byte	0x00, 0xf0, 0x11, 0x00


	//----- nvinfo : EIATTR_KPARAM_INFO
	.align		4
.L_36:
        /*00a8*/ 	.byte	0x04, 0x17
        /*00aa*/ 	.short	(.L_38 - .L_37)
.L_37:
        /*00ac*/ 	.word	0x00000000
        /*00b0*/ 	.short	0x0003
        /*00b2*/ 	.short	0x0018
        /*00b4*/ 	.byte	0x00, 0xf0, 0x11, 0x00


	//----- nvinfo : EIATTR_KPARAM_INFO
	.align		4
.L_38:
        /*00b8*/ 	.byte	0x04, 0x17
        /*00ba*/ 	.short	(.L_40 - .L_39)
.L_39:
        /*00bc*/ 	.word	0x00000000
        /*00c0*/ 	.short	0x0002
        /*00c2*/ 	.short	0x0010
        /*00c4*/ 	.byte	0x00, 0xf4, 0x21, 0x00


	//----- nvinfo : EIATTR_KPARAM_INFO
	.align		4
.L_40:
        /*00c8*/ 	.byte	0x04, 0x17
        /*00ca*/ 	.short	(.L_42 - .L_41)
.L_41:
        /*00cc*/ 	.word	0x00000000
        /*00d0*/ 	.short	0x0001
        /*00d2*/ 	.short	0x0008
        /*00d4*/ 	.byte	0x00, 0xf4, 0x21, 0x00


	//----- nvinfo : EIATTR_KPARAM_INFO
	.align		4
.L_42:
        /*00d8*/ 	.byte	0x04, 0x17
        /*00da*/ 	.short	(.L_44 - .L_43)
.L_43:
        /*00dc*/ 	.word	0x00000000
        /*00e0*/ 	.short	0x0000
        /*00e2*/ 	.short	0x0000
        /*00e4*/ 	.byte	0x00, 0xf4, 0x21, 0x00


	//----- nvinfo : EIATTR_AT_ENTRY_FRAGMENTS
	.align		4
.L_44:
        /*00e8*/ 	.byte	0x04, 0x4f
        /*00ea*/ 	.short	(.L_46 - .L_45)


	//   ....[0]....
.L_45:
        /*00ec*/ 	.word	0x00000004


	//----- nvinfo : EIATTR_RESERVED_SMEM_USED
	.align		4
.L_46:
        /*00f0*/ 	.byte	0x01, 0x41
	.zero		2


	//----- nvinfo : EIATTR_SPARSE_MMA_MASK
	.align		4
        /*00f4*/ 	.byte	0x03, 0x50
        /*00f6*/ 	.short	0x0000


	//----- nvinfo : EIATTR_TCGEN05_1CTA_USED
	.align		4
        /*00f8*/ 	.byte	0x01, 0x51
	.zero		2


	//----- nvinfo : EIATTR_MAXREG_COUNT
	.align		4
        /*00fc*/ 	.byte	0x03, 0x1b
        /*00fe*/ 	.short	0x00ff


	//----- nvinfo : EIATTR_NUM_BARRIERS
	.align		4
        /*0100*/ 	.byte	0x02, 0x4c
        /*0102*/ 	.byte	0x01
	.zero		1


	//----- nvinfo : EIATTR_ANNOTATIONS
	.align		4
        /*0104*/ 	.byte	0x04, 0x55
        /*0106*/ 	.short	(.L_48 - .L_47)


	//   ....[0]....
.L_47:
        /*0108*/ 	.word	0x00000001
        /*010c*/ 	.byte	0xf0, 0x09, 0x00, 0x00, 0x01, 0x00, 0x00, 0x00, 0x50, 0x0a, 0x00, 0x00, 0x01, 0x00, 0x00, 0x00
        /* <DEDUP_REMOVED lines=989> */
        /*3eec*/ 	.byte	0xd0, 0xf3, 0x01, 0x00, 0x01, 0x00, 0x00, 0x00, 0xe0, 0xf3, 0x01, 0x00


	//----- nvinfo : EIATTR_INT_WARP_WIDE_INSTR_OFFSETS
	.align		4
.L_48:
        /*3ef8*/ 	.byte	0x04, 0x31
        /*3efa*/ 	.short	(.L_50 - .L_49)


	//   ....[0]....
.L_49:
        /*3efc*/ 	.word	0x00000df0


	//   ....[1]....
        /*3f00*/ 	.word	0x00000e00


	//   ....[2]....
        /*3f04*/ 	.word	0x0000c660


	//   ....[3]....
        /*3f08*/ 	.word	0x0001f950


	//   ....[4]....
        /*3f0c*/ 	.word	0x0001f9a0


	//----- nvinfo : EIATTR_COOP_GROUP_MASK_REGIDS
	.align		4
.L_50:
        /*3f10*/ 	.byte	0x04, 0x29
        /*3f12*/ 	.short	(.L_52 - .L_51)


	//   ....[0]....
.L_51:
        /*3f14*/ 	.word	0xffffffff


	//   ....[1]....
        /*3f18*/ 	.word	0xffffffff


	//   ....[2]....
        /*3f1c*/ 	.word	0xffffffff


	//   ....[3]....
        /*3f20*/ 	.word	0xffffffff


	//----- nvinfo : EIATTR_COOP_GROUP_INSTR_OFFSETS
	.align		4
.L_52:
        /*3f24*/ 	.byte	0x04, 0x28
        /*3f26*/ 	.short	(.L_54 - .L_53)


	//   ....[0]....
.L_53:
        /*3f28*/ 	.word	0x00000070


	//   ....[1]....
        /*3f2c*/ 	.word	0x00000330


	//   ....[2]....
        /*3f30*/ 	.word	0x0001f7e0


	//   ....[3]....
        /*3f34*/ 	.word	0x0001fa50


	//----- nvinfo : EIATTR_VRC_CTA_INIT_COUNT
	.align		4
.L_54:
        /*3f38*/ 	.byte	0x02, 0x4a
        /*3f3a*/ 	.byte	0x80
	.zero		1


	//----- nvinfo : EIATTR_MBARRIER_INSTR_OFFSETS
	.align		4
        /*3f3c*/ 	.byte	0x04, 0x39
        /*3f3e*/ 	.short	(.L_56 - .L_55)


	//   ....[0]....
.L_55:
        /*3f40*/ 	.word	0x00000fe0
        /*3f44*/ 	.word	0x000000ff
        /*3f48*/ 	.word	0x00000000
        /*3f4c*/ 	.short	0x0100
        /*3f4e*/ 	.byte	0x08
	.zero		1


	//   ....[1]....
        /*3f50*/ 	.word	0x0000c6a0
        /*3f54*/ 	.word	0x000000ff
        /*3f58*/ 	.word	0x0000c008
        /*3f5c*/ 	.short	0x0100
        /*3f5e*/ 	.byte	0x0a
	.zero		1


	//   ....[2]....
        /*3f60*/ 	.word	0x00015690
        /*3f64*/ 	.word	0x000000ff
        /*3f68*/ 	.word	0x00000000
        /*3f6c*/ 	.short	0x010a
        /*3f6e*/ 	.byte	0x08
	.zero		1


	//   ....[3]....
        /*3f70*/ 	.word	0x0001ce70
        /*3f74*/ 	.word	0x000000ff
        /*3f78*/ 	.word	0x00000000
        /*3f7c*/ 	.short	0x010a
        /*3f7e*/ 	.byte	0x08
	.zero		1


	//   ....[4]....
        /*3f80*/ 	.word	0x0001cfb0
        /*3f84*/ 	.word	0x000000ff
        /*3f88*/ 	.word	0x0000c000
        /*3f8c*/ 	.short	0x0108
        /*3f8e*/ 	.byte	0x0a
	.zero		1


	//   ....[5]....
        /*3f90*/ 	.word	0x0001d0b0
        /*3f94*/ 	.word	0x000000ff
        /*3f98*/ 	.word	0x0000c008
        /*3f9c*/ 	.short	0x0108
        /*3f9e*/ 	.byte	0x0a
	.zero		1


	//   ....[6]....
        /*3fa0*/ 	.word	0x0001fa70
        /*3fa4*/ 	.word	0x000000ff
        /*3fa8*/ 	.word	0x00000000
        /*3fac*/ 	.short	0x010a
        /*3fae*/ 	.byte	0x08
	.zero		1


	//   ....[7]....
        /*3fb0*/ 	.word	0x0001faa0
        /*3fb4*/ 	.word	0x000000ff
        /*3fb8*/ 	.word	0x00000000
        /*3fbc*/ 	.short	0x010a
        /*3fbe*/ 	.byte	0x08
	.zero		1


	//----- nvinfo : EIATTR_NUM_MBARRIERS
	.align		4
.L_56:
        /*3fc0*/ 	.byte	0x03, 0x38
        /*3fc2*/ 	.short	0x0002


	//----- nvinfo : EIATTR_EXIT_INSTR_OFFSETS
	.align		4
        /*3fc4*/ 	.byte	0x04, 0x1c
        /*3fc6*/ 	.short	(.L_58 - .L_57)


	//   ....[0]....
.L_57:
        /*3fc8*/ 	.word	0x0001fa60


	//----- nvinfo : EIATTR_REQNTID
	.align		4
.L_58:
        /*3fcc*/ 	.byte	0x04, 0x10
        /*3fce*/ 	.short	(.L_60 - .L_59)
.L_59:
        /*3fd0*/ 	.word	0x00000080
        /*3fd4*/ 	.word	0x00000001
        /*3fd8*/ 	.word	0x00000001


	//----- nvinfo : EIATTR_CRS_STACK_SIZE
	.align		4
.L_60:
        /*3fdc*/ 	.byte	0x04, 0x1e
        /*3fde*/ 	.short	(.L_62 - .L_61)
.L_61:
        /*3fe0*/ 	.word	0x00000000


	//----- nvinfo : EIATTR_CBANK_PARAM_SIZE
	.align		4
.L_62:
        /*3fe4*/ 	.byte	0x03, 0x19
        /*3fe6*/ 	.short	0x0050


	//----- nvinfo : EIATTR_PARAM_CBANK
	.align		4
        /*3fe8*/ 	.byte	0x04, 0x0a
        /*3fea*/ 	.short	(.L_64 - .L_63)
	.align		4
.L_63:
        /*3fec*/ 	.word	index@(.nv.constant0.matmul_kernel)
        /*3ff0*/ 	.short	0x0380
        /*3ff2*/ 	.short	0x0050


	//----- nvinfo : EIATTR_SW_WAR
	.align		4
.L_64:
        /*3ff4*/ 	.byte	0x04, 0x36
        /*3ff6*/ 	.short	(.L_66 - .L_65)
.L_65:
        /*3ff8*/ 	.word	0x00000008
.L_66:


//--------------------- .nv.compat                --------------------------
	.section	.nv.compat,"",@"SHT_CUDA_COMPAT_INFO"
	.align	4
        /*0000*/ 	.byte	0x02, 0x02, 0x02, 0x00, 0x02, 0x05, 0x05, 0x00, 0x02, 0x03, 0x00, 0x00, 0x02, 0x06, 0x01, 0x00


//--------------------- .nv.callgraph             --------------------------
	.section	.nv.callgraph,"",@"SHT_CUDA_CALLGRAPH"
	.align	4
	.sectionentsize	8
	.align		4
        /*0000*/ 	.word	0x00000000
	.align		4
        /*0004*/ 	.word	0xffffffff
	.align		4
        /*0008*/ 	.word	0x00000000
	.align		4
        /*000c*/ 	.word	0xfffffffe
	.align		4
        /*0010*/ 	.word	0x00000000
	.align		4
        /*0014*/ 	.word	0xfffffffd
	.align		4
        /*0018*/ 	.word	0x00000000
	.align		4
        /*001c*/ 	.word	0xfffffffc


//--------------------- .text.matmul_kernel       --------------------------
	.section	.text.matmul_kernel,"ax",@progbits
	.align	128
        .global         matmul_kernel
        .type           matmul_kernel,@function
        .size           matmul_kernel,(.L_x_20 - matmul_kernel)
        .other          matmul_kernel,@"STO_CUDA_ENTRY STV_DEFAULT"
matmul_kernel:
.text.matmul_kernel:
[----:B------:R-:W0:Y:S01]  /*0000*/  LDC R1, c[0x0][0x37c] ;  /* 0x0000df00ff017b82 */ /* 0x000e220000000800 */
[----:B------:R-:W1:Y:S01]  /*0010*/  S2R R0, SR_TID.X ;  /* 0x0000000000007919 */ /* 0x000e620000002100 */
[----:B0-----:R-:W-:Y:S01]  /*0020*/  VIADD R1, R1, 0xfffff8a8 ;  /* 0xfffff8a801017836 */ /* 0x001fe20000000000 */
[----:B-1----:R-:W-:-:S13]  /*0030*/  ISETP.GE.U32.AND P0, PT, R0, 0x20, PT ;  /* 0x000000200000780c */ /* 0x002fda0003f06070 */
[----:B------:R-:W-:Y:S02]  /*0040*/  VOTEU.ANY UP0, P0 ;  /* 0x0000000000ff7886 */ /* 0x000fe40000000100 */
[----:B------:R-:W-:Y:S05]  /*0050*/  BRA.U UP0, `(.L_x_0) ;  /* 0x0000000100b87547 */ /* 0x000fea000b800000 */
[----:B------:R-:W0:Y:S01]  /*0060*/  S2UR UR6, SR_CgaCtaId ;  /* 0x00000000000679c3 */ /* 0x000e220000008800 */
[----:B------:R-:W-:Y:S01]  /*0070*/  NOP ;  /* 0x0000000000007918 */ /* 0x000fe20000000000 */
[----:B------:R-:W-:Y:S02]  /*0080*/  UMOV UR4, 0x40 ;  /* 0x0000004000047882 */ /* 0x000fe40000000000 */
[----:B0-----:R-:W-:-:S09]  /*0090*/  ULEA UR4, UR6, UR4, 0x18 ;  /* 0x0000000406047291 */ /* 0x001fd2000f8ec0ff */
[----:B------:R-:W0:Y:S01]  /*00a0*/  LDS.U8 R0, [UR4] ;  /* 0x00000004ff007984 */ /* 0x000e220008000000 */
[----:B------:R-:W-:Y:S02]  /*00b0*/  UMOV UR4, 0x400 ;  /* 0x0000040000047882 */ /* 0x000fe40000000000 */
[----:B------:R-:W-:Y:S01]  /*00c0*/  ULEA UR4, UR6, UR4, 0x18 ;  /* 0x0000000406047291 */ /* 0x000fe2000f8ec0ff */
[----:B0-----:R-:W-:-:S13]  /*00d0*/  ISETP.NE.AND P0, PT, R0, RZ, PT ;  /* 0x000000ff0000720c */ /* 0x001fda0003f05270 */
[----:B------:R-:W-:Y:S05]  /*00e0*/  @P0 BRA `(.L_x_1) ;  /* 0x00000000007c0947 */ /* 0x000fea0003800000 */
[----:B------:R-:W-:-:S13]  /*00f0*/  ELECT P0, URZ, PT ;  /* 0x0000000000ff782f */ /* 0x000fda0003800000 */
[----:B------:R-:W-:Y:S05]  /*0100*/  @!P0 BRA `(.L_x_2) ;  /* 0x0000000000848947 */ /* 0x000fea0003800000 */
[----:B------:R-:W-:Y:S01]  /*0110*/  UMOV UR5, 0x4 ;  /* 0x0000000400057882 */ /* 0x000fe20000000000 */
[----:B------:R-:W-:Y:S02]  /*0120*/  IMAD.MOV.U32 R4, RZ, RZ, 0x1 ;  /* 0x00000001ff047424 */ /* 0x000fe400078e00ff */
[----:B------:R-:W-:Y:S02]  /*0130*/  IMAD.MOV.U32 R5, RZ, RZ, 0xf ;  /* 0x0000000fff057424 */ /* 0x000fe400078e00ff */
[----:B------:R-:W-:Y:S04]  /*0140*/  DEPBAR.LE SB0, 0x36 ;  /* 0x00008d800000791a */ /* 0x000fe80000000000 */
[----:B------:R-:W0:Y:S02]  /*0150*/  UTCATOMSWS.FIND_AND_SET.ALIGN UP1, UR5, UR5 ;  /* 0x00000005000575e3 */ /* 0x000e240008020800 */
[----:B0-----:R-:W-:-:S04]  /*0160*/  PLOP3.LUT P0, PT, PT, PT, UP1, 0x80, 0x8 ;  /* 0x000000000008781c */ /* 0x001fc80003f0f018 */
[----:B------:R-:W-:-:S04]  /*0170*/  SEL R0, RZ, 0xffffffff, !P0 ;  /* 0xffffffffff007807 */ /* 0x000fc80004000000 */
[----:B------:R-:W-:Y:S01]  /*0180*/  ISETP.NE.AND P0, PT, R0, RZ, PT ;  /* 0x000000ff0000720c */ /* 0x000fe20003f05270 */
[----:B------:R-:W-:-:S12]  /*0190*/  IMAD.U32 R0, RZ, RZ, UR5 ;  /* 0x00000005ff007e24 */ /* 0x000fd8000f8e00ff */
[----:B------:R-:W-:Y:S05]  /*01a0*/  @P0 BRA `(.L_x_3) ;  /* 0x0000000000240947 */ /* 0x000fea0003800000 */
.L_x_4:
[----:B------:R-:W-:Y:S05]  /*01b0*/  NANOSLEEP 0x64 ;  /* 0x000000640000795d */ /* 0x000fea0003800000 */
[----:B------:R-:W-:-:S05]  /*01c0*/  UMOV UR5, 0x4 ;  /* 0x0000000400057882 */ /* 0x000fca0000000000 */
[----:B------:R-:W-:Y:S04]  /*01d0*/  DEPBAR.LE SB0, 0x36 ;  /* 0x00008d800000791a */ /* 0x000fe80000000000 */
[----:B------:R-:W0:Y:S02]  /*01e0*/  UTCATOMSWS.FIND_AND_SET.ALIGN UP1, UR5, UR5 ;  /* 0x00000005000575e3 */ /* 0x000e240008020800 */
[----:B0-----:R-:W-:-:S04]  /*01f0*/  PLOP3.LUT P0, PT, PT, PT, UP1, 0x80, 0x8 ;  /* 0x000000000008781c */ /* 0x001fc80003f0f018 */
[----:B------:R-:W-:-:S04]  /*0200*/  SEL R0, RZ, 0xffffffff, !P0 ;  /* 0xffffffffff007807 */ /* 0x000fc80004000000 */
[----:B------:R-:W-:Y:S01]  /*0210*/  ISETP.NE.AND P0, PT, R0, RZ, PT ;  /* 0x000000ff0000720c */ /* 0x000fe20003f05270 */
[----:B------:R-:W-:-:S12]  /*0220*/  IMAD.U32 R0, RZ, RZ, UR5 ;  /* 0x00000005ff007e24 */ /* 0x000fd8000f8e00ff */
[----:B------:R-:W-:Y:S05]  /*0230*/  @!P0 BRA `(.L_x_4) ;  /* 0xfffffffc00dc8947 */ /* 0x000fea000383ffff */
.L_x_3:
[C---:B------:R-:W-:Y:S01]  /*0240*/  VIADD R3, R0.reuse, 0x10 ;  /* 0x0000001000037836 */ /* 0x040fe20000000000 */
[----:B------:R-:W-:Y:S01]  /*0250*/  UMOV UR5, 0x50 ;  /* 0x0000005000057882 */ /* 0x000fe20000000000 */
[----:B------:R-:W-:Y:S01]  /*0260*/  SHF.L.U32 R2, R5, R0, RZ ;  /* 0x0000000005027219 */ /* 0x000fe200000006ff */
[----:B------:R-:W-:Y:S01]  /*0270*/  ULEA UR5, UR6, UR5, 0x18 ;  /* 0x0000000506057291 */ /* 0x000fe2000f8ec0ff */
[----:B------:R-:W-:Y:S01]  /*0280*/  IMAD.SHL.U32 R0, R0, 0x20, RZ ;  /* 0x0000002000007824 */ /* 0x000fe200078e00ff */
[----:B------:R-:W-:-:S04]  /*0290*/  SHF.L.U32 R3, R4, R3, RZ ;  /* 0x0000000304037219 */ /* 0x000fc800000006ff */
[----:B------:R-:W-:-:S05]  /*02a0*/  LOP3.LUT R2, R3, R2, RZ, 0xfc, !PT ;  /* 0x0000000203027212 */ /* 0x000fca00078efcff */
[----:B------:R0:W-:Y:S04]  /*02b0*/  ATOMS.OR RZ, [UR5], R2 ;  /* 0x00000002ffff798c */ /* 0x0001e8000b000005 */
[----:B------:R0:W-:Y:S01]  /*02c0*/  STS [UR4], R0 ;  /* 0x00000000ff007988 */ /* 0x0001e20008000804 */
[----:B------:R-:W-:Y:S05]  /*02d0*/  BRA `(.L_x_2) ;  /* 0x0000000000107947 */ /* 0x000fea0003800000 */
.L_x_1:
[----:B------:R-:W-:Y:S01]  /*02e0*/  IMAD.MOV.U32 R0, RZ, RZ, -0x1 ;  /* 0xffffffffff007424 */ /* 0x000fe200078e00ff */
[----:B------:R-:W-:-:S04]  /*02f0*/  MOV R2, 0x320 ;  /* 0x0000032000027802 */ /* 0x000fc80000000f00 */
[----:B------:R0:W-:Y:S03]  /*0300*/  STS [UR4], R0 ;  /* 0x00000000ff007988 */ /* 0x0001e60008000804 */
[----:B0-----:R-:W-:Y:S05]  /*0310*/  CALL.REL.NOINC `($__internal_1_$__cuda_sm10x_tcgen05_guardrail_trap_phase_invalid_during_alloc) ;  /* 0x000001f400f87944 */ /* 0x001fea0003c00000 */
.L_x_2:
[----:B------:R-:W-:Y:S05]  /*0320*/  WARPSYNC.ALL ;  /* 0x0000000000007948 */ /* 0x000fea0003800000 */
[----:B------:R-:W-:Y:S01]  /*0330*/  NOP ;  /* 0x0000000000007918 */ /* 0x000fe20000000000 */
.L_x_0:
[----:B------:R-:W1:Y:S01]  /*0340*/  LDC.64 R6, c[0x0][0x398] ;  /* 0x0000e600ff067b82 */ /* 0x000e620000000a00 */
[----:B------:R-:W2:Y:S01]  /*0350*/  S2R R5, SR_CTAID.X ;  /* 0x0000000000057919 */ /* 0x000ea20000002500 */
[----:B------:R-:W-:Y:S01]  /*0360*/  UMOV UR10, 0x400 ;  /* 0x00000400000a7882 */ /* 0x000fe20000000000 */
[----:B------:R-:W3:Y:S01]  /*0370*/  LDCU UR15, c[0x0][0x3a0] ;  /* 0x00007400ff0f77ac */ /* 0x000ee20008000800 */
[----:B------:R-:W-:Y:S01]  /*0380*/  PRMT R14, RZ, 0x7610, R14 ;  /* 0x00007610ff0e7816 */ /* 0x000fe2000000000e */
[----:B------:R-:W4:Y:S01]  /*0390*/  S2R R49, SR_TID.X ;  /* 0x0000000000317919 */ /* 0x000f220000002100 */
[----:B------:R-:W-:Y:S01]  /*03a0*/  PRMT R18, RZ, 0x7610, R18 ;  /* 0x00007610ff127816 */ /* 0x000fe20000000012 */
[----:B------:R-:W5:Y:S01]  /*03b0*/  LDCU.64 UR12, c[0x0][0x3a8] ;  /* 0x00007500ff0c77ac */ /* 0x000f620008000a00 */
[----:B------:R-:W0:Y:S01]  /*03c0*/  S2UR UR5, SR_CgaCtaId ;  /* 0x00000000000579c3 */ /* 0x000e220000008800 */
[----:B------:R-:W0:Y:S01]  /*03d0*/  LDCU UR14, c[0x0][0x3a4] ;  /* 0x00007480ff0e77ac */ /* 0x000e220008000800 */
[----:B------:R-:W-:Y:S01]  /*03e0*/  UMOV UR6, 0x1 ;  /* 0x0000000100067882 */ /* 0x000fe20000000000 */
[----:B------:R-:W0:Y:S01]  /*03f0*/  LDCU.64 UR22, c[0x0][0x358] ;  /* 0x00006b00ff1677ac */ /* 0x000e220008000a00 */
[----:B------:R-:W0:Y:S02]  /*0400*/  LDCU.128 UR16, c[0x0][0x380] ;  /* 0x00007000ff1077ac */ /* 0x000e240008000c00 */
[----:B01----:R-:W-:Y:S01]  /*0410*/  VIADD R0, R7, 0x7f ;  /* 0x0000007f07007836 */ /* 0x003fe20000000000 */
[----:B---3--:R-:W-:Y:S01]  /*0420*/  UIADD3 UR25, UPT, UPT, UR15, 0x7f, URZ ;  /* 0x0000007f0f197890 */ /* 0x008fe2000fffe0ff */
[----:B-----5:R-:W-:-:S02]  /*0430*/  IMAD.U32 R32, RZ, RZ, UR12 ;  /* 0x0000000cff207e24 */ /* 0x020fc4000f8e00ff */
[----:B------:R-:W-:Y:S01]  /*0440*/  IMAD.U32 R23, RZ, RZ, UR12 ;  /* 0x0000000cff177e24 */ /* 0x000fe2000f8e00ff */
[----:B------:R-:W-:Y:S01]  /*0450*/  SHF.R.S32.HI R3, RZ, 0x1f, R0 ;  /* 0x0000001fff037819 */ /* 0x000fe20000011400 */
[----:B------:R-:W-:Y:S01]  /*0460*/  UISETP.GT.AND UP1, UPT, UR25, 0x7f, UPT ;  /* 0x0000007f1900788c */ /* 0x000fe2000bf24270 */
[----:B------:R-:W-:Y:S01]  /*0470*/  IMAD.U32 R40, RZ, RZ, UR12 ;  /* 0x0000000cff287e24 */ /* 0x000fe2000f8e00ff */
[----:B------:R-:W-:Y:S01]  /*0480*/  ULEA UR10, UR5, UR10, 0x18 ;  /* 0x0000000a050a7291 */ /* 0x000fe2000f8ec0ff */
[----:B------:R-:W-:Y:S02]  /*0490*/  LEA.HI R3, R3, R0, RZ, 0x7 ;  /* 0x0000000003037211 */ /* 0x000fe400078f38ff */
[----:B--2---:R-:W-:Y:S01]  /*04a0*/  IABS R10, R5 ;  /* 0x00000005000a7213 */ /* 0x004fe20000000000 */
[----:B------:R-:W-:Y:S01]  /*04b0*/  UIADD3 UR8, UPT, UPT, UR10, 0xc000, URZ ;  /* 0x0000c0000a087890 */ /* 0x000fe2000fffe0ff */
[----:B------:R-:W-:-:S05]  /*04c0*/  SHF.R.S32.HI R3, RZ, 0x7, R3 ;  /* 0x00000007ff037819 */ /* 0x000fca0000011403 */
[----:B------:R-:W-:-:S05]  /*04d0*/  IMAD.SHL.U32 R4, R3, 0x8, RZ ;  /* 0x0000000803047824 */ /* 0x000fca00078e00ff */
[-C--:B------:R-:W-:Y:S02]  /*04e0*/  IABS R9, R4.reuse ;  /* 0x0000000400097213 */ /* 0x080fe40000000000 */
[----:B------:R-:W-:Y:S02]  /*04f0*/  IABS R12, R4 ;  /* 0x00000004000c7213 */ /* 0x000fe40000000000 */
[----:B------:R-:W0:Y:S08]  /*0500*/  I2F.RP R0, R9 ;  /* 0x0000000900007306 */ /* 0x000e300000209400 */
[----:B0-----:R-:W0:Y:S02]  /*0510*/  MUFU.RCP R0, R0 ;  /* 0x0000000000007308 */ /* 0x001e240000001000 */
[----:B0-----:R-:W-:-:S02]  /*0520*/  VIADD R2, R0, 0xffffffe ;  /* 0x0ffffffe00027836 */ /* 0x001fc40000000000 */
[----:B------:R-:W-:-:S04]  /*0530*/  IMAD.MOV R0, RZ, RZ, -R12 ;  /* 0x000000ffff007224 */ /* 0x000fc800078e0a0c */
[----:B------:R0:W1:Y:S02]  /*0540*/  F2I.FTZ.U32.TRUNC.NTZ R3, R2 ;  /* 0x0000000200037305 */ /* 0x000064000021f000 */
[----:B0-----:R-:W-:Y:S02]  /*0550*/  IMAD.MOV.U32 R2, RZ, RZ, RZ ;  /* 0x000000ffff027224 */ /* 0x001fe400078e00ff */
[----:B-1----:R-:W-:-:S04]  /*0560*/  IMAD.MOV R8, RZ, RZ, -R3 ;  /* 0x000000ffff087224 */ /* 0x002fc800078e0a03 */
[----:B------:R-:W-:Y:S02]  /*0570*/  IMAD R11, R8, R9, RZ ;  /* 0x00000009080b7224 */ /* 0x000fe400078e02ff */
[----:B------:R-:W-:Y:S02]  /*0580*/  IMAD.MOV.U32 R8, RZ, RZ, R10 ;  /* 0x000000ffff087224 */ /* 0x000fe400078e000a */
[----:B------:R-:W-:-:S06]  /*0590*/  IMAD.HI.U32 R3, R3, R11, R2 ;  /* 0x0000000b03037227 */ /* 0x000fcc00078e0002 */
[----:B------:R-:W-:-:S04]  /*05a0*/  IMAD.HI.U32 R3, R3, R8, RZ ;  /* 0x0000000803037227 */ /* 0x000fc800078e00ff */
[----:B------:R-:W-:Y:S01]  /*05b0*/  IMAD R0, R3, R0, R8 ;  /* 0x0000000003007224 */ /* 0x000fe200078e0208 */
[----:B------:R-:W-:Y:S04]  /*05c0*/  BAR.SYNC.DEFER_BLOCKING 0x0 ;  /* 0x0000000000007b1d */ /* 0x000fe80000010000 */
[----:B------:R-:W-:-:S13]  /*05d0*/  ISETP.GT.U32.AND P1, PT, R9, R0, PT ;  /* 0x000000000900720c */ /* 0x000fda0003f24070 */
[----:B------:R-:W-:Y:S02]  /*05e0*/  @!P1 IMAD.IADD R0, R0, 0x1, -R9 ;  /* 0x0000000100009824 */ /* 0x000fe400078e0a09 */
[----:B------:R-:W-:Y:S01]  /*05f0*/  @!P1 VIADD R3, R3, 0x1 ;  /* 0x0000000103039836 */ /* 0x000fe20000000000 */
[----:B------:R-:W-:Y:S02]  /*0600*/  ISETP.NE.AND P1, PT, R4, RZ, PT ;  /* 0x000000ff0400720c */ /* 0x000fe40003f25270 */
[----:B------:R-:W-:Y:S02]  /*0610*/  ISETP.GE.U32.AND P0, PT, R0, R9, PT ;  /* 0x000000090000720c */ /* 0x000fe40003f06070 */
[----:B------:R-:W-:-:S04]  /*0620*/  LOP3.LUT R0, R5, R4, RZ, 0x3c, !PT ;  /* 0x0000000405007212 */ /* 0x000fc800078e3cff */
[----:B------:R-:W-:Y:S01]  /*0630*/  ISETP.GE.AND P2, PT, R0, RZ, PT ;  /* 0x000000ff0000720c */ /* 0x000fe20003f46270 */
[----:B------:R-:W-:-:S06]  /*0640*/  VIADD R0, R6, 0x3f ;  /* 0x0000003f06007836 */ /* 0x000fcc0000000000 */
[----:B------:R-:W-:-:S04]  /*0650*/  @P0 VIADD R3, R3, 0x1 ;  /* 0x0000000103030836 */ /* 0x000fc80000000000 */
[----:B------:R-:W-:Y:S01]  /*0660*/  IMAD.MOV.U32 R2, RZ, RZ, R3 ;  /* 0x000000ffff027224 */ /* 0x000fe200078e0003 */
[----:B------:R-:W-:-:S03]  /*0670*/  SHF.R.S32.HI R3, RZ, 0x1f, R0 ;  /* 0x0000001fff037819 */ /* 0x000fc60000011400 */
[----:B------:R-:W-:Y:S01]  /*0680*/  @!P2 IMAD.MOV R2, RZ, RZ, -R2 ;  /* 0x000000ffff02a224 */ /* 0x000fe200078e0a02 */
[----:B------:R-:W-:Y:S02]  /*0690*/  @!P1 LOP3.LUT R2, RZ, R4, RZ, 0x33, !PT ;  /* 0x00000004ff029212 */ /* 0x000fe400078e33ff */
[----:B------:R-:W-:-:S03]  /*06a0*/  LEA.HI R3, R3, R0, RZ, 0x6 ;  /* 0x0000000003037211 */ /* 0x000fc600078f30ff */
[----:B------:R-:W-:Y:S02]  /*06b0*/  IMAD.SHL.U32 R10, R2, 0x8, RZ ;  /* 0x00000008020a7824 */ /* 0x000fe400078e00ff */
[----:B------:R-:W-:-:S03]  /*06c0*/  IMAD.MOV R2, RZ, RZ, -R2 ;  /* 0x000000ffff027224 */ /* 0x000fc600078e0a02 */
[----:B------:R-:W-:Y:S01]  /*06d0*/  LEA.HI.SX32 R3, R3, -R10, 0x1a ;  /* 0x8000000a03037211 */ /* 0x000fe200078fd2ff */
[----:B------:R-:W-:-:S03]  /*06e0*/  IMAD R12, R4, R2, R5 ;  /* 0x00000002040c7224 */ /* 0x000fc600078e0205 */
[----:B------:R-:W-:Y:S02]  /*06f0*/  VIMNMX R13, PT, PT, R3, 0x8, PT ;  /* 0x00000008030d7848 */ /* 0x000fe40003fe0100 */
[----:B------:R-:W-:Y:S02]  /*0700*/  IABS R11, R12 ;  /* 0x0000000c000b7213 */ /* 0x000fe40000000000 */
[-C--:B------:R-:W-:Y:S02]  /*0710*/  IABS R9, R13.reuse ;  /* 0x0000000d00097213 */ /* 0x080fe40000000000 */
[----:B------:R-:W-:Y:S02]  /*0720*/  IABS R4, R13 ;  /* 0x0000000d00047213 */ /* 0x000fe40000000000 */
[----:B------:R-:W0:Y:S08]  /*0730*/  I2F.RP R0, R9 ;  /* 0x0000000900007306 */ /* 0x000e300000209400 */
[----:B0-----:R-:W0:Y:S02]  /*0740*/  MUFU.RCP R0, R0 ;  /* 0x0000000000007308 */ /* 0x001e240000001000 */
[----:B0-----:R-:W-:-:S02]  /*0750*/  VIADD R3, R0, 0xffffffe ;  /* 0x0ffffffe00037836 */ /* 0x001fc40000000000 */
[----:B------:R-:W-:-:S04]  /*0760*/  IMAD.MOV R0, RZ, RZ, -R4 ;  /* 0x000000ffff007224 */ /* 0x000fc800078e0a04 */
[----:B------:R-:W0:Y:S02]  /*0770*/  F2I.FTZ.U32.TRUNC.NTZ R3, R3 ;  /* 0x0000000300037305 */ /* 0x000e24000021f000 */
[----:B0-----:R-:W-:-:S04]  /*0780*/  IMAD.MOV R8, RZ, RZ, -R3 ;  /* 0x000000ffff087224 */ /* 0x001fc800078e0a03 */
[----:B------:R-:W-:-:S04]  /*0790*/  IMAD.MOV.U32 R2, RZ, RZ, R8 ;  /* 0x000000ffff027224 */ /* 0x000fc800078e0008 */
[----:B------:R-:W-:Y:S02]  /*07a0*/  IMAD R5, R2, R9, RZ ;  /* 0x0000000902057224 */ /* 0x000fe400078e02ff */
[----:B------:R-:W-:-:S04]  /*07b0*/  IMAD.MOV.U32 R2, RZ, RZ, RZ ;  /* 0x000000ffff027224 */ /* 0x000fc800078e00ff */
[----:B------:R-:W-:Y:S01]  /*07c0*/  IMAD.HI.U32 R2, R3, R5, R2 ;  /* 0x0000000503027227 */ /* 0x000fe200078e0002 */
[----:B------:R-:W-:Y:S02]  /*07d0*/  IABS R3, R6 ;  /* 0x0000000600037213 */ /* 0x000fe40000000000 */
[----:B----4-:R-:W-:-:S03]  /*07e0*/  LOP3.LUT R5, R49, 0x3f, RZ, 0xc0, !PT ;  /* 0x0000003f31057812 */ /* 0x010fc600078ec0ff */
[----:B------:R-:W-:-:S04]  /*07f0*/  IMAD.HI.U32 R2, R2, R11, RZ ;  /* 0x0000000b02027227 */ /* 0x000fc800078e00ff */
[----:B------:R-:W-:Y:S02]  /*0800*/  IMAD R0, R2, R0, R11 ;  /* 0x0000000002007224 */ /* 0x000fe400078e020b */
[----:B------:R-:W-:-:S03]  /*0810*/  IMAD.MOV.U32 R11, RZ, RZ, R3 ;  /* 0x000000ffff0b7224 */ /* 0x000fc600078e0003 */
[----:B------:R-:W-:Y:S01]  /*0820*/  ISETP.GT.U32.AND P1, PT, R9, R0, PT ;  /* 0x000000000900720c */ /* 0x000fe20003f24070 */
[----:B------:R-:W0:-:S12]  /*0830*/  I2F.RP R4, R11 ;  /* 0x0000000b00047306 */ /* 0x000e180000209400 */
[----:B------:R-:W-:Y:S02]  /*0840*/  @!P1 IMAD.IADD R0, R0, 0x1, -R9 ;  /* 0x0000000100009824 */ /* 0x000fe400078e0a09 */
[----:B------:R-:W-:Y:S01]  /*0850*/  @!P1 VIADD R2, R2, 0x1 ;  /* 0x0000000102029836 */ /* 0x000fe20000000000 */
[----:B0-----:R-:W0:Y:S01]  /*0860*/  MUFU.RCP R4, R4 ;  /* 0x0000000400047308 */ /* 0x001e220000001000 */
[----:B------:R-:W-:Y:S02]  /*0870*/  ISETP.NE.AND P1, PT, R13, RZ, PT ;  /* 0x000000ff0d00720c */ /* 0x000fe40003f25270 */
[----:B------:R-:W-:Y:S02]  /*0880*/  ISETP.GE.U32.AND P0, PT, R0, R9, PT ;  /* 0x000000090000720c */ /* 0x000fe40003f06070 */
[----:B------:R-:W-:-:S04]  /*0890*/  LOP3.LUT R0, R12, R13, RZ, 0x3c, !PT ;  /* 0x0000000d0c007212 */ /* 0x000fc800078e3cff */
[----:B------:R-:W-:-:S07]  /*08a0*/  ISETP.GE.AND P2, PT, R0, RZ, PT ;  /* 0x000000ff0000720c */ /* 0x000fce0003f46270 */
[----:B------:R-:W-:-:S04]  /*08b0*/  @P0 VIADD R2, R2, 0x1 ;  /* 0x0000000102020836 */ /* 0x000fc80000000000 */
[----:B------:R-:W-:Y:S02]  /*08c0*/  IMAD.MOV.U32 R9, RZ, RZ, R2 ;  /* 0x000000ffff097224 */ /* 0x000fe400078e0002 */
[----:B0-----:R-:W-:Y:S01]  /*08d0*/  VIADD R2, R4, 0xffffffe ;  /* 0x0ffffffe04027836 */ /* 0x001fe20000000000 */
[----:B------:R-:W-:Y:S01]  /*08e0*/  IABS R4, R7 ;  /* 0x0000000700047213 */ /* 0x000fe20000000000 */
[----:B------:R-:W-:Y:S01]  /*08f0*/  @!P2 IMAD.MOV R9, RZ, RZ, -R9 ;  /* 0x000000ffff09a224 */ /* 0x000fe200078e0a09 */
[----:B------:R-:W-:Y:S01]  /*0900*/  @!P1 LOP3.LUT R9, RZ, R13, RZ, 0x33, !PT ;  /* 0x0000000dff099212 */ /* 0x000fe200078e33ff */
[----:B------:R0:W1:Y:S01]  /*0910*/  F2I.FTZ.U32.TRUNC.NTZ R3, R2 ;  /* 0x0000000200037305 */ /* 0x000062000021f000 */
[----:B------:R-:W-:-:S03]  /*0920*/  ISETP.NE.AND P1, PT, R6, RZ, PT ;  /* 0x000000ff0600720c */ /* 0x000fc60003f25270 */
[----:B------:R-:W-:-:S04]  /*0930*/  IMAD.MOV R0, RZ, RZ, -R9 ;  /* 0x000000ffff007224 */ /* 0x000fc800078e0a09 */
[----:B------:R-:W2:Y:S01]  /*0940*/  I2F.RP R8, R4 ;  /* 0x0000000400087306 */ /* 0x000ea20000209400 */
[----:B------:R-:W-:Y:S02]  /*0950*/  IMAD R0, R13, R0, R12 ;  /* 0x000000000d007224 */ /* 0x000fe400078e020c */
[----:B0-----:R-:W-:Y:S01]  /*0960*/  IMAD.MOV.U32 R2, RZ, RZ, RZ ;  /* 0x000000ffff027224 */ /* 0x001fe200078e00ff */
[----:B------:R-:W0:Y:S01]  /*0970*/  LDS R13, [UR10] ;  /* 0x0000000aff0d7984 */ /* 0x000e220008000800 */
[----:B------:R-:W-:Y:S02]  /*0980*/  IMAD.IADD R0, R10, 0x1, R0 ;  /* 0x000000010a007824 */ /* 0x000fe400078e0200 */
[----:B-1----:R-:W-:Y:S02]  /*0990*/  IMAD.MOV R12, RZ, RZ, -R3 ;  /* 0x000000ffff0c7224 */ /* 0x002fe400078e0a03 */
[----:B------:R-:W-:Y:S02]  /*09a0*/  IMAD R15, R0, 0x40, R5 ;  /* 0x00000040000f7824 */ /* 0x000fe400078e0205 */
[----:B------:R-:W-:-:S03]  /*09b0*/  IMAD.MOV.U32 R10, RZ, RZ, R12 ;  /* 0x000000ffff0a7224 */ /* 0x000fc600078e000c */
[----:B------:R-:W-:Y:S01]  /*09c0*/  IABS R0, R15 ;  /* 0x0000000f00007213 */ /* 0x000fe20000000000 */
[----:B--2---:R-:W1:Y:S01]  /*09d0*/  MUFU.RCP R8, R8 ;  /* 0x0000000800087308 */ /* 0x004e620000001000 */
[----:B------:R-:W-:Y:S01]  /*09e0*/  IMAD R5, R10, R11, RZ ;  /* 0x0000000b0a057224 */ /* 0x000fe200078e02ff */
[----:B------:R2:W-:Y:S01]  /*09f0*/  STL [R1+0x718], R15 ;  /* 0x0007180f01007387 */ /* 0x0005e20000100800 */
[----:B------:R-:W-:Y:S02]  /*0a00*/  BAR.SYNC.DEFER_BLOCKING 0x0 ;  /* 0x0000000000007b1d */ /* 0x000fe40000010000 */
[----:B------:R-:W-:Y:S01]  /*0a10*/  IMAD.HI.U32 R2, R3, R5, R2 ;  /* 0x0000000503027227 */ /* 0x000fe200078e0002 */
[----:B------:R-:W-:Y:S02]  /*0a20*/  ISETP.GE.AND P3, PT, R15, RZ, PT ;  /* 0x000000ff0f00720c */ /* 0x000fe40003f66270 */
[----:B--2---:R-:W-:-:S03]  /*0a30*/  LOP3.LUT R15, R49, 0x7f, RZ, 0xc0, !PT ;  /* 0x0000007f310f7812 */ /* 0x004fc600078ec0ff */
[----:B------:R-:W-:Y:S01]  /*0a40*/  IMAD.HI.U32 R2, R2, R0, RZ ;  /* 0x0000000002027227 */ /* 0x000fe200078e00ff */
[----:B------:R2:W-:Y:S03]  /*0a50*/  STL.S16 [R1+0x1d8], R14 ;  /* 0x0001d80e01007387 */ /* 0x0005e60000100600 */
[----:B------:R-:W-:Y:S01]  /*0a60*/  IMAD.MOV R3, RZ, RZ, -R2 ;  /* 0x000000ffff037224 */ /* 0x000fe200078e0a02 */
[----:B------:R2:W-:Y:S01]  /*0a70*/  STL.S16 [R1+0x1e0], R18 ;  /* 0x0001e01201007387 */ /* 0x0005e20000100600 */
[----:B-1----:R-:W-:Y:S02]  /*0a80*/  VIADD R2, R8, 0xffffffe ;  /* 0x0ffffffe08027836 */ /* 0x002fe40000000000 */
[----:B------:R-:W-:Y:S01]  /*0a90*/  IMAD R8, R11, R3, R0 ;  /* 0x000000030b087224 */ /* 0x000fe200078e0200 */
[----:B------:R-:W-:Y:S01]  /*0aa0*/  SHF.R.U32.HI R0, RZ, 0x5, R49 ;  /* 0x00000005ff007819 */ /* 0x000fe20000011631 */
[----:B------:R1:W3:Y:S03]  /*0ab0*/  F2I.FTZ.U32.TRUNC.NTZ R3, R2 ;  /* 0x0000000200037305 */ /* 0x0002e6000021f000 */
[----:B------:R-:W-:Y:S01]  /*0ac0*/  R2UR UR9, R0 ;  /* 0x00000000000972ca */ /* 0x000fe200000e0000 */
[----:B------:R-:W-:Y:S01]  /*0ad0*/  IMAD.SHL.U32 R0, R9, 0x80, RZ ;  /* 0x0000008009007824 */ /* 0x000fe200078e00ff */
[----:B------:R-:W-:-:S02]  /*0ae0*/  ISETP.GT.U32.AND P0, PT, R11, R8, PT ;  /* 0x000000080b00720c */ /* 0x000fc40003f04070 */
[----:B------:R-:W-:Y:S01]  /*0af0*/  SHF.R.U32.HI R9, RZ, 0x6, R49 ;  /* 0x00000006ff097819 */ /* 0x000fe20000011631 */
[----:B------:R-:W-:Y:S01]  /*0b00*/  VIADD R12, R0, 0x7f ;  /* 0x0000007f000c7836 */ /* 0x000fe20000000000 */
[----:B0-----:R-:W-:Y:S01]  /*0b10*/  R2UR UR7, R13 ;  /* 0x000000000d0772ca */ /* 0x001fe200000e0000 */
[----:B-1----:R-:W-:Y:S01]  /*0b20*/  IMAD.MOV.U32 R2, RZ, RZ, RZ ;  /* 0x000000ffff027224 */ /* 0x002fe200078e00ff */
[----:B------:R-:W-:Y:S01]  /*0b30*/  SGXT.U32 R9, R9, 0x1 ;  /* 0x000000010909781a */ /* 0x000fe20000000000 */
[----:B------:R-:W-:Y:S01]  /*0b40*/  IMAD.U32 R13, RZ, RZ, UR12 ;  /* 0x0000000cff0d7e24 */ /* 0x000fe2000f8e00ff */
[----:B------:R-:W-:Y:S01]  /*0b50*/  IABS R10, R12 ;  /* 0x0000000c000a7213 */ /* 0x000fe20000000000 */
[----:B---3--:R-:W-:Y:S02]  /*0b60*/  IMAD.MOV R5, RZ, RZ, -R3 ;  /* 0x000000ffff057224 */ /* 0x008fe400078e0a03 */
[----:B------:R-:W-:Y:S02]  /*0b70*/  USHF.L.U32 UR4, UR9, 0x15, URZ ;  /* 0x0000001509047899 */ /* 0x000fe400080006ff */
[----:B------:R-:W-:Y:S01]  /*0b80*/  @!P0 IMAD.IADD R8, R8, 0x1, -R11 ;  /* 0x0000000108088824 */ /* 0x000fe200078e0a0b */
[----:B------:R-:W-:Y:S01]  /*0b90*/  PLOP3.LUT P0, PT, PT, PT, UP1, 0x80, 0x8 ;  /* 0x000000000008781c */ /* 0x000fe20003f0f018 */
[----:B------:R-:W-:Y:S01]  /*0ba0*/  IMAD R5, R5, R4, RZ ;  /* 0x0000000405057224 */ /* 0x000fe200078e02ff */
[----:B------:R-:W-:-:S02]  /*0bb0*/  ULOP3.LUT UR4, UR4, 0x600000, URZ, 0xc0, !UPT ;  /* 0x0060000004047892 */ /* 0x000fc4000f8ec0ff */
[----:B------:R-:W-:Y:S01]  /*0bc0*/  ISETP.GT.U32.AND P2, PT, R11, R8, PT ;  /* 0x000000080b00720c */ /* 0x000fe20003f44070 */
[----:B------:R-:W-:Y:S01]  /*0bd0*/  IMAD.HI.U32 R5, R3, R5, R2 ;  /* 0x0000000503057227 */ /* 0x000fe200078e0002 */
[----:B------:R-:W-:Y:S01]  /*0be0*/  ISETP.LT.AND P0, PT, R9, UR15, P0 ;  /* 0x0000000f09007c0c */ /* 0x000fe20008701270 */
[----:B------:R-:W-:Y:S02]  /*0bf0*/  UIADD3 UR11, UPT, UPT, UR7, UR4, URZ ;  /* 0x00000004070b7290 */ /* 0x000fe4000fffe0ff */
[----:B------:R-:W-:Y:S02]  /*0c00*/  IMAD.MOV.U32 R3, RZ, RZ, R10 ;  /* 0x000000ffff037224 */ /* 0x000fe400078e000a */
[----:B------:R-:W-:Y:S02]  /*0c10*/  IMAD.U32 R10, RZ, RZ, UR12 ;  /* 0x0000000cff0a7e24 */ /* 0x000fe4000f8e00ff */
[----:B------:R-:W-:-:S04]  /*0c20*/  IMAD.HI.U32 R2, R5, R3, RZ ;  /* 0x0000000305027227 */ /* 0x000fc800078e00ff */
[----:B------:R-:W-:Y:S02]  /*0c30*/  IMAD.MOV R2, RZ, RZ, -R2 ;  /* 0x000000ffff027224 */ /* 0x000fe400078e0a02 */
[----:B------:R-:W-:Y:S01]  /*0c40*/  @!P2 IMAD.IADD R8, R8, 0x1, -R11 ;  /* 0x000000010808a824 */ /* 0x000fe200078e0a0b */
[----:B------:R-:W-:Y:S01]  /*0c50*/  ISETP.NE.U32.AND P2, PT, R15, RZ, PT ;  /* 0x000000ff0f00720c */ /* 0x000fe20003f45070 */
[----:B------:R-:W-:Y:S01]  /*0c60*/  IMAD R3, R4, R2, R3 ;  /* 0x0000000204037224 */ /* 0x000fe200078e0203 */
[----:B------:R-:W-:Y:S01]  /*0c70*/  SHF.R.U32.HI R2, RZ, 0x6, R49 ;  /* 0x00000006ff027819 */ /* 0x000fe20000011631 */
[----:B------:R-:W-:Y:S01]  /*0c80*/  @!P3 IMAD.MOV R8, RZ, RZ, -R8 ;  /* 0x000000ffff08b224 */ /* 0x000fe200078e0a08 */
[----:B------:R-:W-:Y:S01]  /*0c90*/  @!P1 LOP3.LUT R8, RZ, R6, RZ, 0x33, !PT ;  /* 0x00000006ff089212 */ /* 0x000fe200078e33ff */
[----:B------:R-:W-:Y:S01]  /*0ca0*/  IMAD.U32 R6, RZ, RZ, UR12 ;  /* 0x0000000cff067e24 */ /* 0x000fe2000f8e00ff */
[----:B------:R-:W-:Y:S01]  /*0cb0*/  SGXT.U32 R2, R2, 0x1 ;  /* 0x000000010202781a */ /* 0x000fe20000000000 */
[----:B------:R-:W-:Y:S01]  /*0cc0*/  IMAD.U32 R15, RZ, RZ, UR12 ;  /* 0x0000000cff0f7e24 */ /* 0x000fe2000f8e00ff */
[----:B------:R-:W-:Y:S01]  /*0cd0*/  ISETP.GE.AND P3, PT, R12, RZ, PT ;  /* 0x000000ff0c00720c */ /* 0x000fe20003f66270 */
[----:B------:R-:W-:Y:S01]  /*0ce0*/  IMAD.U32 R12, RZ, RZ, UR12 ;  /* 0x0000000cff0c7e24 */ /* 0x000fe2000f8e00ff */
[----:B------:R-:W-:Y:S01]  /*0cf0*/  PLOP3.LUT P1, PT, PT, PT, UP1, 0x80, 0x8 ;  /* 0x000000000008781c */ /* 0x000fe20003f2f018 */
[C---:B------:R-:W-:Y:S01]  /*0d00*/  IMAD R9, R2.reuse, UR12, RZ ;  /* 0x0000000c02097c24 */ /* 0x040fe2000f8e02ff */
[----:B------:R-:W-:-:S03]  /*0d10*/  LOP3.LUT R11, R2, 0x8, RZ, 0xfc, !PT ;  /* 0x00000008020b7812 */ /* 0x000fc600078efcff */
[----:B------:R-:W-:-:S04]  /*0d20*/  IMAD R32, R32, 0x2, R9 ;  /* 0x0000000220207824 */ /* 0x000fc800078e0209 */
[----:B------:R-:W-:-:S04]  /*0d30*/  IMAD R23, R23, 0x2, R32 ;  /* 0x0000000217177824 */ /* 0x000fc800078e0220 */
[----:B------:R-:W-:Y:S01]  /*0d40*/  IMAD R41, R6, 0x2, R23 ;  /* 0x0000000206297824 */ /* 0x000fe200078e0217 */
[----:B--2---:R-:W-:Y:S06]  /*0d50*/  BRA.U UP0, `(.L_x_5) ;  /* 0x0000000100187547 */ /* 0x004fec000b800000 */
[----:B------:R-:W-:Y:S01]  /*0d60*/  ELECT P4, URZ, PT ;  /* 0x0000000000ff782f */ /* 0x000fe20003880000 */
[----:B------:R-:W-:Y:S01]  /*0d70*/  IMAD.MOV.U32 R6, RZ, RZ, 0x1 ;  /* 0x00000001ff067424 */ /* 0x000fe200078e00ff */
[----:B------:R-:W-:Y:S01]  /*0d80*/  UMOV UR4, 0x40 ;  /* 0x0000004000047882 */ /* 0x000fe20000000000 */
[----:B------:R-:W-:Y:S01]  /*0d90*/  UVIRTCOUNT.DEALLOC.SMPOOL 0x80 ;  /* 0x000000800000784c */ /* 0x000fe20000000000 */
[----:B------:R-:W-:-:S09]  /*0da0*/  ULEA UR4, UR5, UR4, 0x18 ;  /* 0x0000000405047291 */ /* 0x000fd2000f8ec0ff */
[----:B------:R0:W-:Y:S03]  /*0db0*/  @P4 STS.U8 [UR4], R6 ;  /* 0x00000006ff004988 */ /* 0x0001e60008000004 */
.L_x_5:
[----:B------:R-:W-:Y:S01]  /*0dc0*/  STTM.16dp32bit_t0_t15.x64 tmem[UR11], RZ ;  /* 0x000000ff000079ed */ /* 0x000fe20008b0000b */
[----:B------:R-:W-:Y:S01]  /*0dd0*/  STTM.16dp32bit_t16_t31.x64 tmem[UR11+0x40], RZ ;  /* 0x000040ff000079ed */ /* 0x000fe20008b2000b */
[----:B------:R-:W1:Y:S02]  /*0de0*/  FENCE.VIEW.ASYNC.T ;  /* 0x00000000000073c6 */ /* 0x000e640000000200 */
[----:B-1----:R-:W-:Y:S01]  /*0df0*/  VOTEU.ALL UP2, P2 ;  /* 0x0000000000ff7886 */ /* 0x002fe20001040000 */
[----:B------:R-:W-:Y:S01]  /*0e00*/  VOTEU.ALL UP3, P2 ;  /* 0x0000000000ff7886 */ /* 0x000fe20001060000 */
[----:B0-----:R-:W-:Y:S01]  /*0e10*/  IMAD R6, R8, UR14, RZ ;  /* 0x0000000e08067c24 */ /* 0x001fe2000f8e02ff */
[----:B------:R-:W-:Y:S01]  /*0e20*/  ISETP.LT.AND P1, PT, R11, UR15, P1 ;  /* 0x0000000f0b007c0c */ /* 0x000fe20008f21270 */
[----:B------:R-:W-:Y:S01]  /*0e30*/  IMAD R11, R10, 0x2, R41 ;  /* 0x000000020a0b7824 */ /* 0x000fe200078e0229 */
[----:B------:R-:W-:-:S04]  /*0e40*/  @!UP2 UIADD3 UR4, UPT, UPT, -UR6, 0x100000, URZ ;  /* 0x001000000604a890 */ /* 0x000fc8000fffe1ff */
[----:B------:R-:W-:Y:S02]  /*0e50*/  @!UP2 USHF.L.U32 UR5, UR4, 0xb, URZ ;  /* 0x0000000b0405a899 */ /* 0x000fe400080006ff */
[----:B------:R-:W-:Y:S01]  /*0e60*/  @!UP2 USHF.L.U32 UR4, UR4, 0x1, URZ ;  /* 0x000000010404a899 */ /* 0x000fe200080006ff */
[----:B------:R-:W-:Y:S01]  /*0e70*/  BAR.SYNC.DEFER_BLOCKING 0x0 ;  /* 0x0000000000007b1d */ /* 0x000fe20000010000 */
[----:B------:R-:W-:Y:S01]  /*0e80*/  IADD3 R10, P4, PT, R6, UR16, RZ ;  /* 0x00000010060a7c10 */ /* 0x000fe2000ff9e0ff */
[----:B------:R-:W-:-:S03]  /*0e90*/  IMAD R40, R40, 0x2, R11 ;  /* 0x0000000228287824 */ /* 0x000fc600078e020b */
[----:B------:R-:W-:Y:S01]  /*0ea0*/  LEA.HI.X.SX32 R6, R6, UR17, 0x1, P4 ;  /* 0x0000001106067c11 */ /* 0x000fe2000a0f0eff */
[----:B------:R-:W-:Y:S01]  /*0eb0*/  IMAD R20, R13, 0x2, R40 ;  /* 0x000000020d147824 */ /* 0x000fe200078e0228 */
[-C--:B------:R-:W-:Y:S01]  /*0ec0*/  IADD3 R8, P4, PT, R9, R10.reuse, RZ ;  /* 0x0000000a09087210 */ /* 0x080fe20007f9e0ff */
[----:B------:R-:W-:Y:S01]  /*0ed0*/  IMAD.U32 R42, RZ, RZ, UR12 ;  /* 0x0000000cff2a7e24 */ /* 0x000fe2000f8e00ff */
[----:B------:R-:W-:Y:S01]  /*0ee0*/  IADD3 R19, P5, PT, R11, R10, RZ ;  /* 0x0000000a0b137210 */ /* 0x000fe20007fbe0ff */
[----:B------:R-:W-:Y:S01]  /*0ef0*/  IMAD R13, R15, 0x4, R20 ;  /* 0x000000040f0d7824 */ /* 0x000fe200078e0214 */
[-C--:B------:R-:W-:Y:S01]  /*0f00*/  LEA.HI.X.SX32 R28, R9, R6.reuse, 0x1, P4 ;  /* 0x00000006091c7211 */ /* 0x080fe200020f0eff */
[----:B------:R0:W-:Y:S01]  /*0f10*/  STL [R1+0x24], R8 ;  /* 0x0000240801007387 */ /* 0x0001e20000100800 */
[----:B------:R-:W-:Y:S01]  /*0f20*/  LEA.HI.X.SX32 R27, R11, R6, 0x1, P5 ;  /* 0x000000060b1b7211 */ /* 0x000fe200028f0eff */
[----:B------:R-:W-:Y:S01]  /*0f30*/  IMAD.U32 R38, RZ, RZ, UR12 ;  /* 0x0000000cff267e24 */ /* 0x000fe2000f8e00ff */
[----:B------:R-:W-:Y:S01]  /*0f40*/  PRMT R29, RZ, 0x7610, R29 ;  /* 0x00007610ff1d7816 */ /* 0x000fe2000000001d */
[----:B------:R-:W-:Y:S01]  /*0f50*/  @P0 IMAD.MOV.U32 R9, RZ, RZ, R28 ;  /* 0x000000ffff090224 */ /* 0x000fe200078e001c */
[----:B------:R-:W-:Y:S01]  /*0f60*/  STL [R1+0x44], R19 ;  /* 0x0000441301007387 */ /* 0x000fe20000100800 */
[----:B------:R-:W-:Y:S01]  /*0f70*/  PRMT R17, RZ, 0x7610, R17 ;  /* 0x00007610ff117816 */ /* 0x000fe20000000011 */
[----:B------:R-:W-:Y:S01]  /*0f80*/  IMAD.U32 R36, RZ, RZ, UR12 ;  /* 0x0000000cff247e24 */ /* 0x000fe2000f8e00ff */
[----:B------:R-:W-:Y:S01]  /*0f90*/  PRMT R16, RZ, 0x7610, R16 ;  /* 0x00007610ff107816 */ /* 0x000fe20000000010 */
[----:B------:R-:W-:Y:S01]  /*0fa0*/  STL [R1+0x20], R28 ;  /* 0x0000201c01007387 */ /* 0x000fe20000100800 */
[----:B------:R-:W-:Y:S01]  /*0fb0*/  PRMT R21, RZ, 0x7610, R21 ;  /* 0x00007610ff157816 */ /* 0x000fe20000000015 */
[----:B------:R-:W-:-:S02]  /*0fc0*/  IMAD.U32 R46, RZ, RZ, UR12 ;  /* 0x0000000cff2e7e24 */ /* 0x000fc4000f8e00ff */
[----:B------:R-:W1:Y:S02]  /*0fd0*/  FENCE.VIEW.ASYNC.S ;  /* 0x00000000000073c6 */ /* 0x000e640000000000 */
[----:B-1----:R1:W2:Y:S02]  /*0fe0*/  @!UP3 SYNCS.EXCH.64 URZ, [UR8], UR4 ;  /* 0x0000000408ffb5b2 */ /* 0x0022a40008000100 */
[----:B--2---:R-:W-:Y:S01]  /*0ff0*/  BAR.SYNC.DEFER_BLOCKING 0x0 ;  /* 0x0000000000007b1d */ /* 0x004fe20000010000 */
[----:B------:R-:W-:Y:S01]  /*1000*/  IMAD.U32 R34, RZ, RZ, UR12 ;  /* 0x0000000cff227e24 */ /* 0x000fe2000f8e00ff */
[----:B------:R-:W-:Y:S02]  /*1010*/  PRMT R22, RZ, 0x7610, R22 ;  /* 0x00007610ff167816 */ /* 0x000fe40000000016 */
[----:B------:R-:W-:Y:S01]  /*1020*/  PRMT R25, RZ, 0x7610, R25 ;  /* 0x00007610ff197816 */ /* 0x000fe20000000019 */
[----:B------:R-:W-:Y:S01]  /*1030*/  IMAD.U32 R48, RZ, RZ, UR12 ;  /* 0x0000000cff307e24 */ /* 0x000fe2000f8e00ff */
[----:B------:R-:W-:Y:S01]  /*1040*/  PRMT R24, RZ, 0x7610, R24 ;  /* 0x00007610ff187816 */ /* 0x000fe20000000018 */
[----:B------:R-:W-:Y:S01]  /*1050*/  IMAD.U32 R30, RZ, RZ, UR12 ;  /* 0x0000000cff1e7e24 */ /* 0x000fe2000f8e00ff */
[----:B------:R-:W-:Y:S01]  /*1060*/  PRMT R26, RZ, 0x7610, R26 ;  /* 0x00007610ff1a7816 */ /* 0x000fe2000000001a */
[----:B------:R-:W2:Y:S01]  /*1070*/  LDCU UR14, c[0x0][0x3b0] ;  /* 0x00007600ff0e77ac */ /* 0x000ea20008000800 */
[----:B------:R0:W3:Y:S01]  /*1080*/  @P0 LDG.E.U8 R14, desc[UR22][R8.64] ;  /* 0x00000016080e0981 */ /* 0x0000e2000c1e1100 */
[----:B------:R-:W-:-:S02]  /*1090*/  IMAD R39, R12, 0x2, R13 ;  /* 0x000000020c277824 */ /* 0x000fc400078e020d */
[----:B0-----:R-:W-:Y:S02]  /*10a0*/  @P1 IMAD.MOV.U32 R8, RZ, RZ, R19 ;  /* 0x000000ffff081224 */ /* 0x001fe400078e0013 */
[----:B------:R-:W-:-:S05]  /*10b0*/  @P1 IMAD.MOV.U32 R9, RZ, RZ, R27 ;  /* 0x000000ffff091224 */ /* 0x000fca00078e001b */
[----:B------:R0:W4:Y:S01]  /*10c0*/  @P1 LDG.E.U8 R18, desc[UR22][R8.64] ;  /* 0x0000001608121981 */ /* 0x000122000c1e1100 */
[C---:B------:R-:W-:Y:S01]  /*10d0*/  LOP3.LUT R15, R2.reuse, 0x10, RZ, 0xfc, !PT ;  /* 0x00000010020f7812 */ /* 0x040fe200078efcff */
[----:B------:R-:W-:Y:S01]  /*10e0*/  IMAD.U32 R11, RZ, RZ, UR12 ;  /* 0x0000000cff0b7e24 */ /* 0x000fe2000f8e00ff */
[----:B------:R-:W-:Y:S02]  /*10f0*/  LOP3.LUT R12, R2, 0x18, RZ, 0xfc, !PT ;  /* 0x00000018020c7812 */ /* 0x000fe400078efcff */
[----:B0-----:R-:W-:Y:S01]  /*1100*/  IADD3 R8, P4, PT, R13, R10, RZ ;  /* 0x0000000a0d087210 */ /* 0x001fe20007f9e0ff */
[----:B------:R-:W-:Y:S01]  /*1110*/  IMAD.U32 R9, RZ, RZ, UR12 ;  /* 0x0000000cff097e24 */ /* 0x000fe2000f8e00ff */
[----:B---3--:R0:W-:Y:S01]  /*1120*/  @P0 STL [R1+0x1d8], R14 ;  /* 0x0001d80e01000387 */ /* 0x0081e20000100800 */
[----:B------:R-:W-:-:S03]  /*1130*/  PLOP3.LUT P0, PT, PT, PT, UP1, 0x80, 0x8 ;  /* 0x000000000008781c */ /* 0x000fc60003f0f018 */
[----:B------:R3:W-:Y:S01]  /*1140*/  STL [R1+0x40], R27 ;  /* 0x0000401b01007387 */ /* 0x0007e20000100800 */
[----:B0-----:R-:W-:-:S04]  /*1150*/  IMAD.U32 R14, RZ, RZ, UR12 ;  /* 0x0000000cff0e7e24 */ /* 0x001fc8000f8e00ff */
[----:B------:R-:W-:Y:S01]  /*1160*/  IMAD R19, R14, 0x2, R39 ;  /* 0x000000020e137824 */ /* 0x000fe200078e0227 */
[----:B------:R-:W-:Y:S01]  /*1170*/  ISETP.LT.AND P0, PT, R15, UR15, P0 ;  /* 0x0000000f0f007c0c */ /* 0x000fe20008701270 */
[----:B----4-:R0:W-:Y:S02]  /*1180*/  @P1 STL [R1+0x1e0], R18 ;  /* 0x0001e01201001387 */ /* 0x0101e40000100800 */
[----:B------:R-:W-:Y:S01]  /*1190*/  IMAD R42, R42, 0x2, R19 ;  /* 0x000000022a2a7824 */ /* 0x000fe200078e0213 */
[----:B------:R-:W-:-:S03]  /*11a0*/  PLOP3.LUT P1, PT, PT, PT, UP1, 0x80, 0x8 ;  /* 0x000000000008781c */ /* 0x000fc60003f2f018 */
[----:B------:R-:W-:Y:S01]  /*11b0*/  IMAD R11, R11, 0x2, R42 ;  /* 0x000000020b0b7824 */ /* 0x000fe200078e022a */
[----:B------:R-:W-:Y:S02]  /*11c0*/  ISETP.LT.AND P1, PT, R12, UR15, P1 ;  /* 0x0000000f0c007c0c */ /* 0x000fe40008f21270 */
[----:B------:R-:W-:Y:S01]  /*11d0*/  LEA.HI.X.SX32 R14, R13, R6, 0x1, P4 ;  /* 0x000000060d0e7211 */ /* 0x000fe200020f0eff */
[----:B------:R-:W-:Y:S01]  /*11e0*/  IMAD R38, R38, 0x2, R11 ;  /* 0x0000000226267824 */ /* 0x000fe200078e020b */
[----:B---3--:R-:W-:-:S03]  /*11f0*/  IADD3 R27, P5, PT, R11, R10, RZ ;  /* 0x0000000a0b1b7210 */ /* 0x008fc60007fbe0ff */
[----:B0-----:R-:W-:Y:S01]  /*1200*/  IMAD R18, R9, 0x2, R38 ;  /* 0x0000000209127824 */ /* 0x001fe200078e0226 */
[----:B------:R-:W-:Y:S01]  /*1210*/  LEA.HI.X.SX32 R28, R11, R6, 0x1, P5 ;  /* 0x000000060b1c7211 */ /* 0x000fe200028f0eff */
[----:B------:R-:W-:Y:S01]  /*1220*/  @P0 IMAD.MOV.U32 R9, RZ, RZ, R14 ;  /* 0x000000ffff090224 */ /* 0x000fe200078e000e */
[----:B------:R0:W-:Y:S04]  /*1230*/  STL [R1+0x64], R8 ;  /* 0x0000640801007387 */ /* 0x0001e80000100800 */
[----:B------:R0:W3:Y:S02]  /*1240*/  @P0 LDG.E.U8 R29, desc[UR22][R8.64] ;  /* 0x00000016081d0981 */ /* 0x0000e4000c1e1100 */
[----:B0-----:R-:W-:Y:S02]  /*1250*/  @P1 IMAD.MOV.U32 R8, RZ, RZ, R27 ;  /* 0x000000ffff081224 */ /* 0x001fe400078e001b */
[----:B------:R-:W-:-:S05]  /*1260*/  @P1 IMAD.MOV.U32 R9, RZ, RZ, R28 ;  /* 0x000000ffff091224 */ /* 0x000fca00078e001c */
[----:B------:R0:W4:Y:S01]  /*1270*/  @P1 LDG.E.U8 R17, desc[UR22][R8.64] ;  /* 0x0000001608111981 */ /* 0x000122000c1e1100 */
[----:B------:R-:W-:Y:S02]  /*1280*/  IMAD.U32 R15, RZ, RZ, UR12 ;  /* 0x0000000cff0f7e24 */ /* 0x000fe4000f8e00ff */
[----:B------:R-:W-:Y:S02]  /*1290*/  IMAD.U32 R12, RZ, RZ, UR12 ;  /* 0x0000000cff0c7e24 */ /* 0x000fe4000f8e00ff */
[----:B------:R-:W-:Y:S01]  /*12a0*/  IMAD R13, R15, 0x4, R18 ;  /* 0x000000040f0d7824 */ /* 0x000fe200078e0212 */
[----:B------:R0:W-:Y:S03]  /*12b0*/  STL [R1+0x84], R27 ;  /* 0x0000841b01007387 */ /* 0x0001e60000100800 */
[----:B------:R-:W-:Y:S01]  /*12c0*/  IMAD R37, R12, 0x2, R13 ;  /* 0x000000020c257824 */ /* 0x000fe200078e020d */
[----:B------:R1:W-:Y:S01]  /*12d0*/  STL [R1+0x60], R14 ;  /* 0x0000600e01007387 */ /* 0x0003e20000100800 */
[----:B------:R-:W-:-:S02]  /*12e0*/  PLOP3.LUT P0, PT, PT, PT, UP1, 0x80, 0x8 ;  /* 0x000000000008781c */ /* 0x000fc40003f0f018 */
[----:B0-----:R-:W-:Y:S01]  /*12f0*/  LOP3.LUT R27, R2, 0x20, RZ, 0xfc, !PT ;  /* 0x00000020021b7812 */ /* 0x001fe200078efcff */
[----:B-1----:R-:W-:-:S04]  /*1300*/  IMAD.U32 R14, RZ, RZ, UR12 ;  /* 0x0000000cff0e7e24 */ /* 0x002fc8000f8e00ff */
[----:B------:R-:W-:Y:S01]  /*1310*/  IMAD R15, R14, 0x2, R37 ;  /* 0x000000020e0f7824 */ /* 0x000fe200078e0225 */
[----:B------:R0:W-:Y:S01]  /*1320*/  STL [R1+0x80], R28 ;  /* 0x0000801c01007387 */ /* 0x0001e20000100800 */
[----:B------:R-:W-:Y:S02]  /*1330*/  ISETP.LT.AND P0, PT, R27, UR15, P0 ;  /* 0x0000000f1b007c0c */ /* 0x000fe40008701270 */
[----:B------:R-:W-:Y:S01]  /*1340*/  IMAD R43, R12, 0x2, R15 ;  /* 0x000000020c2b7824 */ /* 0x000fe200078e020f */
[----:B------:R-:W-:Y:S02]  /*1350*/  IADD3 R8, P4, PT, R13, R10, RZ ;  /* 0x0000000a0d087210 */ /* 0x000fe40007f9e0ff */
[----:B------:R-:W-:Y:S01]  /*1360*/  PLOP3.LUT P1, PT, PT, PT, UP1, 0x80, 0x8 ;  /* 0x000000000008781c */ /* 0x000fe20003f2f018 */
[----:B------:R-:W-:Y:S02]  /*1370*/  IMAD R11, R14, 0x2, R43 ;  /* 0x000000020e0b7824 */ /* 0x000fe400078e022b */
[----:B------:R-:W-:-:S02]  /*1380*/  IMAD.U32 R9, RZ, RZ, UR12 ;  /* 0x0000000cff097e24 */ /* 0x000fc4000f8e00ff */
[----:B------:R-:W-:Y:S01]  /*1390*/  IMAD R36, R36, 0x2, R11 ;  /* 0x0000000224247824 */ /* 0x000fe200078e020b */
[----:B------:R-:W-:-:S03]  /*13a0*/  IADD3 R27, P5, PT, R11, R10, RZ ;  /* 0x0000000a0b1b7210 */ /* 0x000fc60007fbe0ff */
[----:B------:R-:W-:Y:S01]  /*13b0*/  IMAD R14, R9, 0x2, R36 ;  /* 0x00000002090e7824 */ /* 0x000fe200078e0224 */
[----:B0-----:R-:W-:Y:S01]  /*13c0*/  LEA.HI.X.SX32 R28, R11, R6, 0x1, P5 ;  /* 0x000000060b1c7211 */ /* 0x001fe200028f0eff */
[----:B----4-:R0:W-:Y:S04]  /*13d0*/  STL [R1+0x21c], R17 ;  /* 0x00021c1101007387 */ /* 0x0101e80000100800 */
[----:B------:R-:W-:Y:S01]  /*13e0*/  STL [R1+0xa4], R8 ;  /* 0x0000a40801007387 */ /* 0x000fe20000100800 */
[----:B0-----:R-:W-:-:S03]  /*13f0*/  LOP3.LUT R17, R2, 0x28, RZ, 0xfc, !PT ;  /* 0x0000002802117812 */ /* 0x001fc600078efcff */
[----:B---3--:R0:W-:Y:S01]  /*1400*/  STL [R1+0x1dc], R29 ;  /* 0x0001dc1d01007387 */ /* 0x0081e20000100800 */
[----:B------:R-:W-:Y:S02]  /*1410*/  ISETP.LT.AND P1, PT, R17, UR15, P1 ;  /* 0x0000000f11007c0c */ /* 0x000fe40008f21270 */
[----:B0-----:R-:W-:-:S05]  /*1420*/  LEA.HI.X.SX32 R29, R13, R6, 0x1, P4 ;  /* 0x000000060d1d7211 */ /* 0x001fca00020f0eff */
[----:B------:R-:W-:-:S05]  /*1430*/  @P0 IMAD.MOV.U32 R9, RZ, RZ, R29 ;  /* 0x000000ffff090224 */ /* 0x000fca00078e001d */
[----:B------:R0:W3:Y:S02]  /*1440*/  @P0 LDG.E.U8 R16, desc[UR22][R8.64] ;  /* 0x0000001608100981 */ /* 0x0000e4000c1e1100 */
[----:B0-----:R-:W-:Y:S02]  /*1450*/  @P1 IMAD.MOV.U32 R8, RZ, RZ, R27 ;  /* 0x000000ffff081224 */ /* 0x001fe400078e001b */
[----:B------:R-:W-:-:S05]  /*1460*/  @P1 IMAD.MOV.U32 R9, RZ, RZ, R28 ;  /* 0x000000ffff091224 */ /* 0x000fca00078e001c */
[----:B------:R0:W4:Y:S01]  /*1470*/  @P1 LDG.E.U8 R21, desc[UR22][R8.64] ;  /* 0x0000001608151981 */ /* 0x000122000c1e1100 */
[----:B------:R-:W-:-:S03]  /*1480*/  IMAD.U32 R17, RZ, RZ, UR12 ;  /* 0x0000000cff117e24 */ /* 0x000fc6000f8e00ff */
[----:B------:R-:W-:Y:S01]  /*1490*/  STL [R1+0x4c4], R27 ;  /* 0x0004c41b01007387 */ /* 0x000fe20000100800 */
[----:B------:R-:W-:-:S03]  /*14a0*/  IMAD R17, R17, 0x4, R14 ;  /* 0x0000000411117824 */ /* 0x000fc600078e020e */
[----:B------:R1:W-:Y:S01]  /*14b0*/  STL [R1+0xa0], R29 ;  /* 0x0000a01d01007387 */ /* 0x0003e20000100800 */
[----:B------:R-:W-:Y:S01]  /*14c0*/  IMAD R35, R12, 0x2, R17 ;  /* 0x000000020c237824 */ /* 0x000fe200078e0211 */
[----:B------:R-:W-:Y:S01]  /*14d0*/  PLOP3.LUT P0, PT, PT, PT, UP1, 0x80, 0x8 ;  /* 0x000000000008781c */ /* 0x000fe20003f0f018 */
[----:B------:R-:W-:Y:S01]  /*14e0*/  IMAD.U32 R11, RZ, RZ, UR12 ;  /* 0x0000000cff0b7e24 */ /* 0x000fe2000f8e00ff */
[----:B------:R-:W-:Y:S02]  /*14f0*/  LOP3.LUT R12, R2, 0x38, RZ, 0xfc, !PT ;  /* 0x00000038020c7812 */ /* 0x000fe400078efcff */
[----:B------:R-:W-:Y:S02]  /*1500*/  PLOP3.LUT P1, PT, PT, PT, UP1, 0x80, 0x8 ;  /* 0x000000000008781c */ /* 0x000fe40003f2f018 */
[C---:B0-----:R-:W-:Y:S02]  /*1510*/  IADD3 R8, P4, PT, R17.reuse, R10, RZ ;  /* 0x0000000a11087210 */ /* 0x041fe40007f9e0ff */
[----:B------:R-:W-:Y:S01]  /*1520*/  ISETP.LT.AND P1, PT, R12, UR15, P1 ;  /* 0x0000000f0c007c0c */ /* 0x000fe20008f21270 */
[----:B------:R-:W-:Y:S01]  /*1530*/  IMAD.U32 R9, RZ, RZ, UR12 ;  /* 0x0000000cff097e24 */ /* 0x000fe2000f8e00ff */
[----:B-1----:R-:W-:Y:S01]  /*1540*/  LEA.HI.X.SX32 R29, R17, R6, 0x1, P4 ;  /* 0x00000006111d7211 */ /* 0x002fe200020f0eff */
[----:B---3--:R0:W-:Y:S04]  /*1550*/  STL [R1+0x218], R16 ;  /* 0x0002181001007387 */ /* 0x0081e80000100800 */
[----:B------:R-:W-:Y:S01]  /*1560*/  STL [R1+0x4c0], R28 ;  /* 0x0004c01c01007387 */ /* 0x000fe20000100800 */
[----:B0-----:R-:W-:-:S04]  /*1570*/  IMAD.U32 R16, RZ, RZ, UR12 ;  /* 0x0000000cff107e24 */ /* 0x001fc8000f8e00ff */
[----:B------:R-:W-:Y:S01]  /*1580*/  IMAD R13, R16, 0x2, R35 ;  /* 0x00000002100d7824 */ /* 0x000fe200078e0223 */
[----:B----4-:R0:W-:Y:S03]  /*1590*/  STL [R1+0x29c], R21 ;  /* 0x00029c1501007387 */ /* 0x0101e60000100800 */
[----:B------:R-:W-:Y:S01]  /*15a0*/  IMAD R46, R46, 0x2, R13 ;  /* 0x000000022e2e7824 */ /* 0x000fe200078e020d */
[----:B0-----:R-:W-:-:S04]  /*15b0*/  LOP3.LUT R21, R2, 0x30, RZ, 0xfc, !PT ;  /* 0x0000003002157812 */ /* 0x001fc800078efcff */
[----:B------:R-:W-:Y:S01]  /*15c0*/  ISETP.LT.AND P0, PT, R21, UR15, P0 ;  /* 0x0000000f15007c0c */ /* 0x000fe20008701270 */
[----:B------:R-:W-:-:S04]  /*15d0*/  IMAD R11, R11, 0x2, R46 ;  /* 0x000000020b0b7824 */ /* 0x000fc800078e022e */
[----:B------:R-:W-:Y:S01]  /*15e0*/  IMAD R34, R34, 0x2, R11 ;  /* 0x0000000222227824 */ /* 0x000fe200078e020b */
[----:B------:R-:W-:-:S03]  /*15f0*/  IADD3 R27, P5, PT, R11, R10, RZ ;  /* 0x0000000a0b1b7210 */ /* 0x000fc60007fbe0ff */
[----:B------:R-:W-:Y:S01]  /*1600*/  IMAD R12, R9, 0x2, R34 ;  /* 0x00000002090c7824 */ /* 0x000fe200078e0222 */
[----:B------:R-:W-:-:S03]  /*1610*/  LEA.HI.X.SX32 R28, R11, R6, 0x1, P5 ;  /* 0x000000060b1c7211 */ /* 0x000fc600028f0eff */
[----:B------:R-:W-:Y:S01]  /*1620*/  @P0 IMAD.MOV.U32 R9, RZ, RZ, R29 ;  /* 0x000000ffff090224 */ /* 0x000fe200078e001d */
[----:B------:R0:W-:Y:S04]  /*1630*/  STL [R1+0x4e4], R8 ;  /* 0x0004e40801007387 */ /* 0x0001e80000100800 */
[----:B------:R0:W3:Y:S02]  /*1640*/  @P0 LDG.E.U8 R22, desc[UR22][R8.64] ;  /* 0x0000001608160981 */ /* 0x0000e4000c1e1100 */
[----:B0-----:R-:W-:Y:S02]  /*1650*/  @P1 IMAD.MOV.U32 R8, RZ, RZ, R27 ;  /* 0x000000ffff081224 */ /* 0x001fe400078e001b */
[----:B------:R-:W-:-:S05]  /*1660*/  @P1 IMAD.MOV.U32 R9, RZ, RZ, R28 ;  /* 0x000000ffff091224 */ /* 0x000fca00078e001c */
[----:B------:R-:W4:Y:S01]  /*1670*/  @P1 LDG.E.U8 R25, desc[UR22][R8.64] ;  /* 0x0000001608191981 */ /* 0x000f22000c1e1100 */
[----:B------:R-:W-:-:S03]  /*1680*/  IMAD.U32 R21, RZ, RZ, UR12 ;  /* 0x0000000cff157e24 */ /* 0x000fc6000f8e00ff */
[----:B------:R-:W-:Y:S01]  /*1690*/  STL [R1+0x504], R27 ;  /* 0x0005041b01007387 */ /* 0x000fe20000100800 */
[----:B------:R-:W-:-:S03]  /*16a0*/  IMAD R17, R21, 0x4, R12 ;  /* 0x0000000415117824 */ /* 0x000fc600078e020c */
[----:B------:R0:W-:Y:S01]  /*16b0*/  STL [R1+0x4e0], R29 ;  /* 0x0004e01d01007387 */ /* 0x0001e20000100800 */
[----:B------:R-:W-:Y:S01]  /*16c0*/  PLOP3.LUT P0, PT, PT, PT, UP1, 0x80, 0x8 ;  /* 0x000000000008781c */ /* 0x000fe20003f0f018 */
[----:B------:R-:W-:Y:S01]  /*16d0*/  IMAD R31, R16, 0x2, R17 ;  /* 0x00000002101f7824 */ /* 0x000fe200078e0211 */
[----:B------:R-:W-:Y:S02]  /*16e0*/  LOP3.LUT R16, R2, 0x48, RZ, 0xfc, !PT ;  /* 0x0000004802107812 */ /* 0x000fe400078efcff */
[----:B------:R-:W-:-:S04]  /*16f0*/  PLOP3.LUT P1, PT, PT, PT, UP1, 0x80, 0x8 ;  /* 0x000000000008781c */ /* 0x000fc80003f2f018 */
[----:B------:R-:W-:Y:S02]  /*1700*/  ISETP.LT.AND P1, PT, R16, UR15, P1 ;  /* 0x0000000f10007c0c */ /* 0x000fe40008f21270 */
[----:B------:R-:W-:-:S04]  /*1710*/  IADD3 R16, P4, PT, R17, R10, RZ ;  /* 0x0000000a11107210 */ /* 0x000fc80007f9e0ff */
[----:B0-----:R-:W-:Y:S01]  /*1720*/  LEA.HI.X.SX32 R29, R17, R6, 0x1, P4 ;  /* 0x00000006111d7211 */ /* 0x001fe200020f0eff */
[----:B---3--:R0:W-:Y:S04]  /*1730*/  STL [R1+0x258], R22 ;  /* 0x0002581601007387 */ /* 0x0081e80000100800 */
[----:B------:R-:W-:Y:S01]  /*1740*/  STL [R1+0x500], R28 ;  /* 0x0005001c01007387 */ /* 0x000fe20000100800 */
[----:B0-----:R-:W-:-:S03]  /*1750*/  IMAD.U32 R22, RZ, RZ, UR12 ;  /* 0x0000000cff167e24 */ /* 0x001fc6000f8e00ff */
[----:B----4-:R0:W-:Y:S02]  /*1760*/  STL [R1+0x2dc], R25 ;  /* 0x0002dc1901007387 */ /* 0x0101e40000100800 */
[----:B0-----:R-:W-:-:S04]  /*1770*/  LOP3.LUT R25, R2, 0x40, RZ, 0xfc, !PT ;  /* 0x0000004002197812 */ /* 0x001fc800078efcff */
[----:B------:R-:W-:Y:S01]  /*1780*/  ISETP.LT.AND P0, PT, R25, UR15, P0 ;  /* 0x0000000f19007c0c */ /* 0x000fe20008701270 */
[----:B------:R-:W-:-:S04]  /*1790*/  IMAD R11, R22, 0x2, R31 ;  /* 0x00000002160b7824 */ /* 0x000fc800078e021f */
[----:B------:R-:W-:-:S04]  /*17a0*/  IMAD R48, R48, 0x2, R11 ;  /* 0x0000000230307824 */ /* 0x000fc800078e020b */
[----:B------:R-:W-:-:S04]  /*17b0*/  IMAD R21, R21, 0x2, R48 ;  /* 0x0000000215157824 */ /* 0x000fc800078e0230 */
[----:B------:R-:W-:Y:S01]  /*17c0*/  @P0 IMAD.MOV.U32 R17, RZ, RZ, R29 ;  /* 0x000000ffff110224 */ /* 0x000fe200078e001d */
[----:B------:R-:W-:-:S04]  /*17d0*/  IADD3 R27, P5, PT, R21, R10, RZ ;  /* 0x0000000a151b7210 */ /* 0x000fc80007fbe0ff */
[----:B------:R0:W3:Y:S01]  /*17e0*/  @P0 LDG.E.U8 R24, desc[UR22][R16.64] ;  /* 0x0000001610180981 */ /* 0x0000e2000c1e1100 */
[----:B------:R-:W-:-:S03]  /*17f0*/  LEA.HI.X.SX32 R28, R21, R6, 0x1, P5 ;  /* 0x00000006151c7211 */ /* 0x000fc600028f0eff */
[----:B------:R1:W-:Y:S02]  /*1800*/  STL [R1+0x524], R16 ;  /* 0x0005241001007387 */ /* 0x0003e40000100800 */
[----:B0-----:R-:W-:Y:S02]  /*1810*/  @P1 IMAD.MOV.U32 R17, RZ, RZ, R28 ;  /* 0x000000ffff111224 */ /* 0x001fe400078e001c */
[----:B-1----:R-:W-:-:S05]  /*1820*/  @P1 IMAD.MOV.U32 R16, RZ, RZ, R27 ;  /* 0x000000ffff101224 */ /* 0x002fca00078e001b */
[----:B------:R0:W4:Y:S01]  /*1830*/  @P1 LDG.E.U8 R26, desc[UR22][R16.64] ;  /* 0x00000016101a1981 */ /* 0x000122000c1e1100 */
[----:B------:R-:W-:Y:S02]  /*1840*/  IMAD.U32 R9, RZ, RZ, UR12 ;  /* 0x0000000cff097e24 */ /* 0x000fe4000f8e00ff */
[----:B------:R-:W-:Y:S02]  /*1850*/  IMAD R30, R30, 0x2, R21 ;  /* 0x000000021e1e7824 */ /* 0x000fe400078e0215 */
[----:B------:R-:W-:Y:S02]  /*1860*/  IMAD.U32 R25, RZ, RZ, UR12 ;  /* 0x0000000cff197e24 */ /* 0x000fe4000f8e00ff */
[----:B------:R-:W-:Y:S01]  /*1870*/  IMAD R8, R9, 0x2, R30 ;  /* 0x0000000209087824 */ /* 0x000fe200078e021e */
[----:B------:R-:W-:Y:S03]  /*1880*/  STL [R1+0x544], R27 ;  /* 0x0005441b01007387 */ /* 0x000fe60000100800 */
[----:B------:R-:W-:Y:S01]  /*1890*/  IMAD R25, R25, 0x4, R8 ;  /* 0x0000000419197824 */ /* 0x000fe200078e0208 */
[----:B------:R1:W-:Y:S01]  /*18a0*/  STL [R1+0x520], R29 ;  /* 0x0005201d01007387 */ /* 0x0003e20000100800 */
[----:B------:R-:W-:-:S02]  /*18b0*/  LOP3.LUT R21, R2, 0x50, RZ, 0xfc, !PT ;  /* 0x0000005002157812 */ /* 0x000fc400078efcff */
[----:B-1----:R-:W-:Y:S01]  /*18c0*/  IMAD R29, R22, 0x2, R25 ;  /* 0x00000002161d7824 */ /* 0x002fe200078e0219 */
[----:B------:R-:W-:-:S04]  /*18d0*/  PLOP3.LUT P0, PT, PT, PT, UP1, 0x80, 0x8 ;  /* 0x000000000008781c */ /* 0x000fc80003f0f018 */
[----:B------:R-:W-:Y:S01]  /*18e0*/  ISETP.LT.AND P0, PT, R21, UR15, P0 ;  /* 0x0000000f15007c0c */ /* 0x000fe20008701270 */
[----:B------:R-:W-:Y:S01]  /*18f0*/  IMAD.U32 R21, RZ, RZ, UR12 ;  /* 0x0000000cff157e24 */ /* 0x000fe2000f8e00ff */
[----:B------:R-:W-:Y:S02]  /*1900*/  PLOP3.LUT P1, PT, PT, PT, UP1, 0x80, 0x8 ;  /* 0x000000000008781c */ /* 0x000fe40003f2f018 */
[----:B0-----:R-:W-:Y:S01]  /*1910*/  IADD3 R17, P4, PT, R25, R10, RZ ;  /* 0x0000000a19117210 */ /* 0x001fe20007f9e0ff */
[----:B------:R-:W-:Y:S01]  /*1920*/  IMAD.U32 R16, RZ, RZ, UR12 ;  /* 0x0000000cff107e24 */ /* 0x000fe2000f8e00ff */
[----:B------:R-:W-:Y:S01]  /*1930*/  PRMT R67, RZ, 0x7610, R67 ;  /* 0x00007610ff437816 */ /* 0x000fe20000000043 */
[----:B---3--:R0:W-:Y:S02]  /*1940*/  STL [R1+0x25c], R24 ;  /* 0x00025c1801007387 */ /* 0x0081e40000100800 */
[----:B0-----:R-:W-:-:S04]  /*1950*/  IMAD.U32 R24, RZ, RZ, UR12 ;  /* 0x0000000cff187e24 */ /* 0x001fc8000f8e00ff */
[----:B------:R-:W-:Y:S01]  /*1960*/  IMAD R9, R24, 0x2, R29 ;  /* 0x0000000218097824 */ /* 0x000fe200078e021d */
[----:B------:R0:W-:Y:S03]  /*1970*/  STL [R1+0x540], R28 ;  /* 0x0005401c01007387 */ /* 0x0001e60000100800 */
[----:B------:R-:W-:Y:S01]  /*1980*/  IMAD R47, R22, 0x2, R9 ;  /* 0x00000002162f7824 */ /* 0x000fe200078e0209 */
[----:B----4-:R1:W-:Y:S03]  /*1990*/  STL [R1+0x31c], R26 ;  /* 0x00031c1a01007387 */ /* 0x0103e60000100800 */
[----:B------:R-:W-:Y:S02]  /*19a0*/  IMAD R27, R24, 0x2, R47 ;  /* 0x00000002181b7824 */ /* 0x000fe400078e022f */
[----:B0-----:R-:W-:Y:S01]  /*19b0*/  IMAD.U32 R28, RZ, RZ, UR12 ;  /* 0x0000000cff1c7e24 */ /* 0x001fe2000f8e00ff */
[----:B-1----:R-:W-:-:S03]  /*19c0*/  LOP3.LUT R26, R2, 0x58, RZ, 0xfc, !PT ;  /* 0x00000058021a7812 */ /* 0x002fc600078efcff */
[----:B------:R-:W-:Y:S01]  /*19d0*/  IMAD R28, R28, 0x2, R27 ;  /* 0x000000021c1c7824 */ /* 0x000fe200078e021b */
[----:B------:R-:W-:Y:S02]  /*19e0*/  LEA.HI.X.SX32 R22, R25, R6, 0x1, P4 ;  /* 0x0000000619167211 */ /* 0x000fe400020f0eff */
[----:B------:R-:W-:Y:S01]  /*19f0*/  ISETP.LT.AND P1, PT, R26, UR15, P1 ;  /* 0x0000000f1a007c0c */ /* 0x000fe20008f21270 */
[----:B------:R-:W-:Y:S01]  /*1a00*/  IMAD R21, R21, 0x2, R28 ;  /* 0x0000000215157824 */ /* 0x000fe200078e021c */
[C---:B------:R-:W-:Y:S01]  /*1a10*/  IADD3 R33, P5, PT, R27.reuse, R10, RZ ;  /* 0x0000000a1b217210 */ /* 0x040fe20007fbe0ff */
[----:B------:R0:W-:Y:S02]  /*1a20*/  STL [R1+0x564], R17 ;  /* 0x0005641101007387 */ /* 0x0001e40000100800 */
[----:B------:R-:W-:Y:S02]  /*1a30*/  IMAD R25, R16, 0x4, R21 ;  /* 0x0000000410197824 */ /* 0x000fe400078e0215 */
[----:B------:R-:W-:Y:S01]  /*1a40*/  @P0 IMAD.MOV.U32 R16, RZ, RZ, R17 ;  /* 0x000000ffff100224 */ /* 0x000fe200078e0011 */
[----:B------:R-:W-:Y:S01]  /*1a50*/  LEA.HI.X.SX32 R45, R27, R6, 0x1, P5 ;  /* 0x000000061b2d7211 */ /* 0x000fe200028f0eff */
[----:B0-----:R-:W-:Y:S01]  /*1a60*/  @P0 IMAD.MOV.U32 R17, RZ, RZ, R22 ;  /* 0x000000ffff110224 */ /* 0x001fe200078e0016 */
[----:B------:R-:W-:-:S04]  /*1a70*/  PRMT R24, RZ, 0x7610, R24 ;  /* 0x00007610ff187816 */ /* 0x000fc80000000018 */
[----:B------:R0:W3:Y:S02]  /*1a80*/  @P0 LDG.E.U8 R67, desc[UR22][R16.64] ;  /* 0x0000001610430981 */ /* 0x0000e4000c1e1100 */
[----:B0-----:R-:W-:Y:S02]  /*1a90*/  @P1 IMAD.MOV.U32 R16, RZ, RZ, R33 ;  /* 0x000000ffff101224 */ /* 0x001fe400078e0021 */
[----:B------:R-:W-:-:S05]  /*1aa0*/  @P1 IMAD.MOV.U32 R17, RZ, RZ, R45 ;  /* 0x000000ffff111224 */ /* 0x000fca00078e002d */
[----:B------:R0:W4:Y:S01]  /*1ab0*/  @P1 LDG.E.U8 R24, desc[UR22][R16.64] ;  /* 0x0000001610181981 */ /* 0x000122000c1e1100 */
[----:B------:R-:W-:-:S03]  /*1ac0*/  IMAD.U32 R26, RZ, RZ, UR12 ;  /* 0x0000000cff1a7e24 */ /* 0x000fc6000f8e00ff */
[----:B------:R-:W-:Y:S01]  /*1ad0*/  STL [R1+0x58c], R33 ;  /* 0x00058c2101007387 */ /* 0x000fe20000100800 */
[----:B------:R-:W-:-:S03]  /*1ae0*/  IMAD R26, R26, 0x2, R25 ;  /* 0x000000021a1a7824 */ /* 0x000fc600078e0219 */
[----:B------:R1:W-:Y:S04]  /*1af0*/  STL [R1+0x560], R22 ;  /* 0x0005601601007387 */ /* 0x0003e80000100800 */
[----:B------:R0:W-:Y:S01]  /*1b00*/  STL [R1+0x588], R45 ;  /* 0x0005882d01007387 */ /* 0x0001e20000100800 */
[----:B-1----:R-:W-:Y:S02]  /*1b10*/  IMAD.U32 R22, RZ, RZ, UR12 ;  /* 0x0000000cff167e24 */ /* 0x002fe4000f8e00ff */
[----:B0-----:R-:W-:Y:S02]  /*1b20*/  IMAD.U32 R45, RZ, RZ, UR12 ;  /* 0x0000000cff2d7e24 */ /* 0x001fe4000f8e00ff */
[----:B------:R-:W-:Y:S02]  /*1b30*/  IMAD R22, R22, 0x2, R26 ;  /* 0x0000000216167824 */ /* 0x000fe400078e021a */
[----:B------:R-:W-:-:S02]  /*1b40*/  IMAD.U32 R33, RZ, RZ, UR12 ;  /* 0x0000000cff217e24 */ /* 0x000fc4000f8e00ff */
[----:B------:R-:W-:Y:S02]  /*1b50*/  IMAD R45, R45, 0x2, R22 ;  /* 0x000000022d2d7824 */ /* 0x000fe400078e0216 */
[----:B------:R-:W-:Y:S02]  /*1b60*/  IMAD.U32 R27, RZ, RZ, UR12 ;  /* 0x0000000cff1b7e24 */ /* 0x000fe4000f8e00ff */
[----:B------:R-:W-:Y:S01]  /*1b70*/  IMAD R33, R33, 0x2, R45 ;  /* 0x0000000221217824 */ /* 0x000fe200078e022d */
[----:B------:R-:W-:Y:S02]  /*1b80*/  LOP3.LUT R72, R2, 0x60, RZ, 0xfc, !PT ;  /* 0x0000006002487812 */ /* 0x000fe400078efcff */
[----:B------:R-:W-:Y:S01]  /*1b90*/  PLOP3.LUT P0, PT, PT, PT, UP1, 0x80, 0x8 ;  /* 0x000000000008781c */ /* 0x000fe20003f0f018 */
[----:B------:R-:W-:Y:S02]  /*1ba0*/  IMAD R27, R27, 0x2, R33 ;  /* 0x000000021b1b7824 */ /* 0x000fe400078e0221 */
[----:B------:R-:W-:Y:S01]  /*1bb0*/  IMAD.U32 R16, RZ, RZ, UR12 ;  /* 0x0000000cff107e24 */ /* 0x000fe2000f8e00ff */
[----:B------:R-:W-:-:S02]  /*1bc0*/  ISETP.LT.AND P0, PT, R72, UR15, P0 ;  /* 0x0000000f48007c0c */ /* 0x000fc40008701270 */
[----:B------:R-:W-:Y:S02]  /*1bd0*/  LOP3.LUT R68, R2, 0x68, RZ, 0xfc, !PT ;  /* 0x0000006802447812 */ /* 0x000fe400078efcff */
[----:B------:R-:W-:Y:S02]  /*1be0*/  PLOP3.LUT P1, PT, PT, PT, UP1, 0x80, 0x8 ;  /* 0x000000000008781c */ /* 0x000fe40003f2f018 */
[----:B------:R-:W-:Y:S02]  /*1bf0*/  PLOP3.LUT P4, PT, PT, PT, UP1, 0x80, 0x8 ;  /* 0x000000000008781c */ /* 0x000fe40003f8f018 */
[C---:B------:R-:W-:Y:S02]  /*1c00*/  IADD3 R75, P6, PT, R25.reuse, R10, RZ ;  /* 0x0000000a194b7210 */ /* 0x040fe40007fde0ff */
[----:B------:R-:W-:Y:S01]  /*1c10*/  ISETP.LT.AND P1, PT, R68, UR15, P1 ;  /* 0x0000000f44007c0c */ /* 0x000fe20008f21270 */
[----:B------:R-:W-:Y:S01]  /*1c20*/  IMAD.U32 R17, RZ, RZ, UR12 ;  /* 0x0000000cff117e24 */ /* 0x000fe2000f8e00ff */
[----:B------:R-:W-:-:S02]  /*1c30*/  LEA.HI.X.SX32 R76, R25, R6, 0x1, P6 ;  /* 0x00000006194c7211 */ /* 0x000fc400030f0eff */
[C---:B------:R-:W-:Y:S02]  /*1c40*/  IADD3 R72, P5, PT, R33.reuse, R10, RZ ;  /* 0x0000000a21487210 */ /* 0x040fe40007fbe0ff */
[----:B------:R-:W-:Y:S02]  /*1c50*/  PRMT R74, RZ, 0x7610, R74 ;  /* 0x00007610ff4a7816 */ /* 0x000fe4000000004a */
[----:B------:R-:W-:Y:S02]  /*1c60*/  LEA.HI.X.SX32 R73, R33, R6, 0x1, P5 ;  /* 0x0000000621497211 */ /* 0x000fe400028f0eff */
[----:B------:R-:W-:Y:S02]  /*1c70*/  PRMT R70, RZ, 0x7610, R70 ;  /* 0x00007610ff467816 */ /* 0x000fe40000000046 */
[----:B------:R-:W-:Y:S01]  /*1c80*/  PRMT R44, RZ, 0x7610, R44 ;  /* 0x00007610ff2c7816 */ /* 0x000fe2000000002c */
[----:B----4-:R0:W-:Y:S02]  /*1c90*/  STL [R1+0x374], R24 ;  /* 0x0003741801007387 */ /* 0x0101e40000100800 */
[----:B0-----:R-:W-:-:S02]  /*1ca0*/  IMAD.U32 R24, RZ, RZ, UR12 ;  /* 0x0000000cff187e24 */ /* 0x001fc4000f8e00ff */
[----:B---3--:R0:W-:Y:S02]  /*1cb0*/  STL [R1+0x298], R67 ;  /* 0x0002984301007387 */ /* 0x0081e40000100800 */
[----:B------:R-:W-:-:S04]  /*1cc0*/  IMAD R24, R24, 0x2, R27 ;  /* 0x0000000218187824 */ /* 0x000fc800078e021b */
[----:B------:R-:W-:Y:S01]  /*1cd0*/  IMAD R16, R16, 0x4, R24 ;  /* 0x0000000410107824 */ /* 0x000fe200078e0218 */
[----:B0-----:R-:W-:-:S04]  /*1ce0*/  LOP3.LUT R67, R2, 0x70, RZ, 0xfc, !PT ;  /* 0x0000007002437812 */ /* 0x001fc800078efcff */
[----:B------:R-:W-:Y:S02]  /*1cf0*/  ISETP.LT.AND P4, PT, R67, UR15, P4 ;  /* 0x0000000f43007c0c */ /* 0x000fe4000a781270 */
[C---:B------:R-:W-:Y:S01]  /*1d00*/  IADD3 R67, P6, PT, R16.reuse, R10, RZ ;  /* 0x0000000a10437210 */ /* 0x040fe20007fde0ff */
[----:B------:R-:W-:Y:S02]  /*1d10*/  IMAD R25, R17, 0x2, R16 ;  /* 0x0000000211197824 */ /* 0x000fe400078e0210 */
[----:B------:R-:W-:Y:S01]  /*1d20*/  @P0 IMAD.MOV.U32 R17, RZ, RZ, R76 ;  /* 0x000000ffff110224 */ /* 0x000fe200078e004c */
[----:B------:R-:W-:Y:S01]  /*1d30*/  LEA.HI.X.SX32 R68, R16, R6, 0x1, P6 ;  /* 0x0000000610447211 */ /* 0x000fe200030f0eff */
[----:B------:R-:W-:-:S05]  /*1d40*/  @P0 IMAD.MOV.U32 R16, RZ, RZ, R75 ;  /* 0x000000ffff100224 */ /* 0x000fca00078e004b */
[----:B------:R0:W3:Y:S02]  /*1d50*/  @P0 LDG.E.U8 R74, desc[UR22][R16.64] ;  /* 0x00000016104a0981 */ /* 0x0000e4000c1e1100 */
[----:B0-----:R-:W-:Y:S02]  /*1d60*/  @P1 IMAD.MOV.U32 R16, RZ, RZ, R72 ;  /* 0x000000ffff101224 */ /* 0x001fe400078e0048 */
[----:B------:R-:W-:-:S05]  /*1d70*/  @P1 IMAD.MOV.U32 R17, RZ, RZ, R73 ;  /* 0x000000ffff111224 */ /* 0x000fca00078e0049 */
[----:B------:R0:W4:Y:S02]  /*1d80*/  @P1 LDG.E.U8 R70, desc[UR22][R16.64] ;  /* 0x0000001610461981 */ /* 0x000124000c1e1100 */
[----:B0-----:R-:W-:Y:S02]  /*1d90*/  @P4 IMAD.MOV.U32 R16, RZ, RZ, R67 ;  /* 0x000000ffff104224 */ /* 0x001fe400078e0043 */
[----:B------:R-:W-:-:S05]  /*1da0*/  @P4 IMAD.MOV.U32 R17, RZ, RZ, R68 ;  /* 0x000000ffff114224 */ /* 0x000fca00078e0044 */
[----:B------:R0:W2:Y:S04]  /*1db0*/  @P4 LDG.E.U8 R44, desc[UR22][R16.64] ;  /* 0x00000016102c4981 */ /* 0x0000a8000c1e1100 */
[----:B------:R-:W-:Y:S04]  /*1dc0*/  STL [R1+0x5bc], R75 ;  /* 0x0005bc4b01007387 */ /* 0x000fe80000100800 */
[----:B------:R-:W-:Y:S01]  /*1dd0*/  STL [R1+0x5dc], R72 ;  /* 0x0005dc4801007387 */ /* 0x000fe20000100800 */
[----:B0-----:R-:W-:-:S03]  /*1de0*/  IMAD.U32 R16, RZ, RZ, UR12 ;  /* 0x0000000cff107e24 */ /* 0x001fc6000f8e00ff */
[----:B------:R-:W-:Y:S04]  /*1df0*/  STL [R1+0x5a8], R76 ;  /* 0x0005a84c01007387 */ /* 0x000fe80000100800 */
[----:B------:R-:W-:Y:S01]  /*1e00*/  STL [R1+0x5f4], R67 ;  /* 0x0005f44301007387 */ /* 0x000fe20000100800 */
[----:B------:R-:W-:-:S03]  /*1e10*/  IMAD R16, R16, 0x2, R25 ;  /* 0x0000000210107824 */ /* 0x000fc600078e0219 */
[----:B------:R-:W-:Y:S04]  /*1e20*/  STL [R1+0x5d8], R73 ;  /* 0x0005d84901007387 */ /* 0x000fe80000100800 */
[----:B------:R0:W-:Y:S01]  /*1e30*/  STL [R1+0x5f0], R68 ;  /* 0x0005f04401007387 */ /* 0x0001e20000100800 */
[----:B------:R-:W-:Y:S01]  /*1e40*/  IMAD.U32 R33, RZ, RZ, UR12 ;  /* 0x0000000cff217e24 */ /* 0x000fe2000f8e00ff */
[----:B------:R-:W-:Y:S02]  /*1e50*/  PLOP3.LUT P4, PT, PT, PT, UP1, 0x80, 0x8 ;  /* 0x000000000008781c */ /* 0x000fe40003f8f018 */
[----:B0-----:R-:W-:-:S04]  /*1e60*/  LOP3.LUT R68, R2, 0x78, RZ, 0xfc, !PT ;  /* 0x0000007802447812 */ /* 0x001fc800078efcff */
[----:B------:R-:W-:Y:S02]  /*1e70*/  ISETP.LT.AND P4, PT, R68, UR15, P4 ;  /* 0x0000000f44007c0c */ /* 0x000fe4000a781270 */
[C---:B------:R-:W-:Y:S02]  /*1e80*/  LOP3.LUT R67, R2.reuse, 0x2, RZ, 0xfc, !PT ;  /* 0x0000000202437812 */ /* 0x040fe400078efcff */
[----:B------:R-:W-:Y:S01]  /*1e90*/  PLOP3.LUT P0, PT, PT, PT, UP1, 0x80, 0x8 ;  /* 0x000000000008781c */ /* 0x000fe20003f0f018 */
[----:B------:R-:W-:Y:S01]  /*1ea0*/  IMAD.U32 R17, RZ, RZ, UR12 ;  /* 0x0000000cff117e24 */ /* 0x000fe2000f8e00ff */
[----:B------:R-:W-:Y:S02]  /*1eb0*/  LOP3.LUT R68, R2, 0xa, RZ, 0xfc, !PT ;  /* 0x0000000a02447812 */ /* 0x000fe400078efcff */
[----:B------:R-:W-:Y:S02]  /*1ec0*/  ISETP.LT.AND P0, PT, R67, UR15, P0 ;  /* 0x0000000f43007c0c */ /* 0x000fe40008701270 */
[----:B------:R-:W-:-:S02]  /*1ed0*/  PLOP3.LUT P1, PT, PT, PT, UP1, 0x80, 0x8 ;  /* 0x000000000008781c */ /* 0x000fc40003f2f018 */
[----:B------:R-:W-:Y:S02]  /*1ee0*/  IADD3 R67, P6, PT, R32, R10, RZ ;  /* 0x0000000a20437210 */ /* 0x000fe40007fde0ff */
[----:B------:R-:W-:Y:S02]  /*1ef0*/  ISETP.LT.AND P1, PT, R68, UR15, P1 ;  /* 0x0000000f44007c0c */ /* 0x000fe40008f21270 */
[----:B------:R-:W-:Y:S02]  /*1f00*/  PRMT R71, RZ, 0x7610, R71 ;  /* 0x00007610ff477816 */ /* 0x000fe40000000047 */
[----:B------:R-:W-:Y:S02]  /*1f10*/  LEA.HI.X.SX32 R68, R32, R6, 0x1, P6 ;  /* 0x0000000620447211 */ /* 0x000fe400030f0eff */
[----:B------:R-:W-:Y:S01]  /*1f20*/  PRMT R62, RZ, 0x7610, R62 ;  /* 0x00007610ff3e7816 */ /* 0x000fe2000000003e */
[----:B--2---:R0:W-:Y:S02]  /*1f30*/  STL [R1+0x318], R44 ;  /* 0x0003182c01007387 */ /* 0x0041e40000100800 */
[----:B0-----:R-:W-:-:S04]  /*1f40*/  IMAD.U32 R44, RZ, RZ, UR12 ;  /* 0x0000000cff2c7e24 */ /* 0x001fc8000f8e00ff */
[----:B------:R-:W-:-:S04]  /*1f50*/  IMAD R44, R44, 0x2, R16 ;  /* 0x000000022c2c7824 */ /* 0x000fc800078e0210 */
[----:B------:R-:W-:-:S05]  /*1f60*/  IMAD R33, R33, 0x2, R44 ;  /* 0x0000000221217824 */ /* 0x000fca00078e022c */
[----:B------:R-:W-:-:S04]  /*1f70*/  IADD3 R72, P5, PT, R33, R10, RZ ;  /* 0x0000000a21487210 */ /* 0x000fc80007fbe0ff */
[----:B------:R-:W-:Y:S01]  /*1f80*/  LEA.HI.X.SX32 R73, R33, R6, 0x1, P5 ;  /* 0x0000000621497211 */ /* 0x000fe200028f0eff */
[----:B------:R-:W-:Y:S02]  /*1f90*/  IMAD R17, R17, 0x2, R33 ;  /* 0x0000000211117824 */ /* 0x000fe400078e0221 */
[----:B------:R-:W-:Y:S02]  /*1fa0*/  @P4 IMAD.MOV.U32 R32, RZ, RZ, R72 ;  /* 0x000000ffff204224 */ /* 0x000fe400078e0048 */
[----:B------:R-:W-:-:S05]  /*1fb0*/  @P4 IMAD.MOV.U32 R33, RZ, RZ, R73 ;  /* 0x000000ffff214224 */ /* 0x000fca00078e0049 */
[----:B------:R0:W2:Y:S02]  /*1fc0*/  @P4 LDG.E.U8 R71, desc[UR22][R32.64] ;  /* 0x0000001620474981 */ /* 0x0000a4000c1e1100 */
[----:B0-----:R-:W-:Y:S02]  /*1fd0*/  @P0 IMAD.MOV.U32 R32, RZ, RZ, R67 ;  /* 0x000000ffff200224 */ /* 0x001fe400078e0043 */
[----:B------:R-:W-:-:S05]  /*1fe0*/  @P0 IMAD.MOV.U32 R33, RZ, RZ, R68 ;  /* 0x000000ffff210224 */ /* 0x000fca00078e0044 */
[----:B------:R0:W2:Y:S01]  /*1ff0*/  @P0 LDG.E.U8 R62, desc[UR22][R32.64] ;  /* 0x00000016203e0981 */ /* 0x0000a2000c1e1100 */
[----:B------:R-:W-:-:S03]  /*2000*/  PLOP3.LUT P5, PT, PT, PT, UP1, 0x80, 0x8 ;  /* 0x000000000008781c */ /* 0x000fc60003faf018 */
[----:B------:R-:W-:Y:S04]  /*2010*/  STL [R1+0x60c], R72 ;  /* 0x00060c4801007387 */ /* 0x000fe80000100800 */
[----:B---3--:R-:W-:Y:S04]  /*2020*/  STL [R1+0x2d8], R74 ;  /* 0x0002d84a01007387 */ /* 0x008fe80000100800 */
[----:B----4-:R1:W-:Y:S02]  /*2030*/  STL [R1+0x378], R70 ;  /* 0x0003784601007387 */ /* 0x0103e40000100800 */
[----:B-1----:R-:W-:-:S02]  /*2040*/  LOP3.LUT R70, R2, 0x12, RZ, 0xfc, !PT ;  /* 0x0000001202467812 */ /* 0x002fc400078efcff */
[----:B------:R1:W-:Y:S02]  /*2050*/  STL [R1+0x2c], R67 ;  /* 0x00002c4301007387 */ /* 0x0003e40000100800 */
[----:B------:R-:W-:Y:S02]  /*2060*/  ISETP.LT.AND P5, PT, R70, UR15, P5 ;  /* 0x0000000f46007c0c */ /* 0x000fe4000afa1270 */
[-C--:B------:R-:W-:Y:S01]  /*2070*/  IADD3 R70, P4, PT, R40, R10.reuse, RZ ;  /* 0x0000000a28467210 */ /* 0x080fe20007f9e0ff */
[----:B------:R-:W-:Y:S04]  /*2080*/  STL [R1+0x608], R73 ;  /* 0x0006084901007387 */ /* 0x000fe80000100800 */
[----:B------:R3:W-:Y:S01]  /*2090*/  STL [R1+0x28], R68 ;  /* 0x0000284401007387 */ /* 0x0007e20000100800 */
[----:B-1----:R-:W-:-:S03]  /*20a0*/  IADD3 R67, P0, PT, R39, R10, RZ ;  /* 0x0000000a27437210 */ /* 0x002fc60007f1e0ff */
[----:B------:R-:W-:Y:S01]  /*20b0*/  STL [R1+0x4c], R70 ;  /* 0x00004c4601007387 */ /* 0x000fe20000100800 */
[----:B------:R-:W-:Y:S01]  /*20c0*/  PRMT R69, RZ, 0x7610, R69 ;  /* 0x00007610ff457816 */ /* 0x000fe20000000045 */
[----:B0-----:R-:W-:Y:S01]  /*20d0*/  @P1 IMAD.MOV.U32 R32, RZ, RZ, R70 ;  /* 0x000000ffff201224 */ /* 0x001fe200078e0046 */
[-C--:B---3--:R-:W-:Y:S02]  /*20e0*/  LEA.HI.X.SX32 R68, R39, R6.reuse, 0x1, P0 ;  /* 0x0000000627447211 */ /* 0x088fe400000f0eff */
[----:B------:R-:W-:Y:S02]  /*20f0*/  PRMT R66, RZ, 0x7610, R66 ;  /* 0x00007610ff427816 */ /* 0x000fe40000000042 */
[----:B------:R-:W-:Y:S01]  /*2100*/  PRMT R65, RZ, 0x7610, R65 ;  /* 0x00007610ff417816 */ /* 0x000fe20000000041 */
[----:B--2---:R0:W-:Y:S04]  /*2110*/  STL [R1+0x358], R71 ;  /* 0x0003584701007387 */ /* 0x0041e80000100800 */
[----:B------:R-:W-:Y:S01]  /*2120*/  STL [R1+0x6c], R67 ;  /* 0x00006c4301007387 */ /* 0x000fe20000100800 */
[----:B0-----:R-:W-:-:S05]  /*2130*/  LEA.HI.X.SX32 R71, R40, R6, 0x1, P4 ;  /* 0x0000000628477211 */ /* 0x001fca00020f0eff */
[----:B------:R-:W-:Y:S01]  /*2140*/  @P1 IMAD.MOV.U32 R33, RZ, RZ, R71 ;  /* 0x000000ffff211224 */ /* 0x000fe200078e0047 */
[----:B------:R-:W-:Y:S01]  /*2150*/  STL [R1+0x48], R71 ;  /* 0x0000484701007387 */ /* 0x000fe20000100800 */
[----:B------:R-:W-:-:S03]  /*2160*/  PLOP3.LUT P4, PT, PT, PT, UP1, 0x80, 0x8 ;  /* 0x000000000008781c */ /* 0x000fc60003f8f018 */
[----:B------:R0:W-:Y:S04]  /*2170*/  STL [R1+0x35c], R62 ;  /* 0x00035c3e01007387 */ /* 0x0001e80000100800 */
[----:B------:R1:W2:Y:S01]  /*2180*/  @P1 LDG.E.U8 R69, desc[UR22][R32.64] ;  /* 0x0000001620451981 */ /* 0x0002a2000c1e1100 */
[----:B0-----:R-:W-:Y:S01]  /*2190*/  LOP3.LUT R62, R2, 0x1a, RZ, 0xfc, !PT ;  /* 0x0000001a023e7812 */ /* 0x001fe200078efcff */
[----:B-1----:R-:W-:Y:S02]  /*21a0*/  @P5 IMAD.MOV.U32 R32, RZ, RZ, R67 ;  /* 0x000000ffff205224 */ /* 0x002fe400078e0043 */
[----:B------:R-:W-:Y:S01]  /*21b0*/  @P5 IMAD.MOV.U32 R33, RZ, RZ, R68 ;  /* 0x000000ffff215224 */ /* 0x000fe200078e0044 */
[----:B------:R-:W-:-:S04]  /*21c0*/  ISETP.LT.AND P4, PT, R62, UR15, P4 ;  /* 0x0000000f3e007c0c */ /* 0x000fc8000a781270 */
[----:B------:R0:W3:Y:S02]  /*21d0*/  @P5 LDG.E.U8 R66, desc[UR22][R32.64] ;  /* 0x0000001620425981 */ /* 0x0000e4000c1e1100 */
[----:B0-----:R-:W-:-:S04]  /*21e0*/  IADD3 R32, P5, PT, R38, R10, RZ ;  /* 0x0000000a26207210 */ /* 0x001fc80007fbe0ff */
[----:B------:R-:W-:-:S05]  /*21f0*/  LEA.HI.X.SX32 R33, R38, R6, 0x1, P5 ;  /* 0x0000000626217211 */ /* 0x000fca00028f0eff */
[----:B------:R0:W4:Y:S01]  /*2200*/  @P4 LDG.E.U8 R65, desc[UR22][R32.64] ;  /* 0x0000001620414981 */ /* 0x000122000c1e1100 */
[----:B------:R-:W-:Y:S02]  /*2210*/  LOP3.LUT R67, R2, 0x22, RZ, 0xfc, !PT ;  /* 0x0000002202437812 */ /* 0x000fe400078efcff */
[----:B------:R-:W-:Y:S01]  /*2220*/  PLOP3.LUT P1, PT, PT, PT, UP1, 0x80, 0x8 ;  /* 0x000000000008781c */ /* 0x000fe20003f2f018 */
[----:B------:R-:W-:Y:S03]  /*2230*/  STL [R1+0x68], R68 ;  /* 0x0000684401007387 */ /* 0x000fe60000100800 */
[----:B------:R-:W-:Y:S02]  /*2240*/  ISETP.LT.AND P1, PT, R67, UR15, P1 ;  /* 0x0000000f43007c0c */ /* 0x000fe40008f21270 */
[C---:B------:R-:W-:Y:S02]  /*2250*/  IADD3 R67, P6, PT, R37.reuse, R10, RZ ;  /* 0x0000000a25437210 */ /* 0x040fe40007fde0ff */
[----:B------:R-:W-:Y:S01]  /*2260*/  PRMT R64, RZ, 0x7610, R64 ;  /* 0x00007610ff407816 */ /* 0x000fe20000000040 */
[----:B---3--:R-:W-:Y:S04]  /*2270*/  STL [R1+0x368], R66 ;  /* 0x0003684201007387 */ /* 0x008fe80000100800 */
[----:B------:R0:W-:Y:S04]  /*2280*/  STL [R1+0x8c], R32 ;  /* 0x00008c2001007387 */ /* 0x0001e80000100800 */
[----:B------:R1:W-:Y:S04]  /*2290*/  STL [R1+0x88], R33 ;  /* 0x0000882101007387 */ /* 0x0003e80000100800 */
[----:B------:R-:W-:Y:S01]  /*22a0*/  STL [R1+0xac], R67 ;  /* 0x0000ac4301007387 */ /* 0x000fe20000100800 */
[----:B0-----:R-:W-:-:S03]  /*22b0*/  LEA.HI.X.SX32 R32, R37, R6, 0x1, P6 ;  /* 0x0000000625207211 */ /* 0x001fc600030f0eff */
[----:B----4-:R0:W-:Y:S02]  /*22c0*/  STL [R1+0x2f4], R65 ;  /* 0x0002f44101007387 */ /* 0x0101e40000100800 */
[----:B-1----:R-:W-:Y:S02]  /*22d0*/  @P1 IMAD.MOV.U32 R33, RZ, RZ, R32 ;  /* 0x000000ffff211224 */ /* 0x002fe400078e0020 */
[----:B--2---:R-:W-:Y:S01]  /*22e0*/  STL [R1+0x2fc], R69 ;  /* 0x0002fc4501007387 */ /* 0x004fe20000100800 */
[----:B0-----:R-:W-:-:S05]  /*22f0*/  IADD3 R65, P4, PT, R36, R10, RZ ;  /* 0x0000000a24417210 */ /* 0x001fca0007f9e0ff */
[----:B------:R-:W-:Y:S04]  /*2300*/  STL [R1+0x4cc], R65 ;  /* 0x0004cc4101007387 */ /* 0x000fe80000100800 */
[----:B------:R0:W-:Y:S02]  /*2310*/  STL [R1+0xa8], R32 ;  /* 0x0000a82001007387 */ /* 0x0001e40000100800 */
[----:B0-----:R-:W-:-:S05]  /*2320*/  @P1 IMAD.MOV.U32 R32, RZ, RZ, R67 ;  /* 0x000000ffff201224 */ /* 0x001fca00078e0043 */
[----:B------:R0:W2:Y:S01]  /*2330*/  @P1 LDG.E.U8 R64, desc[UR22][R32.64] ;  /* 0x0000001620401981 */ /* 0x0000a2000c1e1100 */
[C---:B------:R-:W-:Y:S02]  /*2340*/  LOP3.LUT R66, R2.reuse, 0x2a, RZ, 0xfc, !PT ;  /* 0x0000002a02427812 */ /* 0x040fe400078efcff */
[----:B------:R-:W-:Y:S02]  /*2350*/  PLOP3.LUT P0, PT, PT, PT, UP1, 0x80, 0x8 ;  /* 0x000000000008781c */ /* 0x000fe40003f0f018 */
[----:B------:R-:W-:Y:S02]  /*2360*/  LOP3.LUT R62, R2, 0x32, RZ, 0xfc, !PT ;  /* 0x00000032023e7812 */ /* 0x000fe400078efcff */
[----:B------:R-:W-:Y:S02]  /*2370*/  ISETP.LT.AND P0, PT, R66, UR15, P0 ;  /* 0x0000000f42007c0c */ /* 0x000fe40008701270 */
[----:B------:R-:W-:Y:S02]  /*2380*/  PLOP3.LUT P5, PT, PT, PT, UP1, 0x80, 0x8 ;  /* 0x000000000008781c */ /* 0x000fe40003faf018 */
[----:B------:R-:W-:-:S02]  /*2390*/  LEA.HI.X.SX32 R66, R36, R6, 0x1, P4 ;  /* 0x0000000624427211 */ /* 0x000fc400020f0eff */
[----:B------:R-:W-:Y:S02]  /*23a0*/  ISETP.LT.AND P5, PT, R62, UR15, P5 ;  /* 0x0000000f3e007c0c */ /* 0x000fe4000afa1270 */
[----:B------:R-:W-:Y:S02]  /*23b0*/  IADD3 R62, P6, PT, R35, R10, RZ ;  /* 0x0000000a233e7210 */ /* 0x000fe40007fde0ff */
[----:B------:R-:W-:-:S03]  /*23c0*/  PRMT R60, RZ, 0x7610, R60 ;  /* 0x00007610ff3c7816 */ /* 0x000fc6000000003c */
[----:B------:R-:W-:Y:S01]  /*23d0*/  STL [R1+0x4ec], R62 ;  /* 0x0004ec3e01007387 */ /* 0x000fe20000100800 */
[----:B0-----:R-:W-:Y:S02]  /*23e0*/  @P0 IMAD.MOV.U32 R32, RZ, RZ, R65 ;  /* 0x000000ffff200224 */ /* 0x001fe400078e0041 */
[----:B------:R-:W-:Y:S01]  /*23f0*/  @P0 IMAD.MOV.U32 R33, RZ, RZ, R66 ;  /* 0x000000ffff210224 */ /* 0x000fe200078e0042 */
[----:B------:R-:W-:Y:S01]  /*2400*/  STL [R1+0x4c8], R66 ;  /* 0x0004c84201007387 */ /* 0x000fe20000100800 */
[----:B------:R-:W-:-:S03]  /*2410*/  PRMT R58, RZ, 0x7610, R58 ;  /* 0x00007610ff3a7816 */ /* 0x000fc6000000003a */
[----:B------:R0:W3:Y:S02]  /*2420*/  @P0 LDG.E.U8 R60, desc[UR22][R32.64] ;  /* 0x00000016203c0981 */ /* 0x0000e4000c1e1100 */
[----:B0-----:R-:W-:Y:S02]  /*2430*/  @P5 IMAD.MOV.U32 R32, RZ, RZ, R62 ;  /* 0x000000ffff205224 */ /* 0x001fe400078e003e */
[----:B--2---:R0:W-:Y:S02]  /*2440*/  STL [R1+0x338], R64 ;  /* 0x0003384001007387 */ /* 0x0041e40000100800 */
[----:B0-----:R-:W-:-:S05]  /*2450*/  LEA.HI.X.SX32 R64, R35, R6, 0x1, P6 ;  /* 0x0000000623407211 */ /* 0x001fca00030f0eff */
[----:B------:R-:W-:-:S05]  /*2460*/  @P5 IMAD.MOV.U32 R33, RZ, RZ, R64 ;  /* 0x000000ffff215224 */ /* 0x000fca00078e0040 */
[----:B------:R0:W2:Y:S01]  /*2470*/  @P5 LDG.E.U8 R58, desc[UR22][R32.64] ;  /* 0x00000016203a5981 */ /* 0x0000a2000c1e1100 */
[----:B------:R-:W-:Y:S02]  /*2480*/  PLOP3.LUT P1, PT, PT, PT, UP1, 0x80, 0x8 ;  /* 0x000000000008781c */ /* 0x000fe40003f2f018 */
[----:B------:R-:W-:Y:S01]  /*2490*/  PLOP3.LUT P0, PT, PT, PT, UP1, 0x80, 0x8 ;  /* 0x000000000008781c */ /* 0x000fe20003f0f018 */
[----:B---3--:R1:W-:Y:S04]  /*24a0*/  STL [R1+0x334], R60 ;  /* 0x0003343c01007387 */ /* 0x0083e80000100800 */
[----:B------:R-:W-:Y:S01]  /*24b0*/  STL [R1+0x4e8], R64 ;  /* 0x0004e84001007387 */ /* 0x000fe20000100800 */
[----:B-1----:R-:W-:-:S04]  /*24c0*/  LOP3.LUT R60, R2, 0x3a, RZ, 0xfc, !PT ;  /* 0x0000003a023c7812 */ /* 0x002fc800078efcff */
[----:B------:R-:W-:Y:S02]  /*24d0*/  ISETP.LT.AND P1, PT, R60, UR15, P1 ;  /* 0x0000000f3c007c0c */ /* 0x000fe40008f21270 */
[----:B0-----:R-:W-:Y:S02]  /*24e0*/  IADD3 R32, P4, PT, R34, R10, RZ ;  /* 0x0000000a22207210 */ /* 0x001fe40007f9e0ff */
[----:B------:R-:W-:Y:S02]  /*24f0*/  LOP3.LUT R60, R2, 0x4a, RZ, 0xfc, !PT ;  /* 0x0000004a023c7812 */ /* 0x000fe400078efcff */
[----:B------:R-:W-:Y:S02]  /*2500*/  PLOP3.LUT P5, PT, PT, PT, UP1, 0x80, 0x8 ;  /* 0x000000000008781c */ /* 0x000fe40003faf018 */
[----:B------:R-:W-:Y:S02]  /*2510*/  PRMT R63, RZ, 0x7610, R63 ;  /* 0x00007610ff3f7816 */ /* 0x000fe4000000003f */
[----:B------:R-:W-:-:S02]  /*2520*/  LEA.HI.X.SX32 R33, R34, R6, 0x1, P4 ;  /* 0x0000000622217211 */ /* 0x000fc400020f0eff */
[----:B------:R-:W-:Y:S02]  /*2530*/  ISETP.LT.AND P5, PT, R60, UR15, P5 ;  /* 0x0000000f3c007c0c */ /* 0x000fe4000afa1270 */
[----:B------:R-:W-:Y:S01]  /*2540*/  PRMT R54, RZ, 0x7610, R54 ;  /* 0x00007610ff367816 */ /* 0x000fe20000000036 */
[----:B------:R0:W3:Y:S04]  /*2550*/  @P1 LDG.E.U8 R63, desc[UR22][R32.64] ;  /* 0x00000016203f1981 */ /* 0x0000e8000c1e1100 */
[----:B--2---:R1:W-:Y:S02]  /*2560*/  STL [R1+0x364], R58 ;  /* 0x0003643a01007387 */ /* 0x0043e40000100800 */
[----:B-1----:R-:W-:-:S04]  /*2570*/  LOP3.LUT R58, R2, 0x42, RZ, 0xfc, !PT ;  /* 0x00000042023a7812 */ /* 0x002fc800078efcff */
[----:B------:R-:W-:Y:S02]  /*2580*/  ISETP.LT.AND P0, PT, R58, UR15, P0 ;  /* 0x0000000f3a007c0c */ /* 0x000fe40008701270 */
[C---:B------:R-:W-:Y:S01]  /*2590*/  IADD3 R58, P6, PT, R31.reuse, R10, RZ ;  /* 0x0000000a1f3a7210 */ /* 0x040fe20007fde0ff */
[----:B------:R0:W-:Y:S03]  /*25a0*/  STL [R1+0x50c], R32 ;  /* 0x00050c2001007387 */ /* 0x0001e60000100800 */
[----:B------:R-:W-:Y:S01]  /*25b0*/  LEA.HI.X.SX32 R60, R31, R6, 0x1, P6 ;  /* 0x000000061f3c7211 */ /* 0x000fe200030f0eff */
[----:B------:R-:W-:Y:S04]  /*25c0*/  STL [R1+0x52c], R58 ;  /* 0x00052c3a01007387 */ /* 0x000fe80000100800 */
[----:B------:R1:W-:Y:S02]  /*25d0*/  STL [R1+0x508], R33 ;  /* 0x0005082101007387 */ /* 0x0003e40000100800 */
[----:B0-----:R-:W-:-:S02]  /*25e0*/  @P0 IMAD.MOV.U32 R32, RZ, RZ, R58 ;  /* 0x000000ffff200224 */ /* 0x001fc400078e003a */
[----:B-1----:R-:W-:-:S05]  /*25f0*/  @P0 IMAD.MOV.U32 R33, RZ, RZ, R60 ;  /* 0x000000ffff210224 */ /* 0x002fca00078e003c */
[----:B------:R-:W2:Y:S01]  /*2600*/  @P0 LDG.E.U8 R54, desc[UR22][R32.64] ;  /* 0x0000001620360981 */ /* 0x000ea2000c1e1100 */
[----:B------:R-:W-:-:S03]  /*2610*/  IADD3 R31, P1, PT, R30, R10, RZ ;  /* 0x0000000a1e1f7210 */ /* 0x000fc60007f3e0ff */
[----:B------:R-:W-:Y:S01]  /*2620*/  STL [R1+0x528], R60 ;  /* 0x0005283c01007387 */ /* 0x000fe20000100800 */
[----:B------:R-:W-:-:S03]  /*2630*/  LEA.HI.X.SX32 R30, R30, R6, 0x1, P1 ;  /* 0x000000061e1e7211 */ /* 0x000fc600008f0eff */
[----:B------:R0:W-:Y:S01]  /*2640*/  STL [R1+0x54c], R31 ;  /* 0x00054c1f01007387 */ /* 0x0001e20000100800 */
[----:B------:R-:W-:Y:S02]  /*2650*/  LOP3.LUT R62, R2, 0x52, RZ, 0xfc, !PT ;  /* 0x00000052023e7812 */ /* 0x000fe400078efcff */
[----:B------:R-:W-:Y:S02]  /*2660*/  PLOP3.LUT P4, PT, PT, PT, UP1, 0x80, 0x8 ;  /* 0x000000000008781c */ /* 0x000fe40003f8f018 */
[----:B------:R-:W-:Y:S02]  /*2670*/  PLOP3.LUT P0, PT, PT, PT, UP1, 0x80, 0x8 ;  /* 0x000000000008781c */ /* 0x000fe40003f0f018 */
[----:B------:R-:W-:Y:S02]  /*2680*/  ISETP.LT.AND P4, PT, R62, UR15, P4 ;  /* 0x0000000f3e007c0c */ /* 0x000fe4000a781270 */
[----:B0-----:R-:W-:Y:S02]  /*2690*/  @P5 LOP3.LUT R31, R31, R30, RZ, 0x3c, !PT ;  /* 0x0000001e1f1f5212 */ /* 0x001fe400078e3cff */
[----:B------:R-:W-:-:S02]  /*26a0*/  LOP3.LUT R60, R2, 0x5a, RZ, 0xfc, !PT ;  /* 0x0000005a023c7812 */ /* 0x000fc400078efcff */
[----:B------:R-:W-:Y:S02]  /*26b0*/  PRMT R61, RZ, 0x7610, R61 ;  /* 0x00007610ff3d7816 */ /* 0x000fe4000000003d */
[----:B------:R-:W-:Y:S02]  /*26c0*/  ISETP.LT.AND P0, PT, R60, UR15, P0 ;  /* 0x0000000f3c007c0c */ /* 0x000fe40008701270 */
[----:B------:R-:W-:Y:S02]  /*26d0*/  PRMT R52, RZ, 0x7610, R52 ;  /* 0x00007610ff347816 */ /* 0x000fe40000000034 */
[----:B------:R-:W-:Y:S01]  /*26e0*/  PRMT R57, RZ, 0x7610, R57 ;  /* 0x00007610ff397816 */ /* 0x000fe20000000039 */
[----:B--2---:R0:W-:Y:S02]  /*26f0*/  STL [R1+0x370], R54 ;  /* 0x0003703601007387 */ /* 0x0041e40000100800 */
[----:B0-----:R-:W-:-:S05]  /*2700*/  IADD3 R54, P6, PT, R29, R10, RZ ;  /* 0x0000000a1d367210 */ /* 0x001fca0007fde0ff */
[----:B------:R-:W-:Y:S04]  /*2710*/  STL [R1+0x574], R54 ;  /* 0x0005743601007387 */ /* 0x000fe80000100800 */
[----:B------:R0:W-:Y:S01]  /*2720*/  STL [R1+0x548], R30 ;  /* 0x0005481e01007387 */ /* 0x0001e20000100800 */
[----:B------:R-:W-:Y:S02]  /*2730*/  LEA.HI.X.SX32 R58, R29, R6, 0x1, P6 ;  /* 0x000000061d3a7211 */ /* 0x000fe400030f0eff */
[----:B------:R-:W-:Y:S02]  /*2740*/  IADD3 R29, P1, PT, R28, R10, RZ ;  /* 0x0000000a1c1d7210 */ /* 0x000fe40007f3e0ff */
[----:B0-----:R-:W-:-:S04]  /*2750*/  @P5 LOP3.LUT R30, R31, R30, RZ, 0x3c, !PT ;  /* 0x0000001e1f1e5212 */ /* 0x001fc800078e3cff */
[----:B------:R-:W-:Y:S01]  /*2760*/  @P5 LOP3.LUT R31, R31, R30, RZ, 0x3c, !PT ;  /* 0x0000001e1f1f5212 */ /* 0x000fe200078e3cff */
[----:B------:R0:W-:Y:S04]  /*2770*/  STL [R1+0x568], R58 ;  /* 0x0005683a01007387 */ /* 0x0001e80000100800 */
[----:B------:R1:W2:Y:S04]  /*2780*/  @P5 LDG.E.U8 R61, desc[UR22][R30.64] ;  /* 0x000000161e3d5981 */ /* 0x0002a8000c1e1100 */
[----:B------:R4:W-:Y:S01]  /*2790*/  STL [R1+0x594], R29 ;  /* 0x0005941d01007387 */ /* 0x0009e20000100800 */
[----:B-1----:R-:W-:Y:S01]  /*27a0*/  @P4 IMAD.MOV.U32 R31, RZ, RZ, R58 ;  /* 0x000000ffff1f4224 */ /* 0x002fe200078e003a */
[----:B0-----:R-:W-:Y:S01]  /*27b0*/  LEA.HI.X.SX32 R58, R28, R6, 0x1, P1 ;  /* 0x000000061c3a7211 */ /* 0x001fe200008f0eff */
[----:B------:R-:W-:-:S02]  /*27c0*/  @P4 IMAD.MOV.U32 R30, RZ, RZ, R54 ;  /* 0x000000ffff1e4224 */ /* 0x000fc400078e0036 */
[----:B------:R-:W-:Y:S02]  /*27d0*/  @P0 IMAD.MOV.U32 R28, RZ, RZ, R29 ;  /* 0x000000ffff1c0224 */ /* 0x000fe400078e001d */
[----:B----4-:R-:W-:Y:S01]  /*27e0*/  @P0 IMAD.MOV.U32 R29, RZ, RZ, R58 ;  /* 0x000000ffff1d0224 */ /* 0x010fe200078e003a */
[----:B------:R-:W4:Y:S04]  /*27f0*/  @P4 LDG.E.U8 R52, desc[UR22][R30.64] ;  /* 0x000000161e344981 */ /* 0x000f28000c1e1100 */
[----:B------:R-:W2:Y:S01]  /*2800*/  @P0 LDG.E.U8 R57, desc[UR22][R28.64] ;  /* 0x000000161c390981 */ /* 0x000ea2000c1e1100 */
[----:B------:R-:W-:Y:S02]  /*2810*/  LOP3.LUT R60, R2, 0x62, RZ, 0xfc, !PT ;  /* 0x00000062023c7812 */ /* 0x000fe400078efcff */
[----:B------:R-:W-:-:S02]  /*2820*/  PLOP3.LUT P4, PT, PT, PT, UP1, 0x80, 0x8 ;  /* 0x000000000008781c */ /* 0x000fc40003f8f018 */
[----:B------:R-:W-:Y:S02]  /*2830*/  LOP3.LUT R54, R2, 0x6a, RZ, 0xfc, !PT ;  /* 0x0000006a02367812 */ /* 0x000fe400078efcff */
[----:B------:R-:W-:Y:S02]  /*2840*/  PLOP3.LUT P5, PT, PT, PT, UP1, 0x80, 0x8 ;  /* 0x000000000008781c */ /* 0x000fe40003faf018 */
[----:B------:R-:W-:Y:S01]  /*2850*/  ISETP.LT.AND P4, PT, R60, UR15, P4 ;  /* 0x0000000f3c007c0c */ /* 0x000fe2000a781270 */
[----:B---3--:R-:W-:Y:S01]  /*2860*/  STL [R1+0x2e8], R63 ;  /* 0x0002e83f01007387 */ /* 0x008fe20000100800 */
[----:B------:R-:W-:Y:S02]  /*2870*/  ISETP.LT.AND P0, PT, R54, UR15, P5 ;  /* 0x0000000f36007c0c */ /* 0x000fe4000af01270 */
[----:B------:R-:W-:Y:S02]  /*2880*/  IADD3 R60, P5, PT, R26, R10, RZ ;  /* 0x0000000a1a3c7210 */ /* 0x000fe40007fbe0ff */
[----:B------:R-:W-:-:S02]  /*2890*/  PLOP3.LUT P1, PT, PT, PT, UP1, 0x80, 0x8 ;  /* 0x000000000008781c */ /* 0x000fc40003f2f018 */
[----:B------:R-:W-:Y:S02]  /*28a0*/  LEA.HI.X.SX32 R26, R26, R6, 0x1, P5 ;  /* 0x000000061a1a7211 */ /* 0x000fe400028f0eff */
[----:B------:R-:W-:Y:S02]  /*28b0*/  PRMT R59, RZ, 0x7610, R59 ;  /* 0x00007610ff3b7816 */ /* 0x000fe4000000003b */
[----:B------:R-:W-:Y:S02]  /*28c0*/  PRMT R56, RZ, 0x7610, R56 ;  /* 0x00007610ff387816 */ /* 0x000fe40000000038 */
[----:B------:R-:W-:Y:S02]  /*28d0*/  PRMT R51, RZ, 0x7610, R51 ;  /* 0x00007610ff337816 */ /* 0x000fe40000000033 */
[----:B------:R-:W-:Y:S01]  /*28e0*/  PRMT R55, RZ, 0x7610, R55 ;  /* 0x00007610ff377816 */ /* 0x000fe20000000037 */
[----:B----4-:R0:W-:Y:S04]  /*28f0*/  STL [R1+0x360], R52 ;  /* 0x0003603401007387 */ /* 0x0101e80000100800 */
[----:B------:R-:W-:Y:S04]  /*2900*/  STL [R1+0x590], R58 ;  /* 0x0005903a01007387 */ /* 0x000fe80000100800 */
[----:B--2---:R1:W-:Y:S01]  /*2910*/  STL [R1+0x2a4], R57 ;  /* 0x0002a43901007387 */ /* 0x0043e20000100800 */
[----:B0-----:R-:W-:-:S03]  /*2920*/  LOP3.LUT R52, R2, 0x72, RZ, 0xfc, !PT ;  /* 0x0000007202347812 */ /* 0x001fc600078efcff */
[----:B------:R-:W-:Y:S01]  /*2930*/  STL [R1+0x5c4], R60 ;  /* 0x0005c43c01007387 */ /* 0x000fe20000100800 */
[----:B-1----:R-:W-:-:S03]  /*2940*/  IADD3 R57, P6, PT, R27, R10, RZ ;  /* 0x0000000a1b397210 */ /* 0x002fc60007fde0ff */
[----:B------:R-:W-:Y:S01]  /*2950*/  STL [R1+0x2bc], R61 ;  /* 0x0002bc3d01007387 */ /* 0x000fe20000100800 */
[----:B------:R-:W-:Y:S02]  /*2960*/  ISETP.LT.AND P1, PT, R52, UR15, P1 ;  /* 0x0000000f34007c0c */ /* 0x000fe40008f21270 */
[----:B------:R-:W-:Y:S01]  /*2970*/  LEA.HI.X.SX32 R58, R27, R6, 0x1, P6 ;  /* 0x000000061b3a7211 */ /* 0x000fe200030f0eff */
[----:B------:R-:W-:Y:S01]  /*2980*/  STL [R1+0x5e4], R57 ;  /* 0x0005e43901007387 */ /* 0x000fe20000100800 */
[----:B------:R-:W-:-:S03]  /*2990*/  @P4 IMAD.MOV.U32 R27, RZ, RZ, R26 ;  /* 0x000000ffff1b4224 */ /* 0x000fc600078e001a */
[----:B------:R0:W-:Y:S01]  /*29a0*/  STL [R1+0x5c0], R26 ;  /* 0x0005c01a01007387 */ /* 0x0001e20000100800 */
[----:B------:R-:W-:Y:S01]  /*29b0*/  IADD3 R52, P5, PT, R25, R10, RZ ;  /* 0x0000000a19347210 */ /* 0x000fe20007fbe0ff */
[----:B0-----:R-:W-:-:S03]  /*29c0*/  @P4 IMAD.MOV.U32 R26, RZ, RZ, R60 ;  /* 0x000000ffff1a4224 */ /* 0x001fc600078e003c */
[----:B------:R-:W-:Y:S02]  /*29d0*/  LEA.HI.X.SX32 R54, R25, R6, 0x1, P5 ;  /* 0x0000000619367211 */ /* 0x000fe400028f0eff */
[----:B------:R0:W2:Y:S02]  /*29e0*/  @P4 LDG.E.U8 R59, desc[UR22][R26.64] ;  /* 0x000000161a3b4981 */ /* 0x0000a4000c1e1100 */
[----:B0-----:R-:W-:Y:S02]  /*29f0*/  @P0 IMAD.MOV.U32 R26, RZ, RZ, R57 ;  /* 0x000000ffff1a0224 */ /* 0x001fe400078e0039 */
[----:B------:R-:W-:-:S05]  /*2a00*/  @P0 IMAD.MOV.U32 R27, RZ, RZ, R58 ;  /* 0x000000ffff1b0224 */ /* 0x000fca00078e003a */
[----:B------:R0:W3:Y:S01]  /*2a10*/  @P0 LDG.E.U8 R56, desc[UR22][R26.64] ;  /* 0x000000161a380981 */ /* 0x0000e2000c1e1100 */
[----:B------:R-:W-:Y:S01]  /*2a20*/  LOP3.LUT R25, R2, 0x7a, RZ, 0xfc, !PT ;  /* 0x0000007a02197812 */ /* 0x000fe200078efcff */
[----:B0-----:R-:W-:Y:S02]  /*2a30*/  @P1 IMAD.MOV.U32 R26, RZ, RZ, R52 ;  /* 0x000000ffff1a1224 */ /* 0x001fe400078e0034 */
[----:B------:R-:W-:Y:S01]  /*2a40*/  @P1 IMAD.MOV.U32 R27, RZ, RZ, R54 ;  /* 0x000000ffff1b1224 */ /* 0x000fe200078e0036 */
[----:B------:R-:W-:-:S04]  /*2a50*/  PLOP3.LUT P4, PT, PT, PT, UP1, 0x80, 0x8 ;  /* 0x000000000008781c */ /* 0x000fc80003f8f018 */
[----:B------:R0:W4:Y:S01]  /*2a60*/  @P1 LDG.E.U8 R51, desc[UR22][R26.64] ;  /* 0x000000161a331981 */ /* 0x000122000c1e1100 */
[----:B------:R-:W-:Y:S02]  /*2a70*/  ISETP.LT.AND P4, PT, R25, UR15, P4 ;  /* 0x0000000f19007c0c */ /* 0x000fe4000a781270 */
[----:B0-----:R-:W-:-:S04]  /*2a80*/  IADD3 R26, P5, PT, R17, R10, RZ ;  /* 0x0000000a111a7210 */ /* 0x001fc80007fbe0ff */
[----:B------:R-:W-:-:S07]  /*2a90*/  LEA.HI.X.SX32 R27, R17, R6, 0x1, P5 ;  /* 0x00000006111b7211 */ /* 0x000fce00028f0eff */
[----:B------:R0:W2:Y:S04]  /*2aa0*/  @P4 LDG.E.U8 R55, desc[UR22][R26.64] ;  /* 0x000000161a374981 */ /* 0x0000a8000c1e1100 */
[----:B------:R1:W-:Y:S01]  /*2ab0*/  STL [R1+0x5fc], R52 ;  /* 0x0005fc3401007387 */ /* 0x0003e20000100800 */
[----:B------:R-:W-:-:S03]  /*2ac0*/  PLOP3.LUT P0, PT, PT, PT, UP1, 0x80, 0x8 ;  /* 0x000000000008781c */ /* 0x000fc60003f0f018 */
[----:B------:R-:W-:Y:S04]  /*2ad0*/  STL [R1+0x5e0], R58 ;  /* 0x0005e03a01007387 */ /* 0x000fe80000100800 */
[----:B------:R0:W-:Y:S01]  /*2ae0*/  STL [R1+0x5f8], R54 ;  /* 0x0005f83601007387 */ /* 0x0001e20000100800 */
[----:B------:R-:W-:Y:S02]  /*2af0*/  PLOP3.LUT P1, PT, PT, PT, UP1, 0x80, 0x8 ;  /* 0x000000000008781c */ /* 0x000fe40003f2f018 */
[----:B-1----:R-:W-:Y:S02]  /*2b00*/  LOP3.LUT R52, R2, 0xc, RZ, 0xfc, !PT ;  /* 0x0000000c02347812 */ /* 0x002fe400078efcff */
[----:B------:R-:W-:Y:S02]  /*2b10*/  PLOP3.LUT P5, PT, PT, PT, UP1, 0x80, 0x8 ;  /* 0x000000000008781c */ /* 0x000fe40003faf018 */
[----:B------:R-:W-:-:S02]  /*2b20*/  ISETP.LT.AND P1, PT, R52, UR15, P1 ;  /* 0x0000000f34007c0c */ /* 0x000fc40008f21270 */
[----:B0-----:R-:W-:-:S04]  /*2b30*/  LOP3.LUT R54, R2, 0x14, RZ, 0xfc, !PT ;  /* 0x0000001402367812 */ /* 0x001fc800078efcff */
[----:B------:R-:W-:Y:S02]  /*2b40*/  ISETP.LT.AND P5, PT, R54, UR15, P5 ;  /* 0x0000000f36007c0c */ /* 0x000fe4000afa1270 */
[----:B------:R-:W-:Y:S02]  /*2b50*/  IADD3 R54, P4, PT, R20, R10, RZ ;  /* 0x0000000a14367210 */ /* 0x000fe40007f9e0ff */
[----:B------:R-:W-:Y:S02]  /*2b60*/  PRMT R37, RZ, 0x7610, R37 ;  /* 0x00007610ff257816 */ /* 0x000fe40000000025 */
[----:B------:R-:W-:Y:S02]  /*2b70*/  PRMT R53, RZ, 0x7610, R53 ;  /* 0x00007610ff357816 */ /* 0x000fe40000000035 */
[----:B------:R-:W-:Y:S01]  /*2b80*/  PRMT R40, RZ, 0x7610, R40 ;  /* 0x00007610ff287816 */ /* 0x000fe20000000028 */
[----:B----4-:R0:W-:Y:S02]  /*2b90*/  STL [R1+0x36c], R51 ;  /* 0x00036c3301007387 */ /* 0x0101e40000100800 */
[----:B0-----:R-:W-:-:S04]  /*2ba0*/  LOP3.LUT R51, R2, 0x4, RZ, 0xfc, !PT ;  /* 0x0000000402337812 */ /* 0x001fc800078efcff */
[----:B------:R-:W-:Y:S02]  /*2bb0*/  ISETP.LT.AND P0, PT, R51, UR15, P0 ;  /* 0x0000000f33007c0c */ /* 0x000fe40008701270 */
[C---:B------:R-:W-:Y:S01]  /*2bc0*/  IADD3 R51, P6, PT, R23.reuse, R10, RZ ;  /* 0x0000000a17337210 */ /* 0x040fe20007fde0ff */
[----:B------:R0:W-:Y:S03]  /*2bd0*/  STL [R1+0x614], R26 ;  /* 0x0006141a01007387 */ /* 0x0001e60000100800 */
[----:B------:R-:W-:Y:S01]  /*2be0*/  LEA.HI.X.SX32 R52, R23, R6, 0x1, P6 ;  /* 0x0000000617347211 */ /* 0x000fe200030f0eff */
[----:B------:R-:W-:Y:S04]  /*2bf0*/  STL [R1+0x34], R51 ;  /* 0x0000343301007387 */ /* 0x000fe80000100800 */
[----:B------:R1:W-:Y:S02]  /*2c00*/  STL [R1+0x610], R27 ;  /* 0x0006101b01007387 */ /* 0x0003e40000100800 */
[----:B0-----:R-:W-:-:S02]  /*2c10*/  @P0 IMAD.MOV.U32 R26, RZ, RZ, R51 ;  /* 0x000000ffff1a0224 */ /* 0x001fc400078e0033 */
[----:B--2---:R-:W-:Y:S04]  /*2c20*/  STL [R1+0x33c], R59 ;  /* 0x00033c3b01007387 */ /* 0x004fe80000100800 */
[----:B---3--:R-:W-:Y:S01]  /*2c30*/  STL [R1+0x32c], R56 ;  /* 0x00032c3801007387 */ /* 0x008fe20000100800 */
[----:B-1----:R-:W-:-:S03]  /*2c40*/  @P0 IMAD.MOV.U32 R27, RZ, RZ, R52 ;  /* 0x000000ffff1b0224 */ /* 0x002fc600078e0034 */
[----:B------:R-:W-:Y:S04]  /*2c50*/  STL [R1+0x30], R52 ;  /* 0x0000303401007387 */ /* 0x000fe80000100800 */
[----:B------:R-:W-:Y:S04]  /*2c60*/  STL [R1+0x54], R54 ;  /* 0x0000543601007387 */ /* 0x000fe80000100800 */
[----:B------:R0:W-:Y:S04]  /*2c70*/  STL [R1+0x220], R55 ;  /* 0x0002203701007387 */ /* 0x0001e80000100800 */
[----:B------:R1:W2:Y:S01]  /*2c80*/  @P0 LDG.E.U8 R37, desc[UR22][R26.64] ;  /* 0x000000161a250981 */ /* 0x0002a2000c1e1100 */
[----:B------:R-:W-:-:S02]  /*2c90*/  IADD3 R51, P0, PT, R19, R10, RZ ;  /* 0x0000000a13337210 */ /* 0x000fc40007f1e0ff */
[-C--:B0-----:R-:W-:Y:S02]  /*2ca0*/  LEA.HI.X.SX32 R55, R20, R6.reuse, 0x1, P4 ;  /* 0x0000000614377211 */ /* 0x081fe400020f0eff */
[----:B------:R-:W-:Y:S01]  /*2cb0*/  LEA.HI.X.SX32 R52, R19, R6, 0x1, P0 ;  /* 0x0000000613347211 */ /* 0x000fe200000f0eff */
[----:B-1----:R-:W-:Y:S02]  /*2cc0*/  @P1 IMAD.MOV.U32 R26, RZ, RZ, R54 ;  /* 0x000000ffff1a1224 */ /* 0x002fe400078e0036 */
[----:B------:R-:W-:-:S05]  /*2cd0*/  @P1 IMAD.MOV.U32 R27, RZ, RZ, R55 ;  /* 0x000000ffff1b1224 */ /* 0x000fca00078e0037 */
[----:B------:R0:W3:Y:S02]  /*2ce0*/  @P1 LDG.E.U8 R53, desc[UR22][R26.64] ;  /* 0x000000161a351981 */ /* 0x0000e4000c1e1100 */
[----:B0-----:R-:W-:Y:S02]  /*2cf0*/  @P5 IMAD.MOV.U32 R26, RZ, RZ, R51 ;  /* 0x000000ffff1a5224 */ /* 0x001fe400078e0033 */
[----:B------:R-:W-:-:S05]  /*2d00*/  @P5 IMAD.MOV.U32 R27, RZ, RZ, R52 ;  /* 0x000000ffff1b5224 */ /* 0x000fca00078e0034 */
[----:B------:R-:W4:Y:S01]  /*2d10*/  @P5 LDG.E.U8 R40, desc[UR22][R26.64] ;  /* 0x000000161a285981 */ /* 0x000f22000c1e1100 */
[----:B------:R-:W-:-:S03]  /*2d20*/  PLOP3.LUT P4, PT, PT, PT, UP1, 0x80, 0x8 ;  /* 0x000000000008781c */ /* 0x000fc60003f8f018 */
[----:B------:R-:W-:Y:S04]  /*2d30*/  STL [R1+0x74], R51 ;  /* 0x0000743301007387 */ /* 0x000fe80000100800 */
[----:B------:R-:W-:Y:S01]  /*2d40*/  STL [R1+0x50], R55 ;  /* 0x0000503701007387 */ /* 0x000fe20000100800 */
[----:B------:R-:W-:Y:S02]  /*2d50*/  IADD3 R19, P5, PT, R18, R10, RZ ;  /* 0x0000000a12137210 */ /* 0x000fe40007fbe0ff */
[----:B------:R-:W-:Y:S01]  /*2d60*/  PRMT R39, RZ, 0x7610, R39 ;  /* 0x00007610ff277816 */ /* 0x000fe20000000027 */
[----:B--2---:R0:W-:Y:S02]  /*2d70*/  STL [R1+0x324], R37 ;  /* 0x0003242501007387 */ /* 0x0041e40000100800 */
[----:B0-----:R-:W-:-:S04]  /*2d80*/  LOP3.LUT R37, R2, 0x1c, RZ, 0xfc, !PT ;  /* 0x0000001c02257812 */ /* 0x001fc800078efcff */
[----:B------:R-:W-:Y:S01]  /*2d90*/  ISETP.LT.AND P4, PT, R37, UR15, P4 ;  /* 0x0000000f25007c0c */ /* 0x000fe2000a781270 */
[----:B------:R-:W-:Y:S04]  /*2da0*/  STL [R1+0x70], R52 ;  /* 0x0000703401007387 */ /* 0x000fe80000100800 */
[----:B------:R-:W-:Y:S04]  /*2db0*/  STL [R1+0x94], R19 ;  /* 0x0000941301007387 */ /* 0x000fe80000100800 */
[----:B----4-:R0:W-:Y:S02]  /*2dc0*/  STL [R1+0x264], R40 ;  /* 0x0002642801007387 */ /* 0x0101e40000100800 */
[----:B0-----:R-:W-:-:S02]  /*2dd0*/  LEA.HI.X.SX32 R40, R18, R6, 0x1, P5 ;  /* 0x0000000612287211 */ /* 0x001fc400028f0eff */
[----:B------:R-:W-:-:S03]  /*2de0*/  @P4 IMAD.MOV.U32 R18, RZ, RZ, R19 ;  /* 0x000000ffff124224 */ /* 0x000fc600078e0013 */
[----:B------:R-:W-:-:S05]  /*2df0*/  @P4 IMAD.MOV.U32 R19, RZ, RZ, R40 ;  /* 0x000000ffff134224 */ /* 0x000fca00078e0028 */
[----:B------:R-:W2:Y:S01]  /*2e00*/  @P4 LDG.E.U8 R39, desc[UR22][R18.64] ;  /* 0x0000001612274981 */ /* 0x000ea2000c1e1100 */
[C---:B------:R-:W-:Y:S02]  /*2e10*/  LOP3.LUT R52, R2.reuse, 0x24, RZ, 0xfc, !PT ;  /* 0x0000002402347812 */ /* 0x040fe400078efcff */
[----:B------:R-:W-:Y:S02]  /*2e20*/  LOP3.LUT R51, R2, 0x2c, RZ, 0xfc, !PT ;  /* 0x0000002c02337812 */ /* 0x000fe400078efcff */
[----:B------:R-:W-:Y:S02]  /*2e30*/  PLOP3.LUT P1, PT, PT, PT, UP1, 0x80, 0x8 ;  /* 0x000000000008781c */ /* 0x000fe40003f2f018 */
[----:B------:R-:W-:Y:S02]  /*2e40*/  PLOP3.LUT P0, PT, PT, PT, UP1, 0x80, 0x8 ;  /* 0x000000000008781c */ /* 0x000fe40003f0f018 */
[----:B------:R-:W-:Y:S02]  /*2e50*/  ISETP.LT.AND P1, PT, R52, UR15, P1 ;  /* 0x0000000f34007c0c */ /* 0x000fe40008f21270 */
[----:B------:R-:W-:-:S02]  /*2e60*/  ISETP.LT.AND P0, PT, R51, UR15, P0 ;  /* 0x0000000f33007c0c */ /* 0x000fc40008701270 */
[C---:B------:R-:W-:Y:S01]  /*2e70*/  IADD3 R51, P6, PT, R15.reuse, R10, RZ ;  /* 0x0000000a0f337210 */ /* 0x040fe20007fde0ff */
[----:B------:R-:W-:Y:S04]  /*2e80*/  STL [R1+0x90], R40 ;  /* 0x0000902801007387 */ /* 0x000fe80000100800 */
[----:B------:R-:W-:Y:S01]  /*2e90*/  STL [R1+0xb4], R51 ;  /* 0x0000b43301007387 */ /* 0x000fe20000100800 */
[----:B------:R-:W-:Y:S02]  /*2ea0*/  PRMT R50, RZ, 0x7610, R50 ;  /* 0x00007610ff327816 */ /* 0x000fe40000000032 */
[----:B------:R-:W-:Y:S02]  /*2eb0*/  LEA.HI.X.SX32 R15, R15, R6, 0x1, P6 ;  /* 0x000000060f0f7211 */ /* 0x000fe400030f0eff */
[----:B------:R-:W-:-:S02]  /*2ec0*/  LOP3.LUT R37, R2, 0x34, RZ, 0xfc, !PT ;  /* 0x0000003402257812 */ /* 0x000fc400078efcff */
[----:B------:R-:W-:Y:S02]  /*2ed0*/  PLOP3.LUT P5, PT, PT, PT, UP1, 0x80, 0x8 ;  /* 0x000000000008781c */ /* 0x000fe40003faf018 */
[----:B------:R-:W-:Y:S02]  /*2ee0*/  PRMT R34, RZ, 0x7610, R34 ;  /* 0x00007610ff227816 */ /* 0x000fe40000000022 */
[----:B------:R-:W-:Y:S02]  /*2ef0*/  ISETP.LT.AND P5, PT, R37, UR15, P5 ;  /* 0x0000000f25007c0c */ /* 0x000fe4000afa1270 */
[----:B------:R-:W-:-:S04]  /*2f00*/  IADD3 R37, P6, PT, R13, R10, RZ ;  /* 0x0000000a0d257210 */ /* 0x000fc80007fde0ff */
[----:B------:R-:W-:Y:S02]  /*2f10*/  LEA.HI.X.SX32 R13, R13, R6, 0x1, P6 ;  /* 0x000000060d0d7211 */ /* 0x000fe400030f0eff */
[----:B------:R-:W-:Y:S01]  /*2f20*/  PRMT R35, RZ, 0x7610, R35 ;  /* 0x00007610ff237816 */ /* 0x000fe20000000023 */
[----:B--2---:R0:W-:Y:S02]  /*2f30*/  STL [R1+0x2f0], R39 ;  /* 0x0002f02701007387 */ /* 0x0041e40000100800 */
[----:B0-----:R-:W-:-:S04]  /*2f40*/  IADD3 R39, P4, PT, R14, R10, RZ ;  /* 0x0000000a0e277210 */ /* 0x001fc80007f9e0ff */
[----:B------:R-:W-:Y:S01]  /*2f50*/  LEA.HI.X.SX32 R40, R14, R6, 0x1, P4 ;  /* 0x000000060e287211 */ /* 0x000fe200020f0eff */
[----:B------:R-:W-:Y:S01]  /*2f60*/  @P1 IMAD.MOV.U32 R14, RZ, RZ, R51 ;  /* 0x000000ffff0e1224 */ /* 0x000fe200078e0033 */
[----:B---3--:R-:W-:Y:S04]  /*2f70*/  STL [R1+0x2f8], R53 ;  /* 0x0002f83501007387 */ /* 0x008fe80000100800 */
[----:B------:R-:W-:Y:S04]  /*2f80*/  STL [R1+0x4d4], R39 ;  /* 0x0004d42701007387 */ /* 0x000fe80000100800 */
[----:B------:R0:W-:Y:S04]  /*2f90*/  STL [R1+0xb0], R15 ;  /* 0x0000b00f01007387 */ /* 0x0001e80000100800 */
[----:B------:R1:W2:Y:S02]  /*2fa0*/  @P1 LDG.E.U8 R50, desc[UR22][R14.64] ;  /* 0x000000160e321981 */ /* 0x0002a4000c1e1100 */
[----:B-1----:R-:W-:-:S02]  /*2fb0*/  @P0 IMAD.MOV.U32 R14, RZ, RZ, R39 ;  /* 0x000000ffff0e0224 */ /* 0x002fc400078e0027 */
[----:B0-----:R-:W-:-:S05]  /*2fc0*/  @P0 IMAD.MOV.U32 R15, RZ, RZ, R40 ;  /* 0x000000ffff0f0224 */ /* 0x001fca00078e0028 */
[----:B------:R0:W3:Y:S02]  /*2fd0*/  @P0 LDG.E.U8 R34, desc[UR22][R14.64] ;  /* 0x000000160e220981 */ /* 0x0000e4000c1e1100 */
[----:B0-----:R-:W-:Y:S02]  /*2fe0*/  @P5 IMAD.MOV.U32 R14, RZ, RZ, R37 ;  /* 0x000000ffff0e5224 */ /* 0x001fe400078e0025 */
[----:B------:R-:W-:-:S05]  /*2ff0*/  @P5 IMAD.MOV.U32 R15, RZ, RZ, R13 ;  /* 0x000000ffff0f5224 */ /* 0x000fca00078e000d */
[----:B------:R-:W4:Y:S01]  /*3000*/  @P5 LDG.E.U8 R35, desc[UR22][R14.64] ;  /* 0x000000160e235981 */ /* 0x000f22000c1e1100 */
[----:B------:R-:W-:-:S03]  /*3010*/  PLOP3.LUT P1, PT, PT, PT, UP1, 0x80, 0x8 ;  /* 0x000000000008781c */ /* 0x000fc60003f2f018 */
[----:B------:R-:W-:Y:S04]  /*3020*/  STL [R1+0x4f4], R37 ;  /* 0x0004f42501007387 */ /* 0x000fe80000100800 */
[----:B------:R-:W-:Y:S01]  /*3030*/  STL [R1+0x4d0], R40 ;  /* 0x0004d02801007387 */ /* 0x000fe20000100800 */
[----:B------:R-:W-:Y:S02]  /*3040*/  PLOP3.LUT P0, PT, PT, PT, UP1, 0x80, 0x8 ;  /* 0x000000000008781c */ /* 0x000fe40003f0f018 */
[----:B------:R-:W-:Y:S02]  /*3050*/  PLOP3.LUT P5, PT, PT, PT, UP1, 0x80, 0x8 ;  /* 0x000000000008781c */ /* 0x000fe40003faf018 */
[----:B------:R-:W-:Y:S02]  /*3060*/  PRMT R38, RZ, 0x7610, R38 ;  /* 0x00007610ff267816 */ /* 0x000fe40000000026 */
[----:B------:R-:W-:Y:S01]  /*3070*/  PRMT R30, RZ, 0x7610, R30 ;  /* 0x00007610ff1e7816 */ /* 0x000fe2000000001e */
[----:B---3--:R0:W-:Y:S04]  /*3080*/  STL [R1+0x330], R34 ;  /* 0x0003302201007387 */ /* 0x0081e80000100800 */
[----:B------:R1:W-:Y:S01]  /*3090*/  STL [R1+0x4f0], R13 ;  /* 0x0004f00d01007387 */ /* 0x0003e20000100800 */
[----:B0-----:R-:W-:-:S02]  /*30a0*/  LOP3.LUT R34, R2, 0x3c, RZ, 0xfc, !PT ;  /* 0x0000003c02227812 */ /* 0x001fc400078efcff */
[----:B-1----:R-:W-:Y:S02]  /*30b0*/  LOP3.LUT R13, R2, 0x44, RZ, 0xfc, !PT ;  /* 0x00000044020d7812 */ /* 0x002fe400078efcff */
[----:B------:R-:W-:Y:S02]  /*30c0*/  ISETP.LT.AND P1, PT, R34, UR15, P1 ;  /* 0x0000000f22007c0c */ /* 0x000fe40008f21270 */
[----:B------:R-:W-:Y:S02]  /*30d0*/  ISETP.LT.AND P0, PT, R13, UR15, P0 ;  /* 0x0000000f0d007c0c */ /* 0x000fe40008701270 */
[CC--:B------:R-:W-:Y:S01]  /*30e0*/  IADD3 R13, P4, PT, R12.reuse, R10.reuse, RZ ;  /* 0x0000000a0c0d7210 */ /* 0x0c0fe20007f9e0ff */
[----:B----4-:R0:W-:Y:S01]  /*30f0*/  STL [R1+0x224], R35 ;  /* 0x0002242301007387 */ /* 0x0101e20000100800 */
[----:B------:R-:W-:Y:S02]  /*3100*/  IADD3 R34, P6, PT, R11, R10, RZ ;  /* 0x0000000a0b227210 */ /* 0x000fe40007fde0ff */
[----:B------:R-:W-:Y:S01]  /*3110*/  LEA.HI.X.SX32 R39, R12, R6, 0x1, P4 ;  /* 0x000000060c277211 */ /* 0x000fe200020f0eff */
[----:B------:R1:W-:Y:S01]  /*3120*/  STL [R1+0x514], R13 ;  /* 0x0005140d01007387 */ /* 0x0003e20000100800 */
[----:B0-----:R-:W-:-:S03]  /*3130*/  LOP3.LUT R35, R2, 0x4c, RZ, 0xfc, !PT ;  /* 0x0000004c02237812 */ /* 0x001fc600078efcff */
[----:B------:R-:W-:Y:S01]  /*3140*/  @P1 IMAD.MOV.U32 R12, RZ, RZ, R13 ;  /* 0x000000ffff0c1224 */ /* 0x000fe200078e000d */
[----:B------:R-:W-:Y:S01]  /*3150*/  ISETP.LT.AND P5, PT, R35, UR15, P5 ;  /* 0x0000000f23007c0c */ /* 0x000fe2000afa1270 */
[----:B-1----:R-:W-:Y:S01]  /*3160*/  @P1 IMAD.MOV.U32 R13, RZ, RZ, R39 ;  /* 0x000000ffff0d1224 */ /* 0x002fe200078e0027 */
[----:B------:R-:W-:-:S04]  /*3170*/  LEA.HI.X.SX32 R35, R11, R6, 0x1, P6 ;  /* 0x000000060b237211 */ /* 0x000fc800030f0eff */
[----:B------:R0:W3:Y:S02]  /*3180*/  @P1 LDG.E.U8 R38, desc[UR22][R12.64] ;  /* 0x000000160c261981 */ /* 0x0000e4000c1e1100 */
[----:B0-----:R-:W-:Y:S02]  /*3190*/  @P0 IMAD.MOV.U32 R12, RZ, RZ, R34 ;  /* 0x000000ffff0c0224 */ /* 0x001fe400078e0022 */
[----:B------:R-:W-:-:S05]  /*31a0*/  @P0 IMAD.MOV.U32 R13, RZ, RZ, R35 ;  /* 0x000000ffff0d0224 */ /* 0x000fca00078e0023 */
[----:B------:R-:W4:Y:S01]  /*31b0*/  @P0 LDG.E.U8 R30, desc[UR22][R12.64] ;  /* 0x000000160c1e0981 */ /* 0x000f22000c1e1100 */
[----:B------:R-:W-:Y:S02]  /*31c0*/  LOP3.LUT R37, R2, 0x54, RZ, 0xfc, !PT ;  /* 0x0000005402257812 */ /* 0x000fe400078efcff */
[----:B------:R-:W-:Y:S01]  /*31d0*/  PLOP3.LUT P4, PT, PT, PT, UP1, 0x80, 0x8 ;  /* 0x000000000008781c */ /* 0x000fe20003f8f018 */
[----:B------:R0:W-:Y:S03]  /*31e0*/  STL [R1+0x534], R34 ;  /* 0x0005342201007387 */ /* 0x0001e60000100800 */
[----:B------:R-:W-:Y:S02]  /*31f0*/  ISETP.LT.AND P4, PT, R37, UR15, P4 ;  /* 0x0000000f25007c0c */ /* 0x000fe4000a781270 */
[C---:B------:R-:W-:Y:S01]  /*3200*/  IADD3 R37, P1, PT, R8.reuse, R10, RZ ;  /* 0x0000000a08257210 */ /* 0x040fe20007f3e0ff */
[----:B--2---:R-:W-:Y:S03]  /*3210*/  STL [R1+0x1e4], R50 ;  /* 0x0001e43201007387 */ /* 0x004fe60000100800 */
[----:B------:R-:W-:-:S02]  /*3220*/  LEA.HI.X.SX32 R8, R8, R6, 0x1, P1 ;  /* 0x0000000608087211 */ /* 0x000fc400008f0eff */
[----:B0-----:R-:W-:Y:S01]  /*3230*/  IADD3 R34, P0, PT, R9, R10, RZ ;  /* 0x0000000a09227210 */ /* 0x001fe20007f1e0ff */
[----:B------:R-:W-:Y:S01]  /*3240*/  STL [R1+0x510], R39 ;  /* 0x0005102701007387 */ /* 0x000fe20000100800 */
[----:B------:R-:W-:-:S03]  /*3250*/  PRMT R36, RZ, 0x7610, R36 ;  /* 0x00007610ff247816 */ /* 0x000fc60000000024 */
[----:B------:R0:W-:Y:S04]  /*3260*/  STL [R1+0x530], R35 ;  /* 0x0005302301007387 */ /* 0x0001e80000100800 */
[----:B------:R-:W-:Y:S04]  /*3270*/  STL [R1+0x554], R37 ;  /* 0x0005542501007387 */ /* 0x000fe80000100800 */
[----:B------:R-:W-:Y:S01]  /*3280*/  STL [R1+0x57c], R34 ;  /* 0x00057c2201007387 */ /* 0x000fe20000100800 */
[----:B0-----:R-:W-:Y:S01]  /*3290*/  LEA.HI.X.SX32 R35, R9, R6, 0x1, P0 ;  /* 0x0000000609237211 */ /* 0x001fe200000f0eff */
[----:B------:R-:W-:-:S02]  /*32a0*/  @P5 IMAD.MOV.U32 R9, RZ, RZ, R8 ;  /* 0x000000ffff095224 */ /* 0x000fc400078e0008 */
[----:B------:R0:W-:Y:S01]  /*32b0*/  STL [R1+0x550], R8 ;  /* 0x0005500801007387 */ /* 0x0001e20000100800 */
[----:B------:R-:W-:Y:S01]  /*32c0*/  PRMT R33, RZ, 0x7610, R33 ;  /* 0x00007610ff217816 */ /* 0x000fe20000000021 */
[----:B0-----:R-:W-:Y:S01]  /*32d0*/  @P5 IMAD.MOV.U32 R8, RZ, RZ, R37 ;  /* 0x000000ffff085224 */ /* 0x001fe200078e0025 */
[----:B------:R-:W-:-:S04]  /*32e0*/  PLOP3.LUT P0, PT, PT, PT, UP1, 0x80, 0x8 ;  /* 0x000000000008781c */ /* 0x000fc80003f0f018 */
[----:B------:R0:W2:Y:S02]  /*32f0*/  @P5 LDG.E.U8 R36, desc[UR22][R8.64] ;  /* 0x0000001608245981 */ /* 0x0000a4000c1e1100 */
[----:B0-----:R-:W-:Y:S02]  /*3300*/  @P4 IMAD.MOV.U32 R8, RZ, RZ, R34 ;  /* 0x000000ffff084224 */ /* 0x001fe400078e0022 */
[----:B------:R-:W-:-:S05]  /*3310*/  @P4 IMAD.MOV.U32 R9, RZ, RZ, R35 ;  /* 0x000000ffff094224 */ /* 0x000fca00078e0023 */
[----:B------:R0:W2:Y:S01]  /*3320*/  @P4 LDG.E.U8 R33, desc[UR22][R8.64] ;  /* 0x0000001608214981 */ /* 0x0000a2000c1e1100 */
[----:B------:R-:W-:Y:S02]  /*3330*/  PRMT R32, RZ, 0x7610, R32 ;  /* 0x00007610ff207816 */ /* 0x000fe40000000020 */
[----:B0-----:R-:W-:-:S04]  /*3340*/  IADD3 R8, P5, PT, R21, R10, RZ ;  /* 0x0000000a15087210 */ /* 0x001fc80007fbe0ff */
[----:B------:R-:W-:Y:S01]  /*3350*/  LEA.HI.X.SX32 R9, R21, R6, 0x1, P5 ;  /* 0x0000000615097211 */ /* 0x000fe200028f0eff */
[----:B----4-:R0:W-:Y:S02]  /*3360*/  STL [R1+0x2e0], R30 ;  /* 0x0002e01e01007387 */ /* 0x0101e40000100800 */
[----:B0-----:R-:W-:-:S04]  /*3370*/  LOP3.LUT R30, R2, 0x5c, RZ, 0xfc, !PT ;  /* 0x0000005c021e7812 */ /* 0x001fc800078efcff */
[----:B------:R-:W-:-:S13]  /*3380*/  ISETP.LT.AND P4, PT, R30, UR15, P0 ;  /* 0x0000000f1e007c0c */ /* 0x000fda0008781270 */
[----:B------:R0:W4:Y:S01]  /*3390*/  @P4 LDG.E.U8 R32, desc[UR22][R8.64] ;  /* 0x0000001608204981 */ /* 0x000122000c1e1100 */
[----:B------:R-:W-:Y:S02]  /*33a0*/  LOP3.LUT R34, R2, 0x64, RZ, 0xfc, !PT ;  /* 0x0000006402227812 */ /* 0x000fe400078efcff */
[----:B------:R-:W-:Y:S01]  /*33b0*/  PLOP3.LUT P1, PT, PT, PT, UP1, 0x80, 0x8 ;  /* 0x000000000008781c */ /* 0x000fe20003f2f018 */
[----:B------:R-:W-:Y:S03]  /*33c0*/  STL [R1+0x578], R35 ;  /* 0x0005782301007387 */ /* 0x000fe60000100800 */
[----:B------:R-:W-:Y:S02]  /*33d0*/  ISETP.LT.AND P1, PT, R34, UR15, P1 ;  /* 0x0000000f22007c0c */ /* 0x000fe40008f21270 */
[C---:B------:R-:W-:Y:S02]  /*33e0*/  IADD3 R34, P6, PT, R22.reuse, R10, RZ ;  /* 0x0000000a16227210 */ /* 0x040fe40007fde0ff */
[----:B------:R-:W-:Y:S01]  /*33f0*/  PRMT R31, RZ, 0x7610, R31 ;  /* 0x00007610ff1f7816 */ /* 0x000fe2000000001f */
[----:B--2---:R-:W-:Y:S04]  /*3400*/  STL [R1+0x260], R33 ;  /* 0x0002602101007387 */ /* 0x004fe80000100800 */
[----:B---3--:R-:W-:Y:S04]  /*3410*/  STL [R1+0x2e4], R38 ;  /* 0x0002e42601007387 */ /* 0x008fe80000100800 */
[----:B------:R0:W-:Y:S04]  /*3420*/  STL [R1+0x59c], R8 ;  /* 0x00059c0801007387 */ /* 0x0001e80000100800 */
[----:B------:R1:W-:Y:S04]  /*3430*/  STL [R1+0x598], R9 ;  /* 0x0005980901007387 */ /* 0x0003e80000100800 */
[----:B------:R-:W-:Y:S01]  /*3440*/  STL [R1+0x5cc], R34 ;  /* 0x0005cc2201007387 */ /* 0x000fe20000100800 */
[----:B0-----:R-:W-:-:S05]  /*3450*/  LEA.HI.X.SX32 R8, R22, R6, 0x1, P6 ;  /* 0x0000000616087211 */ /* 0x001fca00030f0eff */
[----:B-1----:R-:W-:Y:S01]  /*3460*/  @P1 IMAD.MOV.U32 R9, RZ, RZ, R8 ;  /* 0x000000ffff091224 */ /* 0x002fe200078e0008 */
[----:B----4-:R0:W-:Y:S04]  /*3470*/  STL [R1+0x2a0], R32 ;  /* 0x0002a02001007387 */ /* 0x0101e80000100800 */
[----:B------:R-:W-:Y:S01]  /*3480*/  STL [R1+0x2b8], R36 ;  /* 0x0002b82401007387 */ /* 0x000fe20000100800 */
        /* <DEDUP_REMOVED lines=25> */
[----:B------:R-:W-:Y:S01]  /*3620*/  IMAD.U32 R25, RZ, RZ, UR12 ;  /* 0x0000000cff197e24 */ /* 0x000fe2000f8e00ff */
[----:B------:R-:W-:Y:S02]  /*3630*/  PLOP3.LUT P4, PT, PT, PT, UP1, 0x80, 0x8 ;  /* 0x000000000008781c */ /* 0x000fe40003f8f018 */
[----:B---3--:R1:W-:Y:S01]  /*3640*/  STL [R1+0x328], R28 ;  /* 0x0003281c01007387 */ /* 0x0083e20000100800 */
[----:B------:R-:W-:Y:S01]  /*3650*/  IMAD R25, R25, 0x2, R17 ;  /* 0x0000000219197824 */ /* 0x000fe200078e0211 */
[----:B------:R-:W-:Y:S02]  /*3660*/  PLOP3.LUT P0, PT, PT, PT, UP1, 0x80, 0x8 ;  /* 0x000000000008781c */ /* 0x000fe40003f0f018 */
[----:B------:R-:W-:Y:S01]  /*3670*/  STL [R1+0x600], R31 ;  /* 0x0006001f01007387 */ /* 0x000fe20000100800 */
[----:B-1----:R-:W-:-:S04]  /*3680*/  LOP3.LUT R28, R2, 0x7c, RZ, 0xfc, !PT ;  /* 0x0000007c021c7812 */ /* 0x002fc800078efcff */
[----:B------:R-:W-:Y:S02]  /*3690*/  ISETP.LT.AND P4, PT, R28, UR15, P4 ;  /* 0x0000000f1c007c0c */ /* 0x000fe4000a781270 */
[C---:B0-----:R-:W-:Y:S02]  /*36a0*/  IADD3 R8, P5, PT, R25.reuse, R10, RZ ;  /* 0x0000000a19087210 */ /* 0x041fe40007fbe0ff */
[----:B------:R-:W-:Y:S02]  /*36b0*/  PRMT R29, RZ, 0x7610, R29 ;  /* 0x00007610ff1d7816 */ /* 0x000fe4000000001d */
[----:B------:R-:W-:Y:S02]  /*36c0*/  LEA.HI.X.SX32 R9, R25, R6, 0x1, P5 ;  /* 0x0000000619097211 */ /* 0x000fe400028f0eff */
[----:B------:R-:W-:-:S05]  /*36d0*/  PRMT R20, RZ, 0x7610, R20 ;  /* 0x00007610ff147816 */ /* 0x000fca0000000014 */
        /* <DEDUP_REMOVED lines=11> */
[----:B------:R0:W2:Y:S01]  /*3790*/  @P0 LDG.E.U8 R20, desc[UR22][R8.64] ;  /* 0x0000001608140981 */ /* 0x0000a2000c1e1100 */
[C---:B------:R-:W-:Y:S02]  /*37a0*/  LOP3.LUT R30, R2.reuse, 0x16, RZ, 0xfc, !PT ;  /* 0x00000016021e7812 */ /* 0x040fe400078efcff */
[----:B------:R-:W-:Y:S02]  /*37b0*/  PLOP3.LUT P1, PT, PT, PT, UP1, 0x80, 0x8 ;  /* 0x000000000008781c */ /* 0x000fe40003f2f018 */
[----:B------:R-:W-:Y:S02]  /*37c0*/  LOP3.LUT R28, R2, 0x26, RZ, 0xfc, !PT ;  /* 0x00000026021c7812 */ /* 0x000fe400078efcff */
[----:B------:R-:W-:Y:S02]  /*37d0*/  PLOP3.LUT P5, PT, PT, PT, UP1, 0x80, 0x8 ;  /* 0x000000000008781c */ /* 0x000fe40003faf018 */
[----:B------:R-:W-:Y:S02]  /*37e0*/  ISETP.LT.AND P1, PT, R30, UR15, P1 ;  /* 0x0000000f1e007c0c */ /* 0x000fe40008f21270 */
[----:B------:R-:W-:-:S02]  /*37f0*/  ISETP.LT.AND P5, PT, R28, UR15, P5 ;  /* 0x0000000f1c007c0c */ /* 0x000fc4000afa1270 */
[-C--:B------:R-:W-:Y:S01]  /*3800*/  IADD3 R28, P4, PT, R42, R10.reuse, RZ ;  /* 0x0000000a2a1c7210 */ /* 0x080fe20007f9e0ff */
[----:B------:R1:W-:Y:S04]  /*3810*/  STL [R1+0x38], R25 ;  /* 0x0000381901007387 */ /* 0x0003e80000100800 */
[----:B------:R-:W-:Y:S04]  /*3820*/  STL [R1+0x7c], R28 ;  /* 0x00007c1c01007387 */ /* 0x000fe80000100800 */
[----:B---3--:R3:W-:Y:S01]  /*3830*/  STL [R1+0x2a8], R29 ;  /* 0x0002a81d01007387 */ /* 0x0087e20000100800 */
[----:B-1----:R-:W-:Y:S01]  /*3840*/  IADD3 R25, P0, PT, R43, R10, RZ ;  /* 0x0000000a2b197210 */ /* 0x002fe20007f1e0ff */
[----:B0-----:R-:W-:Y:S01]  /*3850*/  @P1 IMAD.MOV.U32 R8, RZ, RZ, R28 ;  /* 0x000000ffff081224 */ /* 0x001fe200078e001c */
[----:B------:R-:W-:-:S02]  /*3860*/  PRMT R27, RZ, 0x7610, R27 ;  /* 0x00007610ff1b7816 */ /* 0x000fc4000000001b */
[-C--:B---3--:R-:W-:Y:S01]  /*3870*/  LEA.HI.X.SX32 R29, R42, R6.reuse, 0x1, P4 ;  /* 0x000000062a1d7211 */ /* 0x088fe200020f0eff */
[----:B------:R-:W-:Y:S01]  /*3880*/  STL [R1+0xbc], R25 ;  /* 0x0000bc1901007387 */ /* 0x000fe20000100800 */
[----:B------:R-:W-:-:S03]  /*3890*/  LEA.HI.X.SX32 R26, R43, R6, 0x1, P0 ;  /* 0x000000062b1a7211 */ /* 0x000fc600000f0eff */
[----:B------:R-:W-:Y:S01]  /*38a0*/  @P1 IMAD.MOV.U32 R9, RZ, RZ, R29 ;  /* 0x000000ffff091224 */ /* 0x000fe200078e001d */
[----:B------:R-:W-:Y:S01]  /*38b0*/  STL [R1+0x78], R29 ;  /* 0x0000781d01007387 */ /* 0x000fe20000100800 */
[----:B------:R-:W-:Y:S02]  /*38c0*/  PLOP3.LUT P4, PT, PT, PT, UP1, 0x80, 0x8 ;  /* 0x000000000008781c */ /* 0x000fe40003f8f018 */
[----:B------:R-:W-:Y:S01]  /*38d0*/  PRMT R24, RZ, 0x7610, R24 ;  /* 0x00007610ff187816 */ /* 0x000fe20000000018 */
[----:B------:R0:W3:Y:S01]  /*38e0*/  @P1 LDG.E.U8 R27, desc[UR22][R8.64] ;  /* 0x00000016081b1981 */ /* 0x0000e2000c1e1100 */
[----:B------:R-:W-:Y:S01]  /*38f0*/  PRMT R23, RZ, 0x7610, R23 ;  /* 0x00007610ff177816 */ /* 0x000fe20000000017 */
[----:B0-----:R-:W-:Y:S02]  /*3900*/  @P5 IMAD.MOV.U32 R8, RZ, RZ, R25 ;  /* 0x000000ffff085224 */ /* 0x001fe400078e0019 */
[----:B------:R-:W-:-:S05]  /*3910*/  @P5 IMAD.MOV.U32 R9, RZ, RZ, R26 ;  /* 0x000000ffff095224 */ /* 0x000fca00078e001a */
[----:B------:R0:W4:Y:S02]  /*3920*/  @P5 LDG.E.U8 R24, desc[UR22][R8.64] ;  /* 0x0000001608185981 */ /* 0x000124000c1e1100 */
[----:B0-----:R-:W-:-:S04]  /*3930*/  IADD3 R8, P1, PT, R46, R10, RZ ;  /* 0x0000000a2e087210 */ /* 0x001fc80007f3e0ff */
[----:B------:R-:W-:Y:S01]  /*3940*/  LEA.HI.X.SX32 R9, R46, R6, 0x1, P1 ;  /* 0x000000062e097211 */ /* 0x000fe200008f0eff */
[----:B--2---:R0:W-:Y:S02]  /*3950*/  STL [R1+0x320], R20 ;  /* 0x0003201401007387 */ /* 0x0041e40000100800 */
[----:B0-----:R-:W-:-:S04]  /*3960*/  LOP3.LUT R20, R2, 0x36, RZ, 0xfc, !PT ;  /* 0x0000003602147812 */ /* 0x001fc800078efcff */
[----:B------:R-:W-:-:S13]  /*3970*/  ISETP.LT.AND P4, PT, R20, UR15, P4 ;  /* 0x0000000f14007c0c */ /* 0x000fda000a781270 */
[----:B------:R0:W2:Y:S01]  /*3980*/  @P4 LDG.E.U8 R23, desc[UR22][R8.64] ;  /* 0x0000001608174981 */ /* 0x0000a2000c1e1100 */
[----:B------:R-:W-:Y:S02]  /*3990*/  LOP3.LUT R25, R2, 0x46, RZ, 0xfc, !PT ;  /* 0x0000004602197812 */ /* 0x000fe400078efcff */
[----:B------:R-:W-:Y:S01]  /*39a0*/  PLOP3.LUT P0, PT, PT, PT, UP1, 0x80, 0x8 ;  /* 0x000000000008781c */ /* 0x000fe20003f0f018 */
[----:B------:R-:W-:Y:S03]  /*39b0*/  STL [R1+0xb8], R26 ;  /* 0x0000b81a01007387 */ /* 0x000fe60000100800 */
[----:B------:R-:W-:Y:S02]  /*39c0*/  ISETP.LT.AND P0, PT, R25, UR15, P0 ;  /* 0x0000000f19007c0c */ /* 0x000fe40008701270 */
[C---:B------:R-:W-:Y:S02]  /*39d0*/  IADD3 R25, P6, PT, R48.reuse, R10, RZ ;  /* 0x0000000a30197210 */ /* 0x040fe40007fde0ff */
[----:B------:R-:W-:Y:S01]  /*39e0*/  PRMT R21, RZ, 0x7610, R21 ;  /* 0x00007610ff157816 */ /* 0x000fe20000000015 */
[----:B----4-:R-:W-:Y:S04]  /*39f0*/  STL [R1+0x2ec], R24 ;  /* 0x0002ec1801007387 */ /* 0x010fe80000100800 */
[----:B------:R0:W-:Y:S04]  /*3a00*/  STL [R1+0x4fc], R8 ;  /* 0x0004fc0801007387 */ /* 0x0001e80000100800 */
[----:B------:R1:W-:Y:S04]  /*3a10*/  STL [R1+0x4f8], R9 ;  /* 0x0004f80901007387 */ /* 0x0003e80000100800 */
[----:B------:R-:W-:Y:S01]  /*3a20*/  STL [R1+0x53c], R25 ;  /* 0x00053c1901007387 */ /* 0x000fe20000100800 */
[----:B0-----:R-:W-:-:S05]  /*3a30*/  LEA.HI.X.SX32 R8, R48, R6, 0x1, P6 ;  /* 0x0000000630087211 */ /* 0x001fca00030f0eff */
[----:B-1----:R-:W-:Y:S01]  /*3a40*/  @P0 IMAD.MOV.U32 R9, RZ, RZ, R8 ;  /* 0x000000ffff090224 */ /* 0x002fe200078e0008 */
[----:B--2---:R0:W-:Y:S04]  /*3a50*/  STL [R1+0x23c], R23 ;  /* 0x00023c1701007387 */ /* 0x0041e80000100800 */
[----:B---3--:R-:W-:Y:S01]  /*3a60*/  STL [R1+0x268], R27 ;  /* 0x0002681b01007387 */ /* 0x008fe20000100800 */
        /* <DEDUP_REMOVED lines=25> */
[----:B------:R-:W-:Y:S02]  /*3c00*/  LOP3.LUT R20, R2, 0x76, RZ, 0xfc, !PT ;  /* 0x0000007602147812 */ /* 0x000fe400078efcff */
[----:B------:R-:W-:Y:S01]  /*3c10*/  PLOP3.LUT P0, PT, PT, PT, UP1, 0x80, 0x8 ;  /* 0x000000000008781c */ /* 0x000fe20003f0f018 */
[----:B------:R-:W-:Y:S04]  /*3c20*/  STL [R1+0x5d0], R21 ;  /* 0x0005d01501007387 */ /* 0x000fe80000100800 */
[----:B---3--:R1:W-:Y:S01]  /*3c30*/  STL [R1+0x270], R13 ;  /* 0x0002700d01007387 */ /* 0x0083e20000100800 */
[----:B------:R-:W-:Y:S02]  /*3c40*/  ISETP.LT.AND P0, PT, R20, UR15, P0 ;  /* 0x0000000f14007c0c */ /* 0x000fe40008701270 */
[----:B------:R-:W-:-:S02]  /*3c50*/  PLOP3.LUT P4, PT, PT, PT, UP1, 0x80, 0x8 ;  /* 0x000000000008781c */ /* 0x000fc40003f8f018 */
[----:B------:R-:W-:Y:S02]  /*3c60*/  PLOP3.LUT P1, PT, PT, PT, UP1, 0x80, 0x8 ;  /* 0x000000000008781c */ /* 0x000fe40003f2f018 */
[C---:B0-----:R-:W-:Y:S02]  /*3c70*/  IADD3 R9, P5, PT, R44.reuse, R10, RZ ;  /* 0x0000000a2c097210 */ /* 0x041fe40007fbe0ff */
[----:B-1----:R-:W-:Y:S02]  /*3c80*/  LEA.HI R13, R49, 0xe, RZ, 0x1a ;  /* 0x0000000e310d7811 */ /* 0x002fe400078fd0ff */
[----:B------:R-:W-:Y:S02]  /*3c90*/  LEA.HI.X.SX32 R23, R44, R6, 0x1, P5 ;  /* 0x000000062c177211 */ /* 0x000fe400028f0eff */
[C---:B------:R-:W-:Y:S01]  /*3ca0*/  ISETP.LT.AND P4, PT, R13.reuse, UR15, P4 ;  /* 0x0000000f0d007c0c */ /* 0x040fe2000a781270 */
[----:B------:R-:W-:Y:S01]  /*3cb0*/  IMAD R2, R13, UR12, RZ ;  /* 0x0000000c0d027c24 */ /* 0x000fe2000f8e02ff */
[----:B------:R-:W-:-:S04]  /*3cc0*/  PRMT R22, RZ, 0x7610, R22 ;  /* 0x00007610ff167816 */ /* 0x000fc80000000016 */
[----:B------:R-:W-:-:S04]  /*3cd0*/  IADD3 R20, P6, PT, R2, R10, RZ ;  /* 0x0000000a02147210 */ /* 0x000fc80007fde0ff */
[----:B------:R-:W-:Y:S02]  /*3ce0*/  LEA.HI.X.SX32 R21, R2, R6, 0x1, P6 ;  /* 0x0000000602157211 */ /* 0x000fe400030f0eff */
[----:B------:R-:W-:Y:S02]  /*3cf0*/  PRMT R16, RZ, 0x7610, R16 ;  /* 0x00007610ff107816 */ /* 0x000fe40000000010 */
[----:B------:R-:W-:Y:S01]  /*3d00*/  PRMT R11, RZ, 0x7610, R11 ;  /* 0x00007610ff0b7816 */ /* 0x000fe2000000000b */
[----:B--2---:R0:W-:Y:S02]  /*3d10*/  STL [R1+0x2b0], R12 ;  /* 0x0002b00c01007387 */ /* 0x0041e40000100800 */
[----:B0-----:R-:W-:-:S05]  /*3d20*/  LEA.HI R12, R49, 0x1e, RZ, 0x1a ;  /* 0x0000001e310c7811 */ /* 0x001fca00078fd0ff */
[C---:B------:R-:W-:Y:S01]  /*3d30*/  IMAD R8, R12.reuse, UR12, RZ ;  /* 0x0000000c0c087c24 */ /* 0x040fe2000f8e02ff */
[----:B------:R-:W-:-:S04]  /*3d40*/  ISETP.LT.AND P1, PT, R12, UR15, P1 ;  /* 0x0000000f0c007c0c */ /* 0x000fc80008f21270 */
[C---:B------:R-:W-:Y:S01]  /*3d50*/  IADD3 R12, P5, PT, R8.reuse, R10, RZ ;  /* 0x0000000a080c7210 */ /* 0x040fe20007fbe0ff */
[----:B------:R0:W-:Y:S03]  /*3d60*/  STL [R1+0x5b8], R9 ;  /* 0x0005b80901007387 */ /* 0x0001e60000100800 */
[----:B------:R-:W-:Y:S01]  /*3d70*/  LEA.HI.X.SX32 R13, R8, R6, 0x1, P5 ;  /* 0x00000006080d7211 */ /* 0x000fe200028f0eff */
[----:B------:R-:W-:Y:S02]  /*3d80*/  @P0 IMAD.MOV.U32 R8, RZ, RZ, R9 ;  /* 0x000000ffff080224 */ /* 0x000fe400078e0009 */
[----:B0-----:R-:W-:-:S05]  /*3d90*/  @P0 IMAD.MOV.U32 R9, RZ, RZ, R23 ;  /* 0x000000ffff090224 */ /* 0x001fca00078e0017 */
[----:B------:R0:W2:Y:S02]  /*3da0*/  @P0 LDG.E.U8 R22, desc[UR22][R8.64] ;  /* 0x0000001608160981 */ /* 0x0000a4000c1e1100 */
[----:B0-----:R-:W-:Y:S02]  /*3db0*/  @P4 IMAD.MOV.U32 R8, RZ, RZ, R20 ;  /* 0x000000ffff084224 */ /* 0x001fe400078e0014 */
[----:B------:R-:W-:-:S05]  /*3dc0*/  @P4 IMAD.MOV.U32 R9, RZ, RZ, R21 ;  /* 0x000000ffff094224 */ /* 0x000fca00078e0015 */
[----:B------:R0:W3:Y:S02]  /*3dd0*/  @P4 LDG.E.U8 R16, desc[UR22][R8.64] ;  /* 0x0000001608104981 */ /* 0x0000e4000c1e1100 */
[----:B0-----:R-:W-:Y:S02]  /*3de0*/  @P1 IMAD.MOV.U32 R8, RZ, RZ, R12 ;  /* 0x000000ffff081224 */ /* 0x001fe400078e000c */
[----:B------:R-:W-:-:S05]  /*3df0*/  @P1 IMAD.MOV.U32 R9, RZ, RZ, R13 ;  /* 0x000000ffff091224 */ /* 0x000fca00078e000d */
[----:B------:R0:W4:Y:S01]  /*3e00*/  @P1 LDG.E.U8 R11, desc[UR22][R8.64] ;  /* 0x00000016080b1981 */ /* 0x000122000c1e1100 */
[----:B------:R-:W-:-:S03]  /*3e10*/  PLOP3.LUT P0, PT, PT, PT, UP1, 0x80, 0x8 ;  /* 0x000000000008781c */ /* 0x000fc60003f0f018 */
[----:B------:R-:W-:Y:S01]  /*3e20*/  STL [R1+0x5c], R20 ;  /* 0x00005c1401007387 */ /* 0x000fe20000100800 */
[----:B------:R-:W-:-:S03]  /*3e30*/  VIADD R2, R0, 0x1 ;  /* 0x0000000100027836 */ /* 0x000fc60000000000 */
[----:B------:R-:W-:Y:S04]  /*3e40*/  STL [R1+0x5b4], R23 ;  /* 0x0005b41701007387 */ /* 0x000fe80000100800 */
[----:B------:R1:W-:Y:S01]  /*3e50*/  STL [R1+0x9c], R12 ;  /* 0x00009c0c01007387 */ /* 0x0003e20000100800 */
[----:B------:R-:W-:Y:S02]  /*3e60*/  ISETP.GE.AND P5, PT, R2, RZ, PT ;  /* 0x000000ff0200720c */ /* 0x000fe40003fa6270 */
[----:B------:R-:W-:Y:S02]  /*3e70*/  IABS R2, R2 ;  /* 0x0000000200027213 */ /* 0x000fe40000000000 */
[----:B-1----:R-:W-:Y:S01]  /*3e80*/  LEA.HI R12, R49, 0x2e, RZ, 0x1a ;  /* 0x0000002e310c7811 */ /* 0x002fe200078fd0ff */
[----:B------:R-:W-:Y:S03]  /*3e90*/  STL [R1+0x58], R21 ;  /* 0x0000581501007387 */ /* 0x000fe60000100800 */
[C---:B------:R-:W-:Y:S01]  /*3ea0*/  ISETP.LT.AND P0, PT, R12.reuse, UR15, P0 ;  /* 0x0000000f0c007c0c */ /* 0x040fe20008701270 */
[----:B0-----:R-:W-:Y:S01]  /*3eb0*/  IMAD R9, R12, UR12, RZ ;  /* 0x0000000c0c097c24 */ /* 0x001fe2000f8e02ff */
[----:B------:R0:W-:Y:S01]  /*3ec0*/  STL [R1+0x98], R13 ;  /* 0x0000980d01007387 */ /* 0x0001e20000100800 */
[----:B------:R-:W-:Y:S01]  /*3ed0*/  PLOP3.LUT P1, PT, PT, PT, UP1, 0x80, 0x8 ;  /* 0x000000000008781c */ /* 0x000fe20003f2f018 */
[----:B------:R-:W-:Y:S01]  /*3ee0*/  IMAD.HI.U32 R8, R5, R2, RZ ;  /* 0x0000000205087227 */ /* 0x000fe200078e00ff */
[----:B------:R-:W-:-:S02]  /*3ef0*/  PLOP3.LUT P4, PT, PT, PT, UP1, 0x80, 0x8 ;  /* 0x000000000008781c */ /* 0x000fc40003f8f018 */
[----:B0-----:R-:W-:Y:S02]  /*3f00*/  LEA.HI R13, R49, 0x3e, RZ, 0x1a ;  /* 0x0000003e310d7811 */ /* 0x001fe400078fd0ff */
[----:B------:R-:W-:Y:S02]  /*3f10*/  PRMT R15, RZ, 0x7610, R15 ;  /* 0x00007610ff0f7816 */ /* 0x000fe4000000000f */
[C---:B------:R-:W-:Y:S01]  /*3f20*/  ISETP.LT.AND P1, PT, R13.reuse, UR15, P1 ;  /* 0x0000000f0d007c0c */ /* 0x040fe20008f21270 */
[----:B------:R-:W-:Y:S01]  /*3f30*/  IMAD R12, R13, UR12, RZ ;  /* 0x0000000c0d0c7c24 */ /* 0x000fe2000f8e02ff */
[----:B----4-:R0:W-:Y:S04]  /*3f40*/  STL [R1+0x27c], R11 ;  /* 0x00027c0b01007387 */ /* 0x0101e80000100800 */
[----:B---3--:R1:W-:Y:S01]  /*3f50*/  STL [R1+0x2b4], R16 ;  /* 0x0002b41001007387 */ /* 0x0083e20000100800 */
[----:B0-----:R-:W-:-:S02]  /*3f60*/  LEA.HI R11, R49, 0x4e, RZ, 0x1a ;  /* 0x0000004e310b7811 */ /* 0x001fc400078fd0ff */
[----:B-1----:R-:W-:-:S03]  /*3f70*/  IADD3 R16, P6, PT, R9, R10, RZ ;  /* 0x0000000a09107210 */ /* 0x002fc60007fde0ff */
[C---:B------:R-:W-:Y:S01]  /*3f80*/  IMAD R13, R11.reuse, UR12, RZ ;  /* 0x0000000c0b0d7c24 */ /* 0x040fe2000f8e02ff */
[----:B------:R-:W-:Y:S01]  /*3f90*/  ISETP.LT.AND P4, PT, R11, UR15, P4 ;  /* 0x0000000f0b007c0c */ /* 0x000fe2000a781270 */
[----:B------:R-:W-:Y:S01]  /*3fa0*/  IMAD.MOV R11, RZ, RZ, -R8 ;  /* 0x000000ffff0b7224 */ /* 0x000fe200078e0a08 */
[----:B------:R-:W-:Y:S01]  /*3fb0*/  LEA.HI.X.SX32 R9, R9, R6, 0x1, P6 ;  /* 0x0000000609097211 */ /* 0x000fe200030f0eff */
[----:B------:R-:W-:-:S05]  /*3fc0*/  @P0 IMAD.MOV.U32 R8, RZ, RZ, R16 ;  /* 0x000000ffff080224 */ /* 0x000fca00078e0010 */
[----:B------:R0:W3:Y:S01]  /*3fd0*/  @P0 LDG.E.U8 R15, desc[UR22][R8.64] ;  /* 0x00000016080f0981 */ /* 0x0000e2000c1e1100 */
[----:B------:R-:W-:-:S03]  /*3fe0*/  IADD3 R20, P6, PT, R12, R10, RZ ;  /* 0x0000000a0c147210 */ /* 0x000fc60007fde0ff */
[----:B------:R-:W-:Y:S01]  /*3ff0*/  STL [R1+0x4dc], R16 ;  /* 0x0004dc1001007387 */ /* 0x000fe20000100800 */
[----:B------:R-:W-:-:S03]  /*4000*/  LEA.HI.X.SX32 R12, R12, R6, 0x1, P6 ;  /* 0x000000060c0c7211 */ /* 0x000fc600030f0eff */
[----:B------:R1:W-:Y:S04]  /*4010*/  STL [R1+0x4d8], R9 ;  /* 0x0004d80901007387 */ /* 0x0003e80000100800 */
[----:B--2---:R-:W-:Y:S01]  /*4020*/  STL [R1+0x238], R22 ;  /* 0x0002381601007387 */ /* 0x004fe20000100800 */
[----:B------:R-:W-:Y:S01]  /*4030*/  PRMT R18, RZ, 0x7610, R18 ;  /* 0x00007610ff127816 */ /* 0x000fe20000000012 */
[----:B0-----:R-:W-:Y:S01]  /*4040*/  @P1 IMAD.MOV.U32 R8, RZ, RZ, R20 ;  /* 0x000000ffff081224 */ /* 0x001fe200078e0014 */
[----:B------:R-:W-:Y:S01]  /*4050*/  ISETP.GT.U32.AND P6, PT, R4, R3, PT ;  /* 0x000000030400720c */ /* 0x000fe20003fc4070 */
[----:B-1----:R-:W-:Y:S01]  /*4060*/  @P1 IMAD.MOV.U32 R9, RZ, RZ, R12 ;  /* 0x000000ffff091224 */ /* 0x002fe200078e000c */
[----:B------:R-:W-:-:S04]  /*4070*/  PRMT R14, RZ, 0x7610, R14 ;  /* 0x00007610ff0e7816 */ /* 0x000fc8000000000e */
[----:B------:R0:W2:Y:S01]  /*4080*/  @P1 LDG.E.U8 R18, desc[UR22][R8.64] ;  /* 0x0000001608121981 */ /* 0x0000a2000c1e1100 */
[----:B------:R-:W-:-:S06]  /*4090*/  IMAD R2, R4, R11, R2 ;  /* 0x0000000b04027224 */ /* 0x000fcc00078e0202 */
[----:B------:R-:W-:Y:S01]  /*40a0*/  @!P6 IMAD.IADD R3, R3, 0x1, -R4 ;  /* 0x000000010303e824 */ /* 0x000fe200078e0a04 */
[----:B------:R-:W-:Y:S01]  /*40b0*/  PRMT R17, RZ, 0x7610, R17 ;  /* 0x00007610ff117816 */ /* 0x000fe20000000011 */
[----:B---3--:R1:W-:Y:S04]  /*40c0*/  STL [R1+0x278], R15 ;  /* 0x0002780f01007387 */ /* 0x0083e80000100800 */
[----:B------:R-:W-:Y:S01]  /*40d0*/  STL [R1+0x51c], R20 ;  /* 0x00051c1401007387 */ /* 0x000fe20000100800 */
[----:B-1----:R-:W-:-:S04]  /*40e0*/  IADD3 R15, P0, PT, R13, R10, RZ ;  /* 0x0000000a0d0f7210 */ /* 0x002fc80007f1e0ff */
[----:B------:R-:W-:Y:S01]  /*40f0*/  LEA.HI.X.SX32 R16, R13, R6, 0x1, P0 ;  /* 0x000000060d107211 */ /* 0x000fe200000f0eff */
[----:B------:R-:W-:Y:S01]  /*4100*/  STL [R1+0x55c], R15 ;  /* 0x00055c0f01007387 */ /* 0x000fe20000100800 */
[----:B0-----:R-:W-:-:S03]  /*4110*/  @P4 IMAD.MOV.U32 R8, RZ, RZ, R15 ;  /* 0x000000ffff084224 */ /* 0x001fc600078e000f */
[----:B------:R0:W-:Y:S01]  /*4120*/  STL [R1+0x518], R12 ;  /* 0x0005180c01007387 */ /* 0x0001e20000100800 */
[----:B------:R-:W-:Y:S01]  /*4130*/  @P4 IMAD.MOV.U32 R9, RZ, RZ, R16 ;  /* 0x000000ffff094224 */ /* 0x000fe200078e0010 */
[----:B------:R-:W-:-:S04]  /*4140*/  PLOP3.LUT P0, PT, PT, PT, UP1, 0x80, 0x8 ;  /* 0x000000000008781c */ /* 0x000fc80003f0f018 */
[----:B------:R1:W3:Y:S01]  /*4150*/  @P4 LDG.E.U8 R14, desc[UR22][R8.64] ;  /* 0x00000016080e4981 */ /* 0x0002e2000c1e1100 */
[----:B0-----:R-:W-:-:S04]  /*4160*/  LEA.HI R12, R49, 0x5e, RZ, 0x1a ;  /* 0x0000005e310c7811 */ /* 0x001fc800078fd0ff */
[C---:B------:R-:W-:Y:S01]  /*4170*/  ISETP.LT.AND P0, PT, R12.reuse, UR15, P0 ;  /* 0x0000000f0c007c0c */ /* 0x040fe20008701270 */
[----:B------:R-:W-:-:S05]  /*4180*/  IMAD R11, R12, UR12, RZ ;  /* 0x0000000c0c0b7c24 */ /* 0x000fca000f8e02ff */
[----:B------:R-:W-:-:S04]  /*4190*/  IADD3 R12, P6, PT, R11, R10, RZ ;  /* 0x0000000a0b0c7210 */ /* 0x000fc80007fde0ff */
[----:B------:R-:W-:-:S05]  /*41a0*/  LEA.HI.X.SX32 R13, R11, R6, 0x1, P6 ;  /* 0x000000060b0d7211 */ /* 0x000fca00030f0eff */
[----:B------:R0:W4:Y:S01]  /*41b0*/  @P0 LDG.E.U8 R17, desc[UR22][R12.64] ;  /* 0x000000160c110981 */ /* 0x000122000c1e1100 */
[----:B-1----:R-:W-:-:S03]  /*41c0*/  VIADD R8, R0, 0x2 ;  /* 0x0000000200087836 */ /* 0x002fc60000000000 */
[----:B------:R1:W-:Y:S01]  /*41d0*/  STL [R1+0x558], R16 ;  /* 0x0005581001007387 */ /* 0x0003e20000100800 */
[----:B------:R-:W-:Y:S02]  /*41e0*/  LEA.HI R15, R49, 0x6e, RZ, 0x1a ;  /* 0x0000006e310f7811 */ /* 0x000fe400078fd0ff */
[----:B------:R-:W-:Y:S02]  /*41f0*/  PLOP3.LUT P4, PT, PT, PT, UP1, 0x80, 0x8 ;  /* 0x000000000008781c */ /* 0x000fe40003f8f018 */
[----:B------:R-:W-:Y:S02]  /*4200*/  ISETP.GE.AND P1, PT, R8, RZ, PT ;  /* 0x000000ff0800720c */ /* 0x000fe40003f26270 */
[----:B------:R-:W-:Y:S02]  /*4210*/  IABS R9, R8 ;  /* 0x0000000800097213 */ /* 0x000fe40000000000 */
[C---:B------:R-:W-:Y:S01]  /*4220*/  ISETP.LT.AND P4, PT, R15.reuse, UR15, P4 ;  /* 0x0000000f0f007c0c */ /* 0x040fe2000a781270 */
[----:B-1----:R-:W-:Y:S01]  /*4230*/  IMAD R16, R15, UR12, RZ ;  /* 0x0000000c0f107c24 */ /* 0x002fe2000f8e02ff */
[----:B------:R-:W-:Y:S01]  /*4240*/  ISETP.GT.U32.AND P0, PT, R4, R3, PT ;  /* 0x000000030400720c */ /* 0x000fe20003f04070 */
[----:B------:R-:W-:-:S04]  /*4250*/  IMAD.HI.U32 R11, R5, R9, RZ ;  /* 0x00000009050b7227 */ /* 0x000fc800078e00ff */
[----:B------:R-:W-:-:S04]  /*4260*/  IMAD.MOV R11, RZ, RZ, -R11 ;  /* 0x000000ffff0b7224 */ /* 0x000fc800078e0a0b */
[----:B------:R-:W-:-:S04]  /*4270*/  IMAD R9, R4, R11, R9 ;  /* 0x0000000b04097224 */ /* 0x000fc800078e0209 */
[----:B------:R-:W-:Y:S01]  /*4280*/  @!P0 IMAD.IADD R3, R3, 0x1, -R4 ;  /* 0x0000000103038824 */ /* 0x000fe200078e0a04 */
[----:B------:R-:W-:Y:S01]  /*4290*/  PRMT R19, RZ, 0x7610, R19 ;  /* 0x00007610ff137816 */ /* 0x000fe20000000013 */
[----:B---3--:R1:W-:Y:S02]  /*42a0*/  STL [R1+0x234], R14 ;  /* 0x0002340e01007387 */ /* 0x0083e40000100800 */
[----:B-1----:R-:W-:-:S05]  /*42b0*/  VIADD R14, R0, 0x3 ;  /* 0x00000003000e7836 */ /* 0x002fca0000000000 */
[----:B------:R-:W-:Y:S01]  /*42c0*/  IABS R8, R14 ;  /* 0x0000000e00087213 */ /* 0x000fe20000000000 */
[----:B------:R0:W-:Y:S04]  /*42d0*/  STL [R1+0x5a4], R12 ;  /* 0x0005a40c01007387 */ /* 0x0001e80000100800 */
[----:B------:R-:W-:Y:S01]  /*42e0*/  IMAD.HI.U32 R15, R5, R8, RZ ;  /* 0x00000008050f7227 */ /* 0x000fe200078e00ff */
[----:B------:R-:W-:Y:S04]  /*42f0*/  STL [R1+0x5a0], R13 ;  /* 0x0005a00d01007387 */ /* 0x000fe80000100800 */
[----:B--2---:R-:W-:Y:S01]  /*4300*/  STL [R1+0x230], R18 ;  /* 0x0002301201007387 */ /* 0x004fe20000100800 */
[----:B0-----:R-:W-:-:S03]  /*4310*/  IMAD.MOV R12, RZ, RZ, -R15 ;  /* 0x000000ffff0c7224 */ /* 0x001fc600078e0a0f */
[----:B----4-:R0:W-:Y:S01]  /*4320*/  STL [R1+0x22c], R17 ;  /* 0x00022c1101007387 */ /* 0x0101e20000100800 */
[----:B------:R-:W-:Y:S01]  /*4330*/  PRMT R15, RZ, 0x7610, R15 ;  /* 0x00007610ff0f7816 */ /* 0x000fe2000000000f */
[----:B------:R-:W-:Y:S01]  /*4340*/  IMAD R8, R4, R12, R8 ;  /* 0x0000000c04087224 */ /* 0x000fe200078e0208 */
[----:B0-----:R-:W-:-:S04]  /*4350*/  IADD3 R17, P6, PT, R16, R10, RZ ;  /* 0x0000000a10117210 */ /* 0x001fc80007fde0ff */
[----:B------:R-:W-:Y:S01]  /*4360*/  LEA.HI.X.SX32 R13, R16, R6, 0x1, P6 ;  /* 0x00000006100d7211 */ /* 0x000fe200030f0eff */
[----:B------:R-:W-:-:S05]  /*4370*/  @P4 IMAD.MOV.U32 R12, RZ, RZ, R17 ;  /* 0x000000ffff0c4224 */ /* 0x000fca00078e0011 */
[----:B------:R0:W2:Y:S01]  /*4380*/  @P4 LDG.E.U8 R15, desc[UR22][R12.64] ;  /* 0x000000160c0f4981 */ /* 0x0000a2000c1e1100 */
[----:B------:R-:W-:-:S05]  /*4390*/  LEA.HI R18, R49, 0x7e, RZ, 0x1a ;  /* 0x0000007e31127811 */ /* 0x000fca00078fd0ff */
[----:B------:R-:W-:Y:S01]  /*43a0*/  IMAD R11, R18, UR12, RZ ;  /* 0x0000000c120b7c24 */ /* 0x000fe2000f8e02ff */
[----:B------:R1:W-:Y:S04]  /*43b0*/  STL [R1+0x5b0], R17 ;  /* 0x0005b01101007387 */ /* 0x0003e80000100800 */
[----:B------:R-:W-:-:S04]  /*43c0*/  IADD3 R16, P0, PT, R11, R10, RZ ;  /* 0x0000000a0b107210 */ /* 0x000fc80007f1e0ff */
[----:B-1----:R-:W-:Y:S02]  /*43d0*/  LEA.HI.X.SX32 R17, R11, R6, 0x1, P0 ;  /* 0x000000060b117211 */ /* 0x002fe400000f0eff */
[----:B------:R-:W-:-:S04]  /*43e0*/  PLOP3.LUT P0, PT, PT, PT, UP1, 0x80, 0x8 ;  /* 0x000000000008781c */ /* 0x000fc80003f0f018 */
[----:B------:R-:W-:-:S13]  /*43f0*/  ISETP.LT.AND P0, PT, R18, UR15, P0 ;  /* 0x0000000f12007c0c */ /* 0x000fda0008701270 */
[----:B------:R1:W3:Y:S01]  /*4400*/  @P0 LDG.E.U8 R19, desc[UR22][R16.64] ;  /* 0x0000001610130981 */ /* 0x0002e2000c1e1100 */
[----:B------:R-:W-:Y:S01]  /*4410*/  ISETP.GT.U32.AND P4, PT, R4, R2, PT ;  /* 0x000000020400720c */ /* 0x000fe20003f84070 */
[----:B0-----:R-:W-:Y:S01]  /*4420*/  VIADD R12, R0, 0x4 ;  /* 0x00000004000c7836 */ /* 0x001fe20000000000 */
[----:B------:R-:W-:Y:S01]  /*4430*/  ISETP.GT.U32.AND P6, PT, R4, R9, PT ;  /* 0x000000090400720c */ /* 0x000fe20003fc4070 */
[----:B------:R0:W-:Y:S03]  /*4440*/  STL [R1+0x5ac], R13 ;  /* 0x0005ac0d01007387 */ /* 0x0001e60000100800 */
[----:B------:R-:W-:Y:S01]  /*4450*/  IABS R10, R12 ;  /* 0x0000000c000a7213 */ /* 0x000fe20000000000 */
[----:B------:R-:W-:-:S06]  /*4460*/  IMAD.MOV.U32 R74, RZ, RZ, R3 ;  /* 0x000000ffff4a7224 */ /* 0x000fcc00078e0003 */
[----:B------:R-:W-:Y:S02]  /*4470*/  @!P4 IMAD.IADD R2, R2, 0x1, -R4 ;  /* 0x000000010202c824 */ /* 0x000fe400078e0a04 */
[----:B0-----:R-:W-:Y:S02]  /*4480*/  VIADD R13, R0, 0x5 ;  /* 0x00000005000d7836 */ /* 0x001fe40000000000 */
[----:B------:R-:W-:Y:S01]  /*4490*/  IMAD.MOV.U32 R6, RZ, RZ, R10 ;  /* 0x000000ffff067224 */ /* 0x000fe200078e000a */
[----:B------:R-:W-:Y:S01]  /*44a0*/  ISETP.GT.U32.AND P4, PT, R4, R2, PT ;  /* 0x000000020400720c */ /* 0x000fe20003f84070 */
[----:B------:R-:W-:Y:S01]  /*44b0*/  @!P6 IMAD.IADD R9, R9, 0x1, -R4 ;  /* 0x000000010909e824 */ /* 0x000fe200078e0a04 */
[----:B------:R-:W-:Y:S01]  /*44c0*/  IABS R11, R13 ;  /* 0x0000000d000b7213 */ /* 0x000fe20000000000 */
[----:B------:R-:W-:-:S04]  /*44d0*/  IMAD.HI.U32 R10, R5, R6, RZ ;  /* 0x00000006050a7227 */ /* 0x000fc800078e00ff */
[----:B------:R-:W-:Y:S01]  /*44e0*/  @!P3 IMAD.MOV R74, RZ, RZ, -R74 ;  /* 0x000000ffff4ab224 */ /* 0x000fe200078e0a4a */
[C---:B------:R-:W-:Y:S01]  /*44f0*/  ISETP.GT.U32.AND P3, PT, R4.reuse, R8, PT ;  /* 0x000000080400720c */ /* 0x040fe20003f64070 */
[----:B------:R-:W-:Y:S01]  /*4500*/  IMAD.MOV R10, RZ, RZ, -R10 ;  /* 0x000000ffff0a7224 */ /* 0x000fe200078e0a0a */
[C---:B------:R-:W-:Y:S01]  /*4510*/  ISETP.GT.U32.AND P6, PT, R4.reuse, R9, PT ;  /* 0x000000090400720c */ /* 0x040fe20003fc4070 */
[----:B------:R-:W-:Y:S01]  /*4520*/  IMAD.HI.U32 R18, R5, R11, RZ ;  /* 0x0000000b05127227 */ /* 0x000fe200078e00ff */
[----:B------:R1:W-:Y:S03]  /*4530*/  STL [R1+0x570], R16 ;  /* 0x0005701001007387 */ /* 0x0003e60000100800 */
[----:B------:R-:W-:Y:S02]  /*4540*/  IMAD R3, R4, R10, R6 ;  /* 0x0000000a04037224 */ /* 0x000fe400078e0206 */
[----:B------:R-:W-:-:S02]  /*4550*/  IMAD.MOV R6, RZ, RZ, -R18 ;  /* 0x000000ffff067224 */ /* 0x000fc400078e0a12 */
[----:B------:R-:W-:Y:S01]  /*4560*/  @!P4 IMAD.IADD R2, R2, 0x1, -R4 ;  /* 0x000000010202c824 */ /* 0x000fe200078e0a04 */
[----:B------:R-:W-:Y:S01]  /*4570*/  STL [R1+0x56c], R17 ;  /* 0x00056c1101007387 */ /* 0x000fe20000100800 */
[----:B------:R-:W-:Y:S02]  /*4580*/  IMAD R6, R4, R6, R11 ;  /* 0x0000000604067224 */ /* 0x000fe400078e020b */
[----:B------:R-:W-:Y:S02]  /*4590*/  IMAD.MOV.U32 R86, RZ, RZ, R2 ;  /* 0x000000ffff567224 */ /* 0x000fe400078e0002 */
[----:B------:R-:W-:Y:S02]  /*45a0*/  @!P3 IMAD.IADD R8, R8, 0x1, -R4 ;  /* 0x000000010808b824 */ /* 0x000fe400078e0a04 */
[----:B------:R-:W-:Y:S01]  /*45b0*/  @!P5 IMAD.MOV R86, RZ, RZ, -R86 ;  /* 0x000000ffff56d224 */ /* 0x000fe200078e0a56 */
[C---:B------:R-:W-:Y:S01]  /*45c0*/  ISETP.GT.U32.AND P5, PT, R4.reuse, R6, PT ;  /* 0x000000060400720c */ /* 0x040fe20003fa4070 */
[----:B------:R-:W-:Y:S01]  /*45d0*/  @!P6 IMAD.IADD R9, R9, 0x1, -R4 ;  /* 0x000000010909e824 */ /* 0x000fe200078e0a04 */
[----:B------:R-:W-:-:S02]  /*45e0*/  ISETP.GT.U32.AND P6, PT, R4, R3, PT ;  /* 0x000000030400720c */ /* 0x000fc40003fc4070 */
[----:B------:R-:W-:Y:S02]  /*45f0*/  ISETP.GT.U32.AND P3, PT, R4, R8, PT ;  /* 0x000000080400720c */ /* 0x000fe40003f64070 */
[----:B------:R-:W-:Y:S01]  /*4600*/  ISETP.GE.AND P4, PT, R12, RZ, PT ;  /* 0x000000ff0c00720c */ /* 0x000fe20003f86270 */
[----:B------:R-:W-:Y:S02]  /*4610*/  VIADD R12, R0, 0x7 ;  /* 0x00000007000c7836 */ /* 0x000fe40000000000 */
[----:B------:R-:W-:-:S03]  /*4620*/  IMAD.MOV.U32 R28, RZ, RZ, R9 ;  /* 0x000000ffff1c7224 */ /* 0x000fc600078e0009 */
[----:B------:R-:W-:Y:S01]  /*4630*/  IABS R9, R12 ;  /* 0x0000000c00097213 */ /* 0x000fe20000000000 */
[--C-:B------:R-:W-:Y:S02]  /*4640*/  @!P5 IMAD.IADD R6, R6, 0x1, -R4.reuse ;  /* 0x000000010606d824 */ /* 0x100fe400078e0a04 */
[--C-:B------:R-:W-:Y:S02]  /*4650*/  @!P6 IMAD.IADD R3, R3, 0x1, -R4.reuse ;  /* 0x000000010303e824 */ /* 0x100fe400078e0a04 */
[----:B------:R-:W-:Y:S01]  /*4660*/  @!P3 IMAD.IADD R8, R8, 0x1, -R4 ;  /* 0x000000010808b824 */ /* 0x000fe200078e0a04 */
[C---:B------:R-:W-:Y:S02]  /*4670*/  ISETP.GT.U32.AND P5, PT, R4.reuse, R6, PT ;  /* 0x000000060400720c */ /* 0x040fe40003fa4070 */
[----:B------:R-:W-:Y:S01]  /*4680*/  ISETP.GT.U32.AND P6, PT, R4, R3, PT ;  /* 0x000000030400720c */ /* 0x000fe20003fc4070 */
[----:B------:R-:W-:Y:S02]  /*4690*/  IMAD.MOV.U32 R31, RZ, RZ, R8 ;  /* 0x000000ffff1f7224 */ /* 0x000fe400078e0008 */
[----:B------:R-:W-:Y:S01]  /*46a0*/  VIADD R11, R0, 0x8 ;  /* 0x00000008000b7836 */ /* 0x000fe20000000000 */
[----:B------:R-:W-:-:S07]  /*46b0*/  ISETP.GE.AND P0, PT, R14, RZ, PT ;  /* 0x000000ff0e00720c */ /* 0x000fce0003f06270 */
[--C-:B------:R-:W-:Y:S02]  /*46c0*/  @!P5 IMAD.IADD R6, R6, 0x1, -R4.reuse ;  /* 0x000000010606d824 */ /* 0x100fe400078e0a04 */
[----:B------:R-:W-:Y:S01]  /*46d0*/  @!P6 IMAD.IADD R3, R3, 0x1, -R4 ;  /* 0x000000010303e824 */ /* 0x000fe200078e0a04 */
[----:B------:R-:W-:-:S03]  /*46e0*/  ISETP.GE.AND P6, PT, R12, RZ, PT ;  /* 0x000000ff0c00720c */ /* 0x000fc60003fc6270 */
[----:B------:R-:W-:-:S04]  /*46f0*/  IMAD.MOV.U32 R27, RZ, RZ, R3 ;  /* 0x000000ffff1b7224 */ /* 0x000fc800078e0003 */
[----:B------:R-:W-:Y:S01]  /*4700*/  @!P4 IMAD.MOV R27, RZ, RZ, -R27 ;  /* 0x000000ffff1bc224 */ /* 0x000fe200078e0a1b */
[----:B------:R-:W-:Y:S01]  /*4710*/  ISETP.GE.AND P4, PT, R11, RZ, PT ;  /* 0x000000ff0b00720c */ /* 0x000fe20003f86270 */
[----:B------:R-:W-:Y:S01]  /*4720*/  @!P1 IMAD.MOV R28, RZ, RZ, -R28 ;  /* 0x000000ffff1c9224 */ /* 0x000fe200078e0a1c */
[----:B------:R-:W-:Y:S01]  /*4730*/  ISETP.GE.AND P1, PT, R13, RZ, PT ;  /* 0x000000ff0d00720c */ /* 0x000fe20003f26270 */
[----:B------:R-:W-:Y:S02]  /*4740*/  IMAD.MOV.U32 R26, RZ, RZ, R6 ;  /* 0x000000ffff1a7224 */ /* 0x000fe400078e0006 */
[----:B------:R-:W-:-:S10]  /*4750*/  @!P0 IMAD.MOV R31, RZ, RZ, -R31 ;  /* 0x000000ffff1f8224 */ /* 0x000fd400078e0a1f */
[----:B------:R-:W-:Y:S02]  /*4760*/  @!P1 IMAD.MOV R26, RZ, RZ, -R26 ;  /* 0x000000ffff1a9224 */ /* 0x000fe400078e0a1a */
[----:B-1----:R-:W-:-:S05]  /*4770*/  VIADD R16, R0, 0xc ;  /* 0x0000000c00107836 */ /* 0x002fca0000000000 */
[----:B------:R-:W-:Y:S01]  /*4780*/  IABS R13, R16 ;  /* 0x00000010000d7213 */ /* 0x000fe20000000000 */
[----:B--2---:R0:W-:Y:S02]  /*4790*/  STL [R1+0x228], R15 ;  /* 0x0002280f01007387 */ /* 0x0041e40000100800 */
[----:B0-----:R-:W-:-:S05]  /*47a0*/  VIADD R15, R0, 0x6 ;  /* 0x00000006000f7836 */ /* 0x001fca0000000000 */
[----:B------:R-:W-:-:S05]  /*47b0*/  IABS R10, R15 ;  /* 0x0000000f000a7213 */ /* 0x000fca0000000000 */
[----:B------:R-:W-:-:S04]  /*47c0*/  IMAD.HI.U32 R2, R5, R10, RZ ;  /* 0x0000000a05027227 */ /* 0x000fc800078e00ff */
[----:B------:R-:W-:-:S04]  /*47d0*/  IMAD.MOV R2, RZ, RZ, -R2 ;  /* 0x000000ffff027224 */ /* 0x000fc800078e0a02 */
[----:B------:R-:W-:Y:S02]  /*47e0*/  IMAD R2, R4, R2, R10 ;  /* 0x0000000204027224 */ /* 0x000fe400078e020a */
[----:B------:R-:W-:-:S03]  /*47f0*/  IMAD.MOV.U32 R10, RZ, RZ, R9 ;  /* 0x000000ffff0a7224 */ /* 0x000fc600078e0009 */
[----:B------:R-:W-:Y:S01]  /*4800*/  ISETP.GT.U32.AND P3, PT, R4, R2, PT ;  /* 0x000000020400720c */ /* 0x000fe20003f64070 */
[----:B------:R-:W-:-:S04]  /*4810*/  IMAD.HI.U32 R8, R5, R10, RZ ;  /* 0x0000000a05087227 */ /* 0x000fc800078e00ff */
[----:B------:R-:W-:-:S04]  /*4820*/  IMAD.MOV R8, RZ, RZ, -R8 ;  /* 0x000000ffff087224 */ /* 0x000fc800078e0a08 */
[----:B------:R-:W-:Y:S01]  /*4830*/  IMAD R8, R4, R8, R10 ;  /* 0x0000000804087224 */ /* 0x000fe200078e020a */
[----:B------:R-:W-:-:S03]  /*4840*/  IABS R9, R11 ;  /* 0x0000000b00097213 */ /* 0x000fc60000000000 */
[----:B------:R-:W-:Y:S01]  /*4850*/  @!P3 IMAD.IADD R2, R2, 0x1, -R4 ;  /* 0x000000010202b824 */ /* 0x000fe200078e0a04 */
[----:B------:R-:W-:Y:S01]  /*4860*/  ISETP.GT.U32.AND P5, PT, R4, R8, PT ;  /* 0x000000080400720c */ /* 0x000fe20003fa4070 */
[----:B------:R-:W-:-:S03]  /*4870*/  IMAD.HI.U32 R12, R5, R9, RZ ;  /* 0x00000009050c7227 */ /* 0x000fc600078e00ff */
[----:B------:R-:W-:Y:S01]  /*4880*/  ISETP.GT.U32.AND P3, PT, R4, R2, PT ;  /* 0x000000020400720c */ /* 0x000fe20003f64070 */
[----:B------:R-:W-:Y:S02]  /*4890*/  VIADD R10, R0, 0x9 ;  /* 0x00000009000a7836 */ /* 0x000fe40000000000 */
[----:B------:R-:W-:-:S03]  /*48a0*/  IMAD.MOV R3, RZ, RZ, -R12 ;  /* 0x000000ffff037224 */ /* 0x000fc600078e0a0c */
[----:B------:R-:W-:Y:S01]  /*48b0*/  IABS R11, R10 ;  /* 0x0000000a000b7213 */ /* 0x000fe20000000000 */
[----:B------:R-:W-:Y:S02]  /*48c0*/  IMAD R6, R4, R3, R9 ;  /* 0x0000000304067224 */ /* 0x000fe400078e0209 */
[--C-:B------:R-:W-:Y:S01]  /*48d0*/  @!P5 IMAD.IADD R8, R8, 0x1, -R4.reuse ;  /* 0x000000010808d824 */ /* 0x100fe200078e0a04 */
[----:B------:R-:W-:Y:S01]  /*48e0*/  ISETP.GE.AND P0, PT, R15, RZ, PT ;  /* 0x000000ff0f00720c */ /* 0x000fe20003f06270 */
[----:B------:R-:W-:Y:S02]  /*48f0*/  IMAD.MOV.U32 R9, RZ, RZ, R11 ;  /* 0x000000ffff097224 */ /* 0x000fe400078e000b */
[----:B------:R-:W-:Y:S01]  /*4900*/  @!P3 IMAD.IADD R2, R2, 0x1, -R4 ;  /* 0x000000010202b824 */ /* 0x000fe200078e0a04 */
[C---:B------:R-:W-:Y:S01]  /*4910*/  ISETP.GT.U32.AND P3, PT, R4.reuse, R6, PT ;  /* 0x000000060400720c */ /* 0x040fe20003f64070 */
[----:B------:R-:W-:Y:S01]  /*4920*/  IMAD.HI.U32 R12, R5, R9, RZ ;  /* 0x00000009050c7227 */ /* 0x000fe200078e00ff */
[----:B------:R-:W-:-:S03]  /*4930*/  ISETP.GT.U32.AND P5, PT, R4, R8, PT ;  /* 0x000000080400720c */ /* 0x000fc60003fa4070 */
[----:B------:R-:W-:Y:S02]  /*4940*/  VIADD R3, R0, 0xa ;  /* 0x0000000a00037836 */ /* 0x000fe40000000000 */
[----:B------:R-:W-:Y:S02]  /*4950*/  IMAD.MOV.U32 R29, RZ, RZ, R2 ;  /* 0x000000ffff1d7224 */ /* 0x000fe400078e0002 */
[----:B------:R-:W-:Y:S01]  /*4960*/  IMAD.MOV R2, RZ, RZ, -R12 ;  /* 0x000000ffff027224 */ /* 0x000fe200078e0a0c */
[----:B------:R-:W-:Y:S01]  /*4970*/  ISETP.GE.AND P1, PT, R10, RZ, PT ;  /* 0x000000ff0a00720c */ /* 0x000fe20003f26270 */
[----:B------:R-:W-:Y:S01]  /*4980*/  VIADD R11, R0, 0xb ;  /* 0x0000000b000b7836 */ /* 0x000fe20000000000 */
[----:B------:R-:W-:Y:S01]  /*4990*/  IABS R10, R3 ;  /* 0x00000003000a7213 */ /* 0x000fe20000000000 */
[----:B------:R-:W-:Y:S02]  /*49a0*/  IMAD R2, R4, R2, R9 ;  /* 0x0000000204027224 */ /* 0x000fe400078e0209 */
[----:B------:R-:W-:Y:S01]  /*49b0*/  @!P0 IMAD.MOV R29, RZ, RZ, -R29 ;  /* 0x000000ffff1d8224 */ /* 0x000fe200078e0a1d */
[----:B------:R-:W-:Y:S01]  /*49c0*/  ISETP.GE.AND P0, PT, R3, RZ, PT ;  /* 0x000000ff0300720c */ /* 0x000fe20003f06270 */
[--C-:B------:R-:W-:Y:S01]  /*49d0*/  @!P3 IMAD.IADD R6, R6, 0x1, -R4.reuse ;  /* 0x000000010606b824 */ /* 0x100fe200078e0a04 */
[----:B------:R-:W-:Y:S01]  /*49e0*/  IABS R3, R11 ;  /* 0x0000000b00037213 */ /* 0x000fe20000000000 */
[----:B------:R-:W-:Y:S01]  /*49f0*/  @!P5 IMAD.IADD R8, R8, 0x1, -R4 ;  /* 0x000000010808d824 */ /* 0x000fe200078e0a04 */
[C---:B------:R-:W-:Y:S01]  /*4a00*/  ISETP.GT.U32.AND P5, PT, R4.reuse, R2, PT ;  /* 0x000000020400720c */ /* 0x040fe20003fa4070 */
[----:B------:R-:W-:Y:S01]  /*4a10*/  IMAD.HI.U32 R12, R5, R10, RZ ;  /* 0x0000000a050c7227 */ /* 0x000fe200078e00ff */
[----:B------:R-:W-:-:S03]  /*4a20*/  ISETP.GT.U32.AND P3, PT, R4, R6, PT ;  /* 0x000000060400720c */ /* 0x000fc60003f64070 */
[----:B------:R-:W-:Y:S02]  /*4a30*/  IMAD.MOV.U32 R9, RZ, RZ, R3 ;  /* 0x000000ffff097224 */ /* 0x000fe400078e0003 */
[----:B------:R-:W-:Y:S01]  /*4a40*/  IMAD.MOV R3, RZ, RZ, -R12 ;  /* 0x000000ffff037224 */ /* 0x000fe200078e0a0c */
[----:B---3--:R0:W-:Y:S03]  /*4a50*/  STL [R1+0x1ec], R19 ;  /* 0x0001ec1301007387 */ /* 0x0081e60000100800 */
[----:B------:R-:W-:Y:S02]  /*4a60*/  IMAD R3, R4, R3, R10 ;  /* 0x0000000304037224 */ /* 0x000fe400078e020a */
[----:B------:R-:W-:Y:S02]  /*4a70*/  @!P5 IMAD.IADD R2, R2, 0x1, -R4 ;  /* 0x000000010202d824 */ /* 0x000fe400078e0a04 */
[----:B0-----:R-:W-:-:S04]  /*4a80*/  IMAD.MOV.U32 R19, RZ, RZ, R8 ;  /* 0x000000ffff137224 */ /* 0x001fc800078e0008 */
[----:B------:R-:W-:Y:S01]  /*4a90*/  @!P6 IMAD.MOV R19, RZ, RZ, -R19 ;  /* 0x000000ffff13e224 */ /* 0x000fe200078e0a13 */
[C---:B------:R-:W-:Y:S01]  /*4aa0*/  ISETP.GT.U32.AND P6, PT, R4.reuse, R3, PT ;  /* 0x000000030400720c */ /* 0x040fe20003fc4070 */
[----:B------:R-:W-:Y:S01]  /*4ab0*/  IMAD.MOV.U32 R10, RZ, RZ, R13 ;  /* 0x000000ffff0a7224 */ /* 0x000fe200078e000d */
[----:B------:R-:W-:Y:S01]  /*4ac0*/  ISETP.GT.U32.AND P5, PT, R4, R2, PT ;  /* 0x000000020400720c */ /* 0x000fe20003fa4070 */
[----:B------:R-:W-:-:S04]  /*4ad0*/  IMAD.HI.U32 R14, R5, R9, RZ ;  /* 0x00000009050e7227 */ /* 0x000fc800078e00ff */
[----:B------:R-:W-:Y:S01]  /*4ae0*/  @!P3 IMAD.IADD R6, R6, 0x1, -R4 ;  /* 0x000000010606b824 */ /* 0x000fe200078e0a04 */
[----:B------:R-:W-:Y:S01]  /*4af0*/  ISETP.GE.AND P3, PT, R11, RZ, PT ;  /* 0x000000ff0b00720c */ /* 0x000fe20003f66270 */
[----:B------:R-:W-:-:S04]  /*4b00*/  IMAD.HI.U32 R11, R5, R10, RZ ;  /* 0x0000000a050b7227 */ /* 0x000fc800078e00ff */
[----:B------:R-:W-:Y:S02]  /*4b10*/  IMAD.MOV R8, RZ, RZ, -R14 ;  /* 0x000000ffff087224 */ /* 0x000fe400078e0a0e */
[----:B------:R-:W-:Y:S02]  /*4b20*/  VIADD R12, R0, 0xd ;  /* 0x0000000d000c7836 */ /* 0x000fe40000000000 */
[----:B------:R-:W-:Y:S02]  /*4b30*/  IMAD.MOV.U32 R67, RZ, RZ, R6 ;  /* 0x000000ffff437224 */ /* 0x000fe400078e0006 */
[----:B------:R-:W-:Y:S02]  /*4b40*/  IMAD.MOV R6, RZ, RZ, -R11 ;  /* 0x000000ffff067224 */ /* 0x000fe400078e0a0b */
[----:B------:R-:W-:Y:S01]  /*4b50*/  IMAD R9, R4, R8, R9 ;  /* 0x0000000804097224 */ /* 0x000fe200078e0209 */
[----:B------:R-:W-:Y:S01]  /*4b60*/  IABS R8, R12 ;  /* 0x0000000c00087213 */ /* 0x000fe20000000000 */
[----:B------:R-:W-:-:S02]  /*4b70*/  @!P6 IMAD.IADD R3, R3, 0x1, -R4 ;  /* 0x000000010303e824 */ /* 0x000fc400078e0a04 */
[C---:B------:R-:W-:Y:S02]  /*4b80*/  IMAD R6, R4.reuse, R6, R10 ;  /* 0x0000000604067224 */ /* 0x040fe400078e020a */
[----:B------:R-:W-:Y:S01]  /*4b90*/  @!P4 IMAD.MOV R67, RZ, RZ, -R67 ;  /* 0x000000ffff43c224 */ /* 0x000fe200078e0a43 */
[----:B------:R-:W-:Y:S01]  /*4ba0*/  ISETP.GT.U32.AND P4, PT, R4, R9, PT ;  /* 0x000000090400720c */ /* 0x000fe20003f84070 */
[----:B------:R-:W-:Y:S01]  /*4bb0*/  @!P5 IMAD.IADD R2, R2, 0x1, -R4 ;  /* 0x000000010202d824 */ /* 0x000fe200078e0a04 */
[C---:B------:R-:W-:Y:S01]  /*4bc0*/  ISETP.GT.U32.AND P6, PT, R4.reuse, R3, PT ;  /* 0x000000030400720c */ /* 0x040fe20003fc4070 */
[----:B------:R-:W-:Y:S01]  /*4bd0*/  IMAD.HI.U32 R13, R5, R8, RZ ;  /* 0x00000008050d7227 */ /* 0x000fe200078e00ff */
[----:B------:R-:W-:-:S03]  /*4be0*/  ISETP.GT.U32.AND P5, PT, R4, R6, PT ;  /* 0x000000060400720c */ /* 0x000fc60003fa4070 */
[C---:B------:R-:W-:Y:S02]  /*4bf0*/  VIADD R14, R0.reuse, 0xf ;  /* 0x0000000f000e7836 */ /* 0x040fe40000000000 */
[----:B------:R-:W-:Y:S02]  /*4c00*/  VIADD R15, R0, 0xe ;  /* 0x0000000e000f7836 */ /* 0x000fe40000000000 */
[----:B------:R-:W-:Y:S01]  /*4c10*/  IMAD.MOV R10, RZ, RZ, -R13 ;  /* 0x000000ffff0a7224 */ /* 0x000fe200078e0a0d */
[----:B------:R-:W-:Y:S02]  /*4c20*/  IABS R17, R14 ;  /* 0x0000000e00117213 */ /* 0x000fe40000000000 */
[----:B------:R-:W-:Y:S01]  /*4c30*/  IABS R11, R15 ;  /* 0x0000000f000b7213 */ /* 0x000fe20000000000 */
[----:B------:R-:W-:Y:S02]  /*4c40*/  IMAD R8, R4, R10, R8 ;  /* 0x0000000a04087224 */ /* 0x000fe400078e0208 */
[----:B------:R-:W-:-:S02]  /*4c50*/  @!P4 IMAD.IADD R9, R9, 0x1, -R4 ;  /* 0x000000010909c824 */ /* 0x000fc400078e0a04 */
[----:B------:R-:W-:Y:S01]  /*4c60*/  @!P6 IMAD.IADD R3, R3, 0x1, -R4 ;  /* 0x000000010303e824 */ /* 0x000fe200078e0a04 */
[----:B------:R-:W-:Y:S01]  /*4c70*/  ISETP.GT.U32.AND P6, PT, R4, R8, PT ;  /* 0x000000080400720c */ /* 0x000fe20003fc4070 */
[----:B------:R-:W-:Y:S02]  /*4c80*/  IMAD.MOV.U32 R10, RZ, RZ, R17 ;  /* 0x000000ffff0a7224 */ /* 0x000fe400078e0011 */
[----:B------:R-:W-:Y:S02]  /*4c90*/  IMAD.MOV.U32 R78, RZ, RZ, R2 ;  /* 0x000000ffff4e7224 */ /* 0x000fe400078e0002 */
[----:B------:R-:W-:Y:S02]  /*4ca0*/  @!P5 IMAD.IADD R6, R6, 0x1, -R4 ;  /* 0x000000010606d824 */ /* 0x000fe400078e0a04 */
[----:B------:R-:W-:Y:S01]  /*4cb0*/  IMAD.HI.U32 R17, R5, R11, RZ ;  /* 0x0000000b05117227 */ /* 0x000fe200078e00ff */
[----:B------:R-:W-:-:S03]  /*4cc0*/  ISETP.GT.U32.AND P4, PT, R4, R9, PT ;  /* 0x000000090400720c */ /* 0x000fc60003f84070 */
[----:B------:R-:W-:Y:S01]  /*4cd0*/  @!P1 IMAD.MOV R78, RZ, RZ, -R78 ;  /* 0x000000ffff4e9224 */ /* 0x000fe200078e0a4e */
[----:B------:R-:W-:Y:S01]  /*4ce0*/  ISETP.GT.U32.AND P1, PT, R4, R6, PT ;  /* 0x000000060400720c */ /* 0x000fe20003f24070 */
[----:B------:R-:W-:Y:S02]  /*4cf0*/  IMAD.MOV R2, RZ, RZ, -R17 ;  /* 0x000000ffff027224 */ /* 0x000fe400078e0a11 */
[----:B------:R-:W-:-:S04]  /*4d00*/  IMAD.HI.U32 R17, R5, R10, RZ ;  /* 0x0000000a05117227 */ /* 0x000fc800078e00ff */
[----:B------:R-:W-:Y:S02]  /*4d10*/  IMAD R2, R4, R2, R11 ;  /* 0x0000000204027224 */ /* 0x000fe400078e020b */
[----:B------:R-:W-:Y:S02]  /*4d20*/  IMAD.MOV R11, RZ, RZ, -R17 ;  /* 0x000000ffff0b7224 */ /* 0x000fe400078e0a11 */
[----:B------:R-:W-:Y:S02]  /*4d30*/  VIADD R13, R0, 0x10 ;  /* 0x00000010000d7836 */ /* 0x000fe40000000000 */
[----:B------:R-:W-:Y:S02]  /*4d40*/  IMAD.MOV.U32 R30, RZ, RZ, R3 ;  /* 0x000000ffff1e7224 */ /* 0x000fe400078e0003 */
[----:B------:R-:W-:Y:S02]  /*4d50*/  @!P6 IMAD.IADD R8, R8, 0x1, -R4 ;  /* 0x000000010808e824 */ /* 0x000fe400078e0a04 */
[----:B------:R-:W-:Y:S01]  /*4d60*/  IMAD R3, R4, R11, R10 ;  /* 0x0000000b04037224 */ /* 0x000fe200078e020a */
[----:B------:R-:W-:Y:S01]  /*4d70*/  ISETP.GE.AND P5, PT, R16, RZ, PT ;  /* 0x000000ff1000720c */ /* 0x000fe20003fa6270 */
[----:B------:R-:W-:Y:S01]  /*4d80*/  @!P4 IMAD.IADD R9, R9, 0x1, -R4 ;  /* 0x000000010909c824 */ /* 0x000fe200078e0a04 */
[----:B------:R-:W-:Y:S01]  /*4d90*/  ISETP.GT.U32.AND P4, PT, R4, R2, PT ;  /* 0x000000020400720c */ /* 0x000fe20003f84070 */
[----:B------:R-:W-:Y:S01]  /*4da0*/  @!P0 IMAD.MOV R30, RZ, RZ, -R30 ;  /* 0x000000ffff1e8224 */ /* 0x000fe200078e0a1e */
[----:B------:R-:W-:Y:S01]  /*4db0*/  IABS R16, R13 ;  /* 0x0000000d00107213 */ /* 0x000fe20000000000 */
[----:B------:R-:W-:Y:S01]  /*4dc0*/  @!P1 IMAD.IADD R6, R6, 0x1, -R4 ;  /* 0x0000000106069824 */ /* 0x000fe200078e0a04 */
[----:B------:R-:W-:-:S02]  /*4dd0*/  ISETP.GT.U32.AND P0, PT, R4, R8, PT ;  /* 0x000000080400720c */ /* 0x000fc40003f04070 */
[----:B------:R-:W-:Y:S01]  /*4de0*/  ISETP.GT.U32.AND P1, PT, R4, R3, PT ;  /* 0x000000030400720c */ /* 0x000fe20003f24070 */
[----:B------:R-:W-:Y:S01]  /*4df0*/  IMAD.MOV.U32 R10, RZ, RZ, R16 ;  /* 0x000000ffff0a7224 */ /* 0x000fe200078e0010 */
[----:B------:R-:W-:Y:S01]  /*4e00*/  ISETP.GE.AND P6, PT, R12, RZ, PT ;  /* 0x000000ff0c00720c */ /* 0x000fe20003fc6270 */
[----:B------:R-:W-:Y:S02]  /*4e10*/  IMAD.MOV.U32 R18, RZ, RZ, R9 ;  /* 0x000000ffff127224 */ /* 0x000fe400078e0009 */
[----:B------:R-:W-:-:S04]  /*4e20*/  IMAD.HI.U32 R9, R5, R10, RZ ;  /* 0x0000000a05097227 */ /* 0x000fc800078e00ff */
[----:B------:R-:W-:Y:S02]  /*4e30*/  VIADD R11, R0, 0x11 ;  /* 0x00000011000b7836 */ /* 0x000fe40000000000 */
[--C-:B------:R-:W-:Y:S02]  /*4e40*/  @!P4 IMAD.IADD R2, R2, 0x1, -R4.reuse ;  /* 0x000000010202c824 */ /* 0x100fe400078e0a04 */
[----:B------:R-:W-:Y:S02]  /*4e50*/  IMAD.MOV R9, RZ, RZ, -R9 ;  /* 0x000000ffff097224 */ /* 0x000fe400078e0a09 */
[--C-:B------:R-:W-:Y:S01]  /*4e60*/  @!P0 IMAD.IADD R8, R8, 0x1, -R4.reuse ;  /* 0x0000000108088824 */ /* 0x100fe200078e0a04 */
[----:B------:R-:W-:Y:S01]  /*4e70*/  IABS R12, R11 ;  /* 0x0000000b000c7213 */ /* 0x000fe20000000000 */
[----:B------:R-:W-:Y:S02]  /*4e80*/  @!P1 IMAD.IADD R3, R3, 0x1, -R4 ;  /* 0x0000000103039824 */ /* 0x000fe400078e0a04 */
[----:B------:R-:W-:Y:S01]  /*4e90*/  @!P3 IMAD.MOV R18, RZ, RZ, -R18 ;  /* 0x000000ffff12b224 */ /* 0x000fe200078e0a12 */
[C---:B------:R-:W-:Y:S01]  /*4ea0*/  ISETP.GT.U32.AND P3, PT, R4.reuse, R2, PT ;  /* 0x000000020400720c */ /* 0x040fe20003f64070 */
[----:B------:R-:W-:-:S02]  /*4eb0*/  IMAD R9, R4, R9, R10 ;  /* 0x0000000904097224 */ /* 0x000fc400078e020a */
[----:B------:R-:W-:Y:S01]  /*4ec0*/  IMAD.MOV.U32 R16, RZ, RZ, R8 ;  /* 0x000000ffff107224 */ /* 0x000fe200078e0008 */
[----:B------:R-:W-:Y:S01]  /*4ed0*/  ISETP.GT.U32.AND P1, PT, R4, R3, PT ;  /* 0x000000030400720c */ /* 0x000fe20003f24070 */
[----:B------:R-:W-:-:S04]  /*4ee0*/  IMAD.HI.U32 R10, R5, R12, RZ ;  /* 0x0000000c050a7227 */ /* 0x000fc800078e00ff */
[----:B------:R-:W-:Y:S01]  /*4ef0*/  @!P6 IMAD.MOV R16, RZ, RZ, -R16 ;  /* 0x000000ffff10e224 */ /* 0x000fe200078e0a10 */
[----:B------:R-:W-:Y:S01]  /*4f00*/  ISETP.GT.U32.AND P6, PT, R4, R9, PT ;  /* 0x000000090400720c */ /* 0x000fe20003fc4070 */
[----:B------:R-:W-:Y:S01]  /*4f10*/  @!P5 IMAD.MOV R6, RZ, RZ, -R6 ;  /* 0x000000ffff06d224 */ /* 0x000fe200078e0a06 */
[----:B------:R-:W-:Y:S01]  /*4f20*/  STL [R1+0x164], R19 ;  /* 0x0001641301007387 */ /* 0x000fe20000100800 */
[----:B------:R-:W-:Y:S01]  /*4f30*/  IMAD.MOV R10, RZ, RZ, -R10 ;  /* 0x000000ffff0a7224 */ /* 0x000fe200078e0a0a */
[----:B------:R-:W-:Y:S01]  /*4f40*/  ISETP.GE.AND P5, PT, R13, RZ, PT ;  /* 0x000000ff0d00720c */ /* 0x000fe20003fa6270 */
[----:B------:R-:W-:Y:S01]  /*4f50*/  VIADD R13, R0, 0x13 ;  /* 0x00000013000d7836 */ /* 0x000fe20000000000 */
[----:B------:R-:W-:Y:S01]  /*4f60*/  STL [R1+0x15c], R18 ;  /* 0x00015c1201007387 */ /* 0x000fe20000100800 */
[----:B------:R-:W-:Y:S01]  /*4f70*/  ISETP.GE.AND P4, PT, R15, RZ, PT ;  /* 0x000000ff0f00720c */ /* 0x000fe20003f86270 */
[----:B------:R-:W-:Y:S02]  /*4f80*/  IMAD R10, R4, R10, R12 ;  /* 0x0000000a040a7224 */ /* 0x000fe400078e020c */
[----:B------:R0:W-:Y:S01]  /*4f90*/  STL [R1+0x158], R6 ;  /* 0x0001580601007387 */ /* 0x0001e20000100800 */
[--C-:B------:R-:W-:Y:S01]  /*4fa0*/  @!P3 IMAD.IADD R2, R2, 0x1, -R4.reuse ;  /* 0x000000010202b824 */ /* 0x100fe200078e0a04 */
[----:B------:R-:W-:Y:S01]  /*4fb0*/  ISETP.GE.AND P3, PT, R11, RZ, PT ;  /* 0x000000ff0b00720c */ /* 0x000fe20003f66270 */
[--C-:B------:R-:W-:Y:S01]  /*4fc0*/  @!P1 IMAD.IADD R3, R3, 0x1, -R4.reuse ;  /* 0x0000000103039824 */ /* 0x100fe200078e0a04 */
[----:B------:R-:W-:Y:S01]  /*4fd0*/  IABS R11, R13 ;  /* 0x0000000d000b7213 */ /* 0x000fe20000000000 */
[----:B0-----:R-:W-:Y:S01]  /*4fe0*/  VIADD R6, R0, 0x12 ;  /* 0x0000001200067836 */ /* 0x001fe20000000000 */
[----:B------:R-:W-:Y:S01]  /*4ff0*/  ISETP.GT.U32.AND P1, PT, R4, R10, PT ;  /* 0x0000000a0400720c */ /* 0x000fe20003f24070 */
[----:B------:R0:W-:Y:S01]  /*5000*/  STL [R1+0x154], R16 ;  /* 0x0001541001007387 */ /* 0x0001e20000100800 */
[----:B------:R-:W-:-:S02]  /*5010*/  @!P6 IMAD.IADD R9, R9, 0x1, -R4 ;  /* 0x000000010909e824 */ /* 0x000fc400078e0a04 */
[----:B------:R-:W-:Y:S02]  /*5020*/  IABS R8, R6 ;  /* 0x0000000600087213 */ /* 0x000fe40000000000 */
[----:B------:R-:W-:Y:S01]  /*5030*/  ISETP.GE.AND P6, PT, R6, RZ, PT ;  /* 0x000000ff0600720c */ /* 0x000fe20003fc6270 */
[----:B------:R-:W-:Y:S01]  /*5040*/  IMAD.MOV.U32 R6, RZ, RZ, R11 ;  /* 0x000000ffff067224 */ /* 0x000fe200078e000b */
[----:B------:R-:W-:Y:S01]  /*5050*/  ISETP.GE.AND P0, PT, R14, RZ, PT ;  /* 0x000000ff0e00720c */ /* 0x000fe20003f06270 */
[----:B------:R-:W-:Y:S02]  /*5060*/  VIADD R17, R0, 0x15 ;  /* 0x0000001500117836 */ /* 0x000fe40000000000 */
[----:B0-----:R-:W-:Y:S02]  /*5070*/  IMAD.MOV.U32 R16, RZ, RZ, R2 ;  /* 0x000000ffff107224 */ /* 0x001fe400078e0002 */
[----:B------:R-:W-:Y:S01]  /*5080*/  IMAD.HI.U32 R11, R5, R8, RZ ;  /* 0x00000008050b7227 */ /* 0x000fe200078e00ff */
[----:B------:R-:W-:-:S03]  /*5090*/  IABS R15, R17 ;  /* 0x00000011000f7213 */ /* 0x000fc60000000000 */
[----:B------:R-:W-:Y:S02]  /*50a0*/  VIADD R18, R0, 0x14 ;  /* 0x0000001400127836 */ /* 0x000fe40000000000 */
[----:B------:R-:W-:Y:S01]  /*50b0*/  @!P4 IMAD.MOV R16, RZ, RZ, -R16 ;  /* 0x000000ffff10c224 */ /* 0x000fe200078e0a10 */
[----:B------:R-:W-:Y:S01]  /*50c0*/  ISETP.GT.U32.AND P4, PT, R4, R9, PT ;  /* 0x000000090400720c */ /* 0x000fe20003f84070 */
[----:B------:R-:W-:Y:S01]  /*50d0*/  IMAD.MOV R2, RZ, RZ, -R11 ;  /* 0x000000ffff027224 */ /* 0x000fe200078e0a0b */
[----:B------:R-:W-:Y:S01]  /*50e0*/  IABS R12, R18 ;  /* 0x00000012000c7213 */ /* 0x000fe20000000000 */
[----:B------:R-:W-:Y:S01]  /*50f0*/  IMAD.HI.U32 R14, R5, R6, RZ ;  /* 0x00000006050e7227 */ /* 0x000fe200078e00ff */
[----:B------:R0:W-:Y:S03]  /*5100*/  STL [R1+0x150], R16 ;  /* 0x0001501001007387 */ /* 0x0001e60000100800 */
[----:B------:R-:W-:-:S02]  /*5110*/  @!P1 IMAD.IADD R10, R10, 0x1, -R4 ;  /* 0x000000010a0a9824 */ /* 0x000fc400078e0a04 */
[C---:B------:R-:W-:Y:S02]  /*5120*/  IMAD R2, R4.reuse, R2, R8 ;  /* 0x0000000204027224 */ /* 0x040fe400078e0208 */
[----:B------:R-:W-:Y:S02]  /*5130*/  IMAD.MOV.U32 R11, RZ, RZ, R15 ;  /* 0x000000ffff0b7224 */ /* 0x000fe400078e000f */
[----:B0-----:R-:W-:Y:S02]  /*5140*/  IMAD.MOV.U32 R16, RZ, RZ, R3 ;  /* 0x000000ffff107224 */ /* 0x001fe400078e0003 */
[----:B------:R-:W-:Y:S01]  /*5150*/  IMAD.MOV R15, RZ, RZ, -R14 ;  /* 0x000000ffff0f7224 */ /* 0x000fe200078e0a0e */
[----:B------:R-:W-:Y:S01]  /*5160*/  ISETP.GT.U32.AND P1, PT, R4, R10, PT ;  /* 0x0000000a0400720c */ /* 0x000fe20003f24070 */
[----:B------:R-:W-:-:S04]  /*5170*/  IMAD.HI.U32 R8, R5, R12, RZ ;  /* 0x0000000c05087227 */ /* 0x000fc800078e00ff */
[----:B------:R-:W-:Y:S01]  /*5180*/  @!P0 IMAD.MOV R16, RZ, RZ, -R16 ;  /* 0x000000ffff108224 */ /* 0x000fe200078e0a10 */
[C---:B------:R-:W-:Y:S01]  /*5190*/  ISETP.GT.U32.AND P0, PT, R4.reuse, R2, PT ;  /* 0x000000020400720c */ /* 0x040fe20003f04070 */
[C---:B------:R-:W-:Y:S02]  /*51a0*/  IMAD R3, R4.reuse, R15, R6 ;  /* 0x0000000f04037224 */ /* 0x040fe400078e0206 */
[----:B------:R-:W-:Y:S02]  /*51b0*/  IMAD.MOV R6, RZ, RZ, -R8 ;  /* 0x000000ffff067224 */ /* 0x000fe400078e0a08 */
[----:B------:R-:W-:Y:S02]  /*51c0*/  @!P4 IMAD.IADD R9, R9, 0x1, -R4 ;  /* 0x000000010909c824 */ /* 0x000fe400078e0a04 */
[----:B------:R-:W-:Y:S02]  /*51d0*/  IMAD R6, R4, R6, R12 ;  /* 0x0000000604067224 */ /* 0x000fe400078e020c */
[----:B------:R-:W-:-:S02]  /*51e0*/  IMAD.MOV.U32 R64, RZ, RZ, R9 ;  /* 0x000000ffff407224 */ /* 0x000fc400078e0009 */
[----:B------:R-:W-:Y:S01]  /*51f0*/  IMAD.HI.U32 R14, R5, R11, RZ ;  /* 0x0000000b050e7227 */ /* 0x000fe200078e00ff */
[----:B------:R-:W-:-:S03]  /*5200*/  ISETP.GT.U32.AND P4, PT, R4, R3, PT ;  /* 0x000000030400720c */ /* 0x000fc60003f84070 */
[----:B------:R-:W-:Y:S01]  /*5210*/  @!P5 IMAD.MOV R64, RZ, RZ, -R64 ;  /* 0x000000ffff40d224 */ /* 0x000fe200078e0a40 */
[----:B------:R-:W-:Y:S01]  /*5220*/  ISETP.GT.U32.AND P5, PT, R4, R6, PT ;  /* 0x000000060400720c */ /* 0x000fe20003fa4070 */
[----:B------:R-:W-:Y:S02]  /*5230*/  IMAD.MOV R8, RZ, RZ, -R14 ;  /* 0x000000ffff087224 */ /* 0x000fe400078e0a0e */
[--C-:B------:R-:W-:Y:S02]  /*5240*/  @!P1 IMAD.IADD R10, R10, 0x1, -R4.reuse ;  /* 0x000000010a0a9824 */ /* 0x100fe400078e0a04 */
[----:B------:R-:W-:Y:S02]  /*5250*/  @!P0 IMAD.IADD R2, R2, 0x1, -R4 ;  /* 0x0000000102028824 */ /* 0x000fe400078e0a04 */
[C---:B------:R-:W-:Y:S02]  /*5260*/  IMAD R8, R4.reuse, R8, R11 ;  /* 0x0000000804087224 */ /* 0x040fe400078e020b */
[----:B------:R-:W-:Y:S01]  /*5270*/  IMAD.MOV.U32 R73, RZ, RZ, R10 ;  /* 0x000000ffff497224 */ /* 0x000fe200078e000a */
[----:B------:R-:W-:Y:S01]  /*5280*/  ISETP.GT.U32.AND P0, PT, R4, R2, PT ;  /* 0x000000020400720c */ /* 0x000fe20003f04070 */
[----:B------:R-:W-:-:S02]  /*5290*/  VIADD R14, R0, 0x17 ;  /* 0x00000017000e7836 */ /* 0x000fc40000000000 */
[----:B------:R-:W-:Y:S01]  /*52a0*/  @!P3 IMAD.MOV R73, RZ, RZ, -R73 ;  /* 0x000000ffff49b224 */ /* 0x000fe200078e0a49 */
[----:B------:R-:W-:Y:S01]  /*52b0*/  ISETP.GT.U32.AND P3, PT, R4, R8, PT ;  /* 0x000000080400720c */ /* 0x000fe20003f64070 */
[----:B------:R-:W-:Y:S01]  /*52c0*/  VIADD R15, R0, 0x16 ;  /* 0x00000016000f7836 */ /* 0x000fe20000000000 */
[----:B------:R-:W-:Y:S01]  /*52d0*/  IABS R12, R14 ;  /* 0x0000000e000c7213 */ /* 0x000fe20000000000 */
[--C-:B------:R-:W-:Y:S02]  /*52e0*/  @!P5 IMAD.IADD R6, R6, 0x1, -R4.reuse ;  /* 0x000000010606d824 */ /* 0x100fe400078e0a04 */
[--C-:B------:R-:W-:Y:S01]  /*52f0*/  @!P4 IMAD.IADD R3, R3, 0x1, -R4.reuse ;  /* 0x000000010303c824 */ /* 0x100fe200078e0a04 */
[----:B------:R-:W-:Y:S01]  /*5300*/  IABS R11, R15 ;  /* 0x0000000f000b7213 */ /* 0x000fe20000000000 */
[----:B------:R-:W-:Y:S01]  /*5310*/  IMAD.HI.U32 R10, R5, R12, RZ ;  /* 0x0000000c050a7227 */ /* 0x000fe200078e00ff */
[C---:B------:R-:W-:Y:S02]  /*5320*/  ISETP.GT.U32.AND P5, PT, R4.reuse, R6, PT ;  /* 0x000000060400720c */ /* 0x040fe40003fa4070 */
[----:B------:R-:W-:Y:S01]  /*5330*/  ISETP.GT.U32.AND P4, PT, R4, R3, PT ;  /* 0x000000030400720c */ /* 0x000fe20003f84070 */
[----:B------:R-:W-:-:S02]  /*5340*/  @!P0 IMAD.IADD R2, R2, 0x1, -R4 ;  /* 0x0000000102028824 */ /* 0x000fc400078e0a04 */
[----:B------:R-:W-:Y:S01]  /*5350*/  IMAD.HI.U32 R9, R5, R11, RZ ;  /* 0x0000000b05097227 */ /* 0x000fe200078e00ff */
[----:B------:R0:W-:Y:S03]  /*5360*/  STL [R1+0x138], R16 ;  /* 0x0001381001007387 */ /* 0x0001e60000100800 */
[----:B------:R-:W-:Y:S02]  /*5370*/  IMAD.MOV R10, RZ, RZ, -R10 ;  /* 0x000000ffff0a7224 */ /* 0x000fe400078e0a0a */
[----:B------:R-:W-:Y:S02]  /*5380*/  @!P3 IMAD.IADD R8, R8, 0x1, -R4 ;  /* 0x000000010808b824 */ /* 0x000fe400078e0a04 */
[----:B------:R-:W-:Y:S02]  /*5390*/  IMAD.MOV.U32 R20, RZ, RZ, R2 ;  /* 0x000000ffff147224 */ /* 0x000fe400078e0002 */
[----:B------:R-:W-:-:S02]  /*53a0*/  IMAD.MOV R9, RZ, RZ, -R9 ;  /* 0x000000ffff097224 */ /* 0x000fc400078e0a09 */
[----:B0-----:R-:W-:Y:S02]  /*53b0*/  VIADD R16, R0, 0x18 ;  /* 0x0000001800107836 */ /* 0x001fe40000000000 */
[C---:B------:R-:W-:Y:S02]  /*53c0*/  IMAD R10, R4.reuse, R10, R12 ;  /* 0x0000000a040a7224 */ /* 0x040fe400078e020c */
[----:B------:R-:W-:Y:S01]  /*53d0*/  @!P6 IMAD.MOV R20, RZ, RZ, -R20 ;  /* 0x000000ffff14e224 */ /* 0x000fe200078e0a14 */
[C---:B------:R-:W-:Y:S01]  /*53e0*/  ISETP.GT.U32.AND P6, PT, R4.reuse, R8, PT ;  /* 0x000000080400720c */ /* 0x040fe20003fc4070 */
[----:B------:R-:W-:Y:S01]  /*53f0*/  IMAD R9, R4, R9, R11 ;  /* 0x0000000904097224 */ /* 0x000fe200078e020b */
[----:B------:R-:W-:Y:S01]  /*5400*/  ISETP.GE.AND P1, PT, R13, RZ, PT ;  /* 0x000000ff0d00720c */ /* 0x000fe20003f26270 */
[--C-:B------:R-:W-:Y:S01]  /*5410*/  @!P5 IMAD.IADD R6, R6, 0x1, -R4.reuse ;  /* 0x000000010606d824 */ /* 0x100fe200078e0a04 */
[----:B------:R-:W-:Y:S02]  /*5420*/  IABS R13, R16 ;  /* 0x00000010000d7213 */ /* 0x000fe40000000000 */
[----:B------:R-:W-:Y:S01]  /*5430*/  ISETP.GE.AND P0, PT, R18, RZ, PT ;  /* 0x000000ff1200720c */ /* 0x000fe20003f06270 */
[----:B------:R-:W-:Y:S01]  /*5440*/  VIADD R18, R0, 0x19 ;  /* 0x0000001900127836 */ /* 0x000fe20000000000 */
[C---:B------:R-:W-:Y:S01]  /*5450*/  ISETP.GT.U32.AND P5, PT, R4.reuse, R10, PT ;  /* 0x0000000a0400720c */ /* 0x040fe20003fa4070 */
[----:B------:R-:W-:Y:S01]  /*5460*/  @!P4 IMAD.IADD R3, R3, 0x1, -R4 ;  /* 0x000000010303c824 */ /* 0x000fe200078e0a04 */
[----:B------:R-:W-:Y:S01]  /*5470*/  ISETP.GT.U32.AND P4, PT, R4, R9, PT ;  /* 0x000000090400720c */ /* 0x000fe20003f84070 */
[----:B------:R-:W-:Y:S01]  /*5480*/  IMAD.HI.U32 R11, R5, R13, RZ ;  /* 0x0000000d050b7227 */ /* 0x000fe200078e00ff */
[----:B------:R-:W-:-:S02]  /*5490*/  ISETP.GE.AND P3, PT, R17, RZ, PT ;  /* 0x000000ff1100720c */ /* 0x000fc40003f66270 */
[----:B------:R-:W-:Y:S01]  /*54a0*/  IABS R19, R18 ;  /* 0x0000001200137213 */ /* 0x000fe20000000000 */
[----:B------:R-:W-:Y:S02]  /*54b0*/  IMAD.MOV R11, RZ, RZ, -R11 ;  /* 0x000000ffff0b7224 */ /* 0x000fe400078e0a0b */
[----:B------:R-:W-:Y:S02]  /*54c0*/  VIADD R17, R0, 0x1a ;  /* 0x0000001a00117836 */ /* 0x000fe40000000000 */
[----:B------:R-:W-:Y:S02]  /*54d0*/  @!P6 IMAD.IADD R8, R8, 0x1, -R4 ;  /* 0x000000010808e824 */ /* 0x000fe400078e0a04 */
[----:B------:R-:W-:Y:S02]  /*54e0*/  IMAD.MOV.U32 R12, RZ, RZ, R19 ;  /* 0x000000ffff0c7224 */ /* 0x000fe400078e0013 */
[----:B------:R-:W-:Y:S02]  /*54f0*/  IMAD R11, R4, R11, R13 ;  /* 0x0000000b040b7224 */ /* 0x000fe400078e020d */
[----:B------:R-:W-:Y:S01]  /*5500*/  @!P1 IMAD.MOV R3, RZ, RZ, -R3 ;  /* 0x000000ffff039224 */ /* 0x000fe200078e0a03 */
[----:B------:R-:W-:Y:S01]  /*5510*/  ISETP.GE.AND P1, PT, R15, RZ, PT ;  /* 0x000000ff0f00720c */ /* 0x000fe20003f26270 */
[----:B------:R-:W-:Y:S01]  /*5520*/  IMAD.MOV.U32 R13, RZ, RZ, R6 ;  /* 0x000000ffff0d7224 */ /* 0x000fe200078e0006 */
[----:B------:R-:W-:Y:S01]  /*5530*/  IABS R6, R17 ;  /* 0x0000001100067213 */ /* 0x000fe20000000000 */
[----:B------:R-:W-:-:S02]  /*5540*/  @!P5 IMAD.IADD R10, R10, 0x1, -R4 ;  /* 0x000000010a0ad824 */ /* 0x000fc400078e0a04 */
[----:B------:R-:W-:Y:S02]  /*5550*/  IMAD.MOV.U32 R15, RZ, RZ, R8 ;  /* 0x000000ffff0f7224 */ /* 0x000fe400078e0008 */
[----:B------:R-:W-:Y:S01]  /*5560*/  IMAD.HI.U32 R2, R5, R12, RZ ;  /* 0x0000000c05027227 */ /* 0x000fe200078e00ff */
[----:B------:R-:W-:Y:S03]  /*5570*/  STL [R1+0x124], R20 ;  /* 0x0001241401007387 */ /* 0x000fe60000100800 */
[----:B------:R-:W-:Y:S02]  /*5580*/  @!P4 IMAD.IADD R9, R9, 0x1, -R4 ;  /* 0x000000010909c824 */ /* 0x000fe400078e0a04 */
[----:B------:R-:W-:Y:S01]  /*5590*/  @!P0 IMAD.MOV R13, RZ, RZ, -R13 ;  /* 0x000000ffff0d8224 */ /* 0x000fe200078e0a0d */
[C---:B------:R-:W-:Y:S01]  /*55a0*/  ISETP.GT.U32.AND P0, PT, R4.reuse, R11, PT ;  /* 0x0000000b0400720c */ /* 0x040fe20003f04070 */
[----:B------:R-:W-:Y:S01]  /*55b0*/  @!P3 IMAD.MOV R15, RZ, RZ, -R15 ;  /* 0x000000ffff0fb224 */ /* 0x000fe200078e0a0f */
[----:B------:R0:W-:Y:S01]  /*55c0*/  STL [R1+0x120], R3 ;  /* 0x0001200301007387 */ /* 0x0001e20000100800 */
[----:B------:R-:W-:Y:S01]  /*55d0*/  IMAD.MOV R2, RZ, RZ, -R2 ;  /* 0x000000ffff027224 */ /* 0x000fe200078e0a02 */
[----:B------:R-:W-:-:S02]  /*55e0*/  ISETP.GT.U32.AND P3, PT, R4, R10, PT ;  /* 0x0000000a0400720c */ /* 0x000fc40003f64070 */
[----:B------:R-:W-:Y:S01]  /*55f0*/  ISETP.GE.AND P6, PT, R14, RZ, PT ;  /* 0x000000ff0e00720c */ /* 0x000fe20003fc6270 */
[----:B------:R-:W-:Y:S01]  /*5600*/  VIADD R14, R0, 0x1b ;  /* 0x0000001b000e7836 */ /* 0x000fe20000000000 */
[C---:B------:R-:W-:Y:S01]  /*5610*/  ISETP.GT.U32.AND P4, PT, R4.reuse, R9, PT ;  /* 0x000000090400720c */ /* 0x040fe20003f84070 */
[----:B------:R-:W-:Y:S02]  /*5620*/  IMAD R2, R4, R2, R12 ;  /* 0x0000000204027224 */ /* 0x000fe400078e020c */
[----:B0-----:R-:W-:Y:S01]  /*5630*/  IMAD.HI.U32 R3, R5, R6, RZ ;  /* 0x0000000605037227 */ /* 0x001fe200078e00ff */
[----:B------:R0:W-:Y:S01]  /*5640*/  STL [R1+0x11c], R13 ;  /* 0x00011c0d01007387 */ /* 0x0001e20000100800 */
[----:B------:R-:W-:Y:S02]  /*5650*/  IABS R8, R14 ;  /* 0x0000000e00087213 */ /* 0x000fe40000000000 */
[----:B------:R-:W-:Y:S01]  /*5660*/  IMAD.MOV R12, RZ, RZ, -R3 ;  /* 0x000000ffff0c7224 */ /* 0x000fe200078e0a03 */
[----:B------:R-:W-:Y:S01]  /*5670*/  ISETP.GE.AND P5, PT, R16, RZ, PT ;  /* 0x000000ff1000720c */ /* 0x000fe20003fa6270 */
[----:B0-----:R-:W-:-:S02]  /*5680*/  VIADD R13, R0, 0x1c ;  /* 0x0000001c000d7836 */ /* 0x001fc40000000000 */
[----:B------:R-:W-:-:S03]  /*5690*/  IMAD R6, R4, R12, R6 ;  /* 0x0000000c04067224 */ /* 0x000fc600078e0206 */
[----:B------:R-:W-:Y:S01]  /*56a0*/  IABS R16, R13 ;  /* 0x0000000d00107213 */ /* 0x000fe20000000000 */
[----:B------:R-:W-:Y:S02]  /*56b0*/  @!P0 IMAD.IADD R11, R11, 0x1, -R4 ;  /* 0x000000010b0b8824 */ /* 0x000fe400078e0a04 */
[----:B------:R-:W-:Y:S02]  /*56c0*/  IMAD.MOV.U32 R3, RZ, RZ, R8 ;  /* 0x000000ffff037224 */ /* 0x000fe400078e0008 */
[--C-:B------:R-:W-:Y:S01]  /*56d0*/  @!P3 IMAD.IADD R10, R10, 0x1, -R4.reuse ;  /* 0x000000010a0ab824 */ /* 0x100fe200078e0a04 */
[C---:B------:R-:W-:Y:S01]  /*56e0*/  ISETP.GT.U32.AND P3, PT, R4.reuse, R6, PT ;  /* 0x000000060400720c */ /* 0x040fe20003f64070 */
[----:B------:R-:W-:Y:S01]  /*56f0*/  @!P4 IMAD.IADD R9, R9, 0x1, -R4 ;  /* 0x000000010909c824 */ /* 0x000fe200078e0a04 */
[C---:B------:R-:W-:Y:S01]  /*5700*/  ISETP.GT.U32.AND P4, PT, R4.reuse, R2, PT ;  /* 0x000000020400720c */ /* 0x040fe20003f84070 */
[----:B------:R-:W-:Y:S01]  /*5710*/  IMAD.MOV.U32 R8, RZ, RZ, R16 ;  /* 0x000000ffff087224 */ /* 0x000fe200078e0010 */
[----:B------:R-:W-:Y:S01]  /*5720*/  ISETP.GT.U32.AND P0, PT, R4, R11, PT ;  /* 0x0000000b0400720c */ /* 0x000fe20003f04070 */
[----:B------:R-:W-:Y:S01]  /*5730*/  IMAD.HI.U32 R16, R5, R3, RZ ;  /* 0x0000000305107227 */ /* 0x000fe200078e00ff */
[----:B------:R0:W-:Y:S03]  /*5740*/  STL [R1+0x118], R15 ;  /* 0x0001180f01007387 */ /* 0x0001e60000100800 */
[----:B------:R-:W-:-:S02]  /*5750*/  IMAD.MOV R16, RZ, RZ, -R16 ;  /* 0x000000ffff107224 */ /* 0x000fc400078e0a10 */
[----:B------:R-:W-:Y:S02]  /*5760*/  IMAD.MOV.U32 R20, RZ, RZ, R9 ;  /* 0x000000ffff147224 */ /* 0x000fe400078e0009 */
[----:B------:R-:W-:Y:S02]  /*5770*/  IMAD R3, R4, R16, R3 ;  /* 0x0000001004037224 */ /* 0x000fe400078e0203 */
[----:B0-----:R-:W-:Y:S02]  /*5780*/  VIADD R15, R0, 0x1d ;  /* 0x0000001d000f7836 */ /* 0x001fe40000000000 */
[----:B------:R-:W-:Y:S02]  /*5790*/  @!P3 IMAD.IADD R6, R6, 0x1, -R4 ;  /* 0x000000010606b824 */ /* 0x000fe400078e0a04 */
[----:B------:R-:W-:Y:S01]  /*57a0*/  IMAD.HI.U32 R19, R5, R8, RZ ;  /* 0x0000000805137227 */ /* 0x000fe200078e00ff */
[----:B------:R-:W-:-:S03]  /*57b0*/  IABS R12, R15 ;  /* 0x0000000f000c7213 */ /* 0x000fc60000000000 */
[----:B------:R-:W-:Y:S01]  /*57c0*/  @!P1 IMAD.MOV R20, RZ, RZ, -R20 ;  /* 0x000000ffff149224 */ /* 0x000fe200078e0a14 */
[----:B------:R-:W-:Y:S01]  /*57d0*/  ISETP.GT.U32.AND P1, PT, R4, R3, PT ;  /* 0x000000030400720c */ /* 0x000fe20003f24070 */
[--C-:B------:R-:W-:Y:S02]  /*57e0*/  @!P4 IMAD.IADD R2, R2, 0x1, -R4.reuse ;  /* 0x000000010202c824 */ /* 0x100fe400078e0a04 */
[----:B------:R-:W-:Y:S01]  /*57f0*/  @!P0 IMAD.IADD R11, R11, 0x1, -R4 ;  /* 0x000000010b0b8824 */ /* 0x000fe200078e0a04 */
[----:B------:R-:W-:Y:S01]  /*5800*/  ISETP.GE.AND P0, PT, R18, RZ, PT ;  /* 0x000000ff1200720c */ /* 0x000fe20003f06270 */
[----:B------:R-:W-:Y:S01]  /*5810*/  IMAD.MOV R18, RZ, RZ, -R19 ;  /* 0x000000ffff127224 */ /* 0x000fe200078e0a13 */
[C---:B------:R-:W-:Y:S01]  /*5820*/  ISETP.GT.U32.AND P3, PT, R4.reuse, R6, PT ;  /* 0x000000060400720c */ /* 0x040fe20003f64070 */
[----:B------:R-:W-:Y:S01]  /*5830*/  IMAD.HI.U32 R9, R5, R12, RZ ;  /* 0x0000000c05097227 */ /* 0x000fe200078e00ff */
[----:B------:R-:W-:-:S03]  /*5840*/  ISETP.GT.U32.AND P4, PT, R4, R2, PT ;  /* 0x000000020400720c */ /* 0x000fc60003f84070 */
[C---:B------:R-:W-:Y:S02]  /*5850*/  IMAD R8, R4.reuse, R18, R8 ;  /* 0x0000001204087224 */ /* 0x040fe400078e0208 */
[----:B------:R-:W-:Y:S02]  /*5860*/  IMAD.MOV R9, RZ, RZ, -R9 ;  /* 0x000000ffff097224 */ /* 0x000fe400078e0a09 */
[----:B------:R-:W-:Y:S01]  /*5870*/  @!P6 IMAD.MOV R10, RZ, RZ, -R10 ;  /* 0x000000ffff0ae224 */ /* 0x000fe200078e0a0a */
[C---:B------:R-:W-:Y:S01]  /*5880*/  ISETP.GT.U32.AND P6, PT, R4.reuse, R8, PT ;  /* 0x000000080400720c */ /* 0x040fe20003fc4070 */
[----:B------:R-:W-:Y:S02]  /*5890*/  IMAD R9, R4, R9, R12 ;  /* 0x0000000904097224 */ /* 0x000fe400078e020c */
[--C-:B------:R-:W-:Y:S02]  /*58a0*/  @!P1 IMAD.IADD R3, R3, 0x1, -R4.reuse ;  /* 0x0000000103039824 */ /* 0x100fe400078e0a04 */
[--C-:B------:R-:W-:Y:S01]  /*58b0*/  @!P3 IMAD.IADD R6, R6, 0x1, -R4.reuse ;  /* 0x000000010606b824 */ /* 0x100fe200078e0a04 */
[----:B------:R-:W-:Y:S01]  /*58c0*/  ISETP.GT.U32.AND P3, PT, R4, R9, PT ;  /* 0x000000090400720c */ /* 0x000fe20003f64070 */
[----:B------:R-:W-:Y:S01]  /*58d0*/  @!P4 IMAD.IADD R2, R2, 0x1, -R4 ;  /* 0x000000010202c824 */ /* 0x000fe200078e0a04 */
[----:B------:R-:W-:Y:S01]  /*58e0*/  ISETP.GT.U32.AND P1, PT, R4, R3, PT ;  /* 0x000000030400720c */ /* 0x000fe20003f24070 */
[----:B------:R-:W-:-:S02]  /*58f0*/  IMAD.MOV.U32 R59, RZ, RZ, R11 ;  /* 0x000000ffff3b7224 */ /* 0x000fc400078e000b */
[C---:B------:R-:W-:Y:S02]  /*5900*/  VIADD R11, R0.reuse, 0x1e ;  /* 0x0000001e000b7836 */ /* 0x040fe40000000000 */
[----:B------:R-:W-:Y:S01]  /*5910*/  IMAD.MOV.U32 R68, RZ, RZ, R2 ;  /* 0x000000ffff447224 */ /* 0x000fe200078e0002 */
[----:B------:R-:W-:Y:S01]  /*5920*/  STL [R1+0xfc], R20 ;  /* 0x0000fc1401007387 */ /* 0x000fe20000100800 */
[----:B------:R-:W-:Y:S01]  /*5930*/  VIADD R12, R0, 0x20 ;  /* 0x00000020000c7836 */ /* 0x000fe20000000000 */
[----:B------:R-:W-:Y:S01]  /*5940*/  IABS R2, R11 ;  /* 0x0000000b00027213 */ /* 0x000fe20000000000 */
[----:B------:R-:W-:Y:S01]  /*5950*/  @!P6 IMAD.IADD R8, R8, 0x1, -R4 ;  /* 0x000000010808e824 */ /* 0x000fe200078e0a04 */
[----:B------:R0:W-:Y:S01]  /*5960*/  STL [R1+0xf8], R10 ;  /* 0x0000f80a01007387 */ /* 0x0001e20000100800 */
[----:B------:R-:W-:Y:S01]  /*5970*/  @!P0 IMAD.MOV R68, RZ, RZ, -R68 ;  /* 0x000000ffff448224 */ /* 0x000fe200078e0a44 */
[----:B------:R-:W-:Y:S01]  /*5980*/  ISETP.GE.AND P0, PT, R13, RZ, PT ;  /* 0x000000ff0d00720c */ /* 0x000fe20003f06270 */
[----:B------:R-:W-:Y:S01]  /*5990*/  @!P5 IMAD.MOV R59, RZ, RZ, -R59 ;  /* 0x000000ffff3bd224 */ /* 0x000fe200078e0a3b */
[----:B------:R-:W-:Y:S01]  /*59a0*/  IABS R13, R12 ;  /* 0x0000000c000d7213 */ /* 0x000fe20000000000 */
[----:B------:R-:W-:Y:S01]  /*59b0*/  IMAD.MOV.U32 R16, RZ, RZ, R6 ;  /* 0x000000ffff107224 */ /* 0x000fe200078e0006 */
[----:B------:R-:W-:Y:S01]  /*59c0*/  ISETP.GE.AND P4, PT, R17, RZ, PT ;  /* 0x000000ff1100720c */ /* 0x000fe20003f86270 */
[----:B0-----:R-:W-:Y:S01]  /*59d0*/  VIADD R10, R0, 0x1f ;  /* 0x0000001f000a7836 */ /* 0x001fe20000000000 */
[----:B------:R-:W-:Y:S01]  /*59e0*/  ISETP.GE.AND P5, PT, R14, RZ, PT ;  /* 0x000000ff0e00720c */ /* 0x000fe20003fa6270 */
[----:B------:R-:W-:Y:S01]  /*59f0*/  IMAD.HI.U32 R14, R5, R2, RZ ;  /* 0x00000002050e7227 */ /* 0x000fe200078e00ff */
[----:B------:R-:W-:-:S02]  /*5a00*/  ISETP.GT.U32.AND P6, PT, R4, R8, PT ;  /* 0x000000080400720c */ /* 0x000fc40003fc4070 */
[----:B------:R-:W-:Y:S01]  /*5a10*/  IABS R6, R10 ;  /* 0x0000000a00067213 */ /* 0x000fe20000000000 */
[--C-:B------:R-:W-:Y:S02]  /*5a20*/  @!P3 IMAD.IADD R9, R9, 0x1, -R4.reuse ;  /* 0x000000010909b824 */ /* 0x100fe400078e0a04 */
[----:B------:R-:W-:Y:S01]  /*5a30*/  @!P1 IMAD.IADD R3, R3, 0x1, -R4 ;  /* 0x0000000103039824 */ /* 0x000fe200078e0a04 */
[----:B------:R-:W-:Y:S01]  /*5a40*/  ISETP.GE.AND P1, PT, R11, RZ, PT ;  /* 0x000000ff0b00720c */ /* 0x000fe20003f26270 */
[----:B------:R-:W-:Y:S01]  /*5a50*/  IMAD.MOV.U32 R11, RZ, RZ, R13 ;  /* 0x000000ffff0b7224 */ /* 0x000fe200078e000d */
[----:B------:R-:W-:Y:S01]  /*5a60*/  ISETP.GT.U32.AND P3, PT, R4, R9, PT ;  /* 0x000000090400720c */ /* 0x000fe20003f64070 */
[----:B------:R-:W-:Y:S02]  /*5a70*/  IMAD.MOV R13, RZ, RZ, -R14 ;  /* 0x000000ffff0d7224 */ /* 0x000fe400078e0a0e */
[----:B------:R-:W-:-:S04]  /*5a80*/  IMAD.HI.U32 R14, R5, R6, RZ ;  /* 0x00000006050e7227 */ /* 0x000fc800078e00ff */
[C---:B------:R-:W-:Y:S02]  /*5a90*/  IMAD R2, R4.reuse, R13, R2 ;  /* 0x0000000d04027224 */ /* 0x040fe400078e0202 */
[----:B------:R-:W-:Y:S02]  /*5aa0*/  IMAD.MOV.U32 R17, RZ, RZ, R3 ;  /* 0x000000ffff117224 */ /* 0x000fe400078e0003 */
[----:B------:R-:W-:Y:S02]  /*5ab0*/  IMAD.MOV R3, RZ, RZ, -R14 ;  /* 0x000000ffff037224 */ /* 0x000fe400078e0a0e */
[----:B------:R-:W-:Y:S02]  /*5ac0*/  @!P4 IMAD.MOV R16, RZ, RZ, -R16 ;  /* 0x000000ffff10c224 */ /* 0x000fe400078e0a10 */
[----:B------:R-:W-:Y:S01]  /*5ad0*/  @!P5 IMAD.MOV R17, RZ, RZ, -R17 ;  /* 0x000000ffff11d224 */ /* 0x000fe200078e0a11 */
[----:B------:R-:W-:Y:S01]  /*5ae0*/  ISETP.GT.U32.AND P5, PT, R4, R2, PT ;  /* 0x000000020400720c */ /* 0x000fe20003fa4070 */
[----:B------:R-:W-:Y:S01]  /*5af0*/  @!P6 IMAD.IADD R8, R8, 0x1, -R4 ;  /* 0x000000010808e824 */ /* 0x000fe200078e0a04 */
[----:B------:R-:W-:Y:S01]  /*5b00*/  ISETP.GE.AND P4, PT, R15, RZ, PT ;  /* 0x000000ff0f00720c */ /* 0x000fe20003f86270 */
[----:B------:R-:W-:Y:S01]  /*5b10*/  IMAD R3, R4, R3, R6 ;  /* 0x0000000304037224 */ /* 0x000fe200078e0206 */
[----:B------:R-:W-:Y:S01]  /*5b20*/  ISETP.GE.AND P6, PT, R10, RZ, PT ;  /* 0x000000ff0a00720c */ /* 0x000fe20003fc6270 */
[----:B------:R-:W-:Y:S01]  /*5b30*/  IMAD.HI.U32 R10, R5, R11, RZ ;  /* 0x0000000b050a7227 */ /* 0x000fe200078e00ff */
[----:B------:R0:W-:Y:S03]  /*5b40*/  STL [R1+0xf4], R16 ;  /* 0x0000f41001007387 */ /* 0x0001e60000100800 */
[----:B------:R-:W-:Y:S01]  /*5b50*/  @!P3 IMAD.IADD R9, R9, 0x1, -R4 ;  /* 0x000000010909b824 */ /* 0x000fe200078e0a04 */
[----:B------:R-:W-:Y:S01]  /*5b60*/  ISETP.GT.U32.AND P3, PT, R4, R3, PT ;  /* 0x000000030400720c */ /* 0x000fe20003f64070 */
[----:B0-----:R-:W-:-:S02]  /*5b70*/  IMAD.MOV.U32 R16, RZ, RZ, R8 ;  /* 0x000000ffff107224 */ /* 0x001fc400078e0008 */
[----:B------:R-:W-:Y:S02]  /*5b80*/  IMAD.MOV R8, RZ, RZ, -R10 ;  /* 0x000000ffff087224 */ /* 0x000fe400078e0a0a */
[----:B------:R-:W-:Y:S02]  /*5b90*/  IMAD.MOV.U32 R14, RZ, RZ, R9 ;  /* 0x000000ffff0e7224 */ /* 0x000fe400078e0009 */
[----:B------:R-:W-:Y:S02]  /*5ba0*/  IMAD R8, R4, R8, R11 ;  /* 0x0000000804087224 */ /* 0x000fe400078e020b */
[----:B------:R-:W-:Y:S02]  /*5bb0*/  @!P5 IMAD.IADD R2, R2, 0x1, -R4 ;  /* 0x000000010202d824 */ /* 0x000fe400078e0a04 */
[----:B------:R-:W-:Y:S01]  /*5bc0*/  @!P4 IMAD.MOV R14, RZ, RZ, -R14 ;  /* 0x000000ffff0ec224 */ /* 0x000fe200078e0a0e */
[----:B------:R-:W-:Y:S01]  /*5bd0*/  ISETP.GT.U32.AND P4, PT, R4, R8, PT ;  /* 0x000000080400720c */ /* 0x000fe20003f84070 */
[----:B------:R-:W-:Y:S01]  /*5be0*/  VIADD R6, R0, 0x21 ;  /* 0x0000002100067836 */ /* 0x000fe20000000000 */
[----:B------:R-:W-:Y:S01]  /*5bf0*/  ISETP.GT.U32.AND P5, PT, R4, R2, PT ;  /* 0x000000020400720c */ /* 0x000fe20003fa4070 */
[----:B------:R-:W-:-:S02]  /*5c00*/  VIADD R13, R0, 0x22 ;  /* 0x00000022000d7836 */ /* 0x000fc40000000000 */
[----:B------:R-:W-:Y:S01]  /*5c10*/  @!P3 IMAD.IADD R3, R3, 0x1, -R4 ;  /* 0x000000010303b824 */ /* 0x000fe200078e0a04 */
[----:B------:R-:W-:Y:S01]  /*5c20*/  IABS R10, R6 ;  /* 0x00000006000a7213 */ /* 0x000fe20000000000 */
[----:B------:R-:W-:Y:S01]  /*5c30*/  @!P0 IMAD.MOV R16, RZ, RZ, -R16 ;  /* 0x000000ffff108224 */ /* 0x000fe200078e0a10 */
[----:B------:R-:W-:Y:S02]  /*5c40*/  ISETP.GE.AND P0, PT, R12, RZ, PT ;  /* 0x000000ff0c00720c */ /* 0x000fe40003f06270 */
[----:B------:R-:W-:Y:S01]  /*5c50*/  IABS R11, R13 ;  /* 0x0000000d000b7213 */ /* 0x000fe20000000000 */
[----:B------:R-:W-:Y:S01]  /*5c60*/  IMAD.HI.U32 R12, R5, R10, RZ ;  /* 0x0000000a050c7227 */ /* 0x000fe200078e00ff */
[----:B------:R-:W-:Y:S01]  /*5c70*/  ISETP.GT.U32.AND P3, PT, R4, R3, PT ;  /* 0x000000030400720c */ /* 0x000fe20003f64070 */
[----:B------:R-:W-:Y:S02]  /*5c80*/  STL [R1+0xf0], R17 ;  /* 0x0000f01101007387 */ /* 0x000fe40000100800 */
[----:B------:R-:W-:-:S02]  /*5c90*/  @!P4 IMAD.IADD R8, R8, 0x1, -R4 ;  /* 0x000000010808c824 */ /* 0x000fc400078e0a04 */
[----:B------:R0:W-:Y:S01]  /*5ca0*/  STL [R1+0xec], R16 ;  /* 0x0000ec1001007387 */ /* 0x0001e20000100800 */
[----:B------:R-:W-:-:S03]  /*5cb0*/  IMAD.HI.U32 R9, R5, R11, RZ ;  /* 0x0000000b05097227 */ /* 0x000fc600078e00ff */
[----:B------:R1:W-:Y:S01]  /*5cc0*/  STL [R1+0xe8], R14 ;  /* 0x0000e80e01007387 */ /* 0x0003e20000100800 */
[----:B------:R-:W-:Y:S02]  /*5cd0*/  VIADD R15, R0, 0x23 ;  /* 0x00000023000f7836 */ /* 0x000fe40000000000 */
[----:B------:R-:W-:Y:S02]  /*5ce0*/  @!P5 IMAD.IADD R2, R2, 0x1, -R4 ;  /* 0x000000010202d824 */ /* 0x000fe400078e0a04 */
[----:B0-----:R-:W-:Y:S01]  /*5cf0*/  VIADD R16, R0, 0x24 ;  /* 0x0000002400107836 */ /* 0x001fe20000000000 */
[----:B------:R-:W-:Y:S01]  /*5d00*/  ISETP.GE.AND P5, PT, R6, RZ, PT ;  /* 0x000000ff0600720c */ /* 0x000fe20003fa6270 */
[----:B-1----:R-:W-:-:S03]  /*5d10*/  IMAD.MOV R14, RZ, RZ, -R12 ;  /* 0x000000ffff0e7224 */ /* 0x002fc600078e0a0c */
[----:B------:R-:W-:Y:S01]  /*5d20*/  IABS R18, R16 ;  /* 0x0000001000127213 */ /* 0x000fe20000000000 */
[----:B------:R-:W-:Y:S01]  /*5d30*/  IMAD.MOV R9, RZ, RZ, -R9 ;  /* 0x000000ffff097224 */ /* 0x000fe200078e0a09 */
[C---:B------:R-:W-:Y:S01]  /*5d40*/  ISETP.GT.U32.AND P4, PT, R4.reuse, R8, PT ;  /* 0x000000080400720c */ /* 0x040fe20003f84070 */
[C---:B------:R-:W-:Y:S01]  /*5d50*/  IMAD R6, R4.reuse, R14, R10 ;  /* 0x0000000e04067224 */ /* 0x040fe200078e020a */
[----:B------:R-:W-:Y:S01]  /*5d60*/  IABS R17, R15 ;  /* 0x0000000f00117213 */ /* 0x000fe20000000000 */
[C---:B------:R-:W-:Y:S02]  /*5d70*/  IMAD R9, R4.reuse, R9, R11 ;  /* 0x0000000904097224 */ /* 0x040fe400078e020b */
[----:B------:R-:W-:Y:S01]  /*5d80*/  @!P3 IMAD.IADD R3, R3, 0x1, -R4 ;  /* 0x000000010303b824 */ /* 0x000fe200078e0a04 */
[----:B------:R-:W-:Y:S01]  /*5d90*/  ISETP.GT.U32.AND P3, PT, R4, R6, PT ;  /* 0x000000060400720c */ /* 0x000fe20003f64070 */
[----:B------:R-:W-:Y:S02]  /*5da0*/  IMAD.MOV.U32 R20, RZ, RZ, R2 ;  /* 0x000000ffff147224 */ /* 0x000fe400078e0002 */
[----:B------:R-:W-:-:S02]  /*5db0*/  IMAD.MOV.U32 R10, RZ, RZ, R18 ;  /* 0x000000ffff0a7224 */ /* 0x000fc400078e0012 */
[----:B------:R-:W-:Y:S02]  /*5dc0*/  IMAD.MOV.U32 R12, RZ, RZ, R17 ;  /* 0x000000ffff0c7224 */ /* 0x000fe400078e0011 */
[----:B------:R-:W-:Y:S01]  /*5dd0*/  @!P1 IMAD.MOV R20, RZ, RZ, -R20 ;  /* 0x000000ffff149224 */ /* 0x000fe200078e0a14 */
[----:B------:R-:W-:Y:S01]  /*5de0*/  ISETP.GT.U32.AND P1, PT, R4, R9, PT ;  /* 0x000000090400720c */ /* 0x000fe20003f24070 */
[----:B------:R-:W-:-:S04]  /*5df0*/  IMAD.HI.U32 R17, R5, R10, RZ ;  /* 0x0000000a05117227 */ /* 0x000fc800078e00ff */
[----:B------:R-:W-:-:S04]  /*5e00*/  IMAD.HI.U32 R11, R5, R12, RZ ;  /* 0x0000000c050b7227 */ /* 0x000fc800078e00ff */
[----:B------:R-:W-:Y:S02]  /*5e10*/  IMAD.MOV.U32 R19, RZ, RZ, R3 ;  /* 0x000000ffff137224 */ /* 0x000fe400078e0003 */
[----:B------:R-:W-:Y:S02]  /*5e20*/  IMAD.MOV R3, RZ, RZ, -R17 ;  /* 0x000000ffff037224 */ /* 0x000fe400078e0a11 */
[----:B------:R-:W-:Y:S02]  /*5e30*/  @!P4 IMAD.IADD R8, R8, 0x1, -R4 ;  /* 0x000000010808c824 */ /* 0x000fe400078e0a04 */
[----:B------:R-:W-:Y:S02]  /*5e40*/  VIADD R14, R0, 0x25 ;  /* 0x00000025000e7836 */ /* 0x000fe40000000000 */
[----:B------:R-:W-:Y:S02]  /*5e50*/  IMAD.MOV R2, RZ, RZ, -R11 ;  /* 0x000000ffff027224 */ /* 0x000fe400078e0a0b */
[----:B------:R-:W-:-:S02]  /*5e60*/  IMAD R3, R4, R3, R10 ;  /* 0x0000000304037224 */ /* 0x000fc400078e020a */
[----:B------:R-:W-:Y:S01]  /*5e70*/  IMAD.MOV.U32 R56, RZ, RZ, R8 ;  /* 0x000000ffff387224 */ /* 0x000fe200078e0008 */
[----:B------:R-:W-:Y:S01]  /*5e80*/  IABS R11, R14 ;  /* 0x0000000e000b7213 */ /* 0x000fe20000000000 */
[----:B------:R-:W-:Y:S02]  /*5e90*/  @!P3 IMAD.IADD R6, R6, 0x1, -R4 ;  /* 0x000000010606b824 */ /* 0x000fe400078e0a04 */
[C---:B------:R-:W-:Y:S02]  /*5ea0*/  IMAD R2, R4.reuse, R2, R12 ;  /* 0x0000000204027224 */ /* 0x040fe400078e020c */
[----:B------:R-:W-:Y:S01]  /*5eb0*/  @!P0 IMAD.MOV R56, RZ, RZ, -R56 ;  /* 0x000000ffff388224 */ /* 0x000fe200078e0a38 */
[C---:B------:R-:W-:Y:S01]  /*5ec0*/  ISETP.GT.U32.AND P0, PT, R4.reuse, R3, PT ;  /* 0x000000030400720c */ /* 0x040fe20003f04070 */
[----:B------:R-:W-:Y:S01]  /*5ed0*/  @!P1 IMAD.IADD R9, R9, 0x1, -R4 ;  /* 0x0000000109099824 */ /* 0x000fe200078e0a04 */
[C---:B------:R-:W-:Y:S01]  /*5ee0*/  ISETP.GT.U32.AND P3, PT, R4.reuse, R6, PT ;  /* 0x000000060400720c */ /* 0x040fe20003f64070 */
[----:B------:R-:W-:Y:S01]  /*5ef0*/  IMAD.MOV.U32 R10, RZ, RZ, R11 ;  /* 0x000000ffff0a7224 */ /* 0x000fe200078e000b */
[----:B------:R-:W-:Y:S01]  /*5f00*/  ISETP.GT.U32.AND P4, PT, R4, R2, PT ;  /* 0x000000020400720c */ /* 0x000fe20003f84070 */
[----:B------:R-:W-:Y:S01]  /*5f10*/  VIADD R12, R0, 0x26 ;  /* 0x00000026000c7836 */ /* 0x000fe20000000000 */
[----:B------:R-:W-:Y:S01]  /*5f20*/  ISETP.GT.U32.AND P1, PT, R4, R9, PT ;  /* 0x000000090400720c */ /* 0x000fe20003f24070 */
[----:B------:R-:W-:-:S04]  /*5f30*/  IMAD.HI.U32 R8, R5, R10, RZ ;  /* 0x0000000a05087227 */ /* 0x000fc800078e00ff */
[----:B------:R-:W-:Y:S01]  /*5f40*/  @!P6 IMAD.MOV R19, RZ, RZ, -R19 ;  /* 0x000000ffff13e224 */ /* 0x000fe200078e0a13 */
[----:B------:R-:W-:Y:S01]  /*5f50*/  ISETP.GE.AND P6, PT, R13, RZ, PT ;  /* 0x000000ff0d00720c */ /* 0x000fe20003fc6270 */
[----:B------:R-:W-:Y:S01]  /*5f60*/  IMAD.MOV R8, RZ, RZ, -R8 ;  /* 0x000000ffff087224 */ /* 0x000fe200078e0a08 */
[----:B------:R-:W-:Y:S01]  /*5f70*/  IABS R13, R12 ;  /* 0x0000000c000d7213 */ /* 0x000fe20000000000 */
[--C-:B------:R-:W-:Y:S02]  /*5f80*/  @!P0 IMAD.IADD R3, R3, 0x1, -R4.reuse ;  /* 0x0000000103038824 */ /* 0x100fe400078e0a04 */
[----:B------:R-:W-:Y:S02]  /*5f90*/  @!P3 IMAD.IADD R6, R6, 0x1, -R4 ;  /* 0x000000010606b824 */ /* 0x000fe400078e0a04 */
[----:B------:R-:W-:Y:S02]  /*5fa0*/  IMAD R8, R4, R8, R10 ;  /* 0x0000000804087224 */ /* 0x000fe400078e020a */
[----:B------:R-:W-:-:S02]  /*5fb0*/  IMAD.MOV.U32 R10, RZ, RZ, R13 ;  /* 0x000000ffff0a7224 */ /* 0x000fc400078e000d */
[--C-:B------:R-:W-:Y:S01]  /*5fc0*/  @!P4 IMAD.IADD R2, R2, 0x1, -R4.reuse ;  /* 0x000000010202c824 */ /* 0x100fe200078e0a04 */
[C---:B------:R-:W-:Y:S01]  /*5fd0*/  ISETP.GT.U32.AND P0, PT, R4.reuse, R3, PT ;  /* 0x000000030400720c */ /* 0x040fe20003f04070 */
[----:B------:R-:W-:Y:S02]  /*5fe0*/  @!P1 IMAD.IADD R9, R9, 0x1, -R4 ;  /* 0x0000000109099824 */ /* 0x000fe400078e0a04 */
[----:B------:R-:W-:Y:S02]  /*5ff0*/  IMAD.MOV.U32 R65, RZ, RZ, R6 ;  /* 0x000000ffff417224 */ /* 0x000fe400078e0006 */
[----:B------:R-:W-:Y:S01]  /*6000*/  IMAD.HI.U32 R6, R5, R10, RZ ;  /* 0x0000000a05067227 */ /* 0x000fe200078e00ff */
[C---:B------:R-:W-:Y:S02]  /*6010*/  ISETP.GT.U32.AND P4, PT, R4.reuse, R2, PT ;  /* 0x000000020400720c */ /* 0x040fe40003f84070 */
[----:B------:R-:W-:Y:S01]  /*6020*/  ISETP.GT.U32.AND P1, PT, R4, R8, PT ;  /* 0x000000080400720c */ /* 0x000fe20003f24070 */
[----:B------:R-:W-:-:S02]  /*6030*/  VIADD R11, R0, 0x27 ;  /* 0x00000027000b7836 */ /* 0x000fc40000000000 */
[----:B------:R-:W-:Y:S02]  /*6040*/  IMAD.MOV.U32 R17, RZ, RZ, R9 ;  /* 0x000000ffff117224 */ /* 0x000fe400078e0009 */
[----:B------:R-:W-:Y:S01]  /*6050*/  IMAD.MOV R9, RZ, RZ, -R6 ;  /* 0x000000ffff097224 */ /* 0x000fe200078e0a06 */
[----:B------:R-:W-:Y:S02]  /*6060*/  ISETP.GE.AND P3, PT, R15, RZ, PT ;  /* 0x000000ff0f00720c */ /* 0x000fe40003f66270 */
[----:B------:R-:W-:Y:S01]  /*6070*/  IABS R15, R11 ;  /* 0x0000000b000f7213 */ /* 0x000fe20000000000 */
[----:B------:R-:W-:Y:S02]  /*6080*/  IMAD R9, R4, R9, R10 ;  /* 0x0000000904097224 */ /* 0x000fe400078e020a */
[----:B------:R-:W-:Y:S01]  /*6090*/  @!P5 IMAD.MOV R65, RZ, RZ, -R65 ;  /* 0x000000ffff41d224 */ /* 0x000fe200078e0a41 */
[----:B------:R-:W-:Y:S01]  /*60a0*/  ISETP.GE.AND P5, PT, R16, RZ, PT ;  /* 0x000000ff1000720c */ /* 0x000fe20003fa6270 */
[----:B------:R-:W-:-:S02]  /*60b0*/  IMAD.MOV.U32 R13, RZ, RZ, R15 ;  /* 0x000000ffff0d7224 */ /* 0x000fc400078e000f */
[--C-:B------:R-:W-:Y:S01]  /*60c0*/  @!P0 IMAD.IADD R3, R3, 0x1, -R4.reuse ;  /* 0x0000000103038824 */ /* 0x100fe200078e0a04 */
[----:B------:R-:W-:Y:S01]  /*60d0*/  ISETP.GT.U32.AND P0, PT, R4, R9, PT ;  /* 0x000000090400720c */ /* 0x000fe20003f04070 */
[----:B------:R-:W-:Y:S02]  /*60e0*/  @!P4 IMAD.IADD R2, R2, 0x1, -R4 ;  /* 0x000000010202c824 */ /* 0x000fe400078e0a04 */
[----:B------:R-:W-:-:S04]  /*60f0*/  IMAD.HI.U32 R6, R5, R13, RZ ;  /* 0x0000000d05067227 */ /* 0x000fc800078e00ff */
[----:B------:R-:W-:Y:S02]  /*6100*/  @!P1 IMAD.IADD R8, R8, 0x1, -R4 ;  /* 0x0000000108089824 */ /* 0x000fe400078e0a04 */
[----:B------:R-:W-:Y:S01]  /*6110*/  IMAD.MOV.U32 R15, RZ, RZ, R2 ;  /* 0x000000ffff0f7224 */ /* 0x000fe200078e0002 */
[----:B------:R-:W-:Y:S01]  /*6120*/  ISETP.GE.AND P4, PT, R12, RZ, PT ;  /* 0x000000ff0c00720c */ /* 0x000fe20003f86270 */
[----:B------:R-:W-:Y:S01]  /*6130*/  IMAD.MOV R2, RZ, RZ, -R6 ;  /* 0x000000ffff027224 */ /* 0x000fe200078e0a06 */
[----:B------:R-:W-:Y:S01]  /*6140*/  ISETP.GT.U32.AND P1, PT, R4, R8, PT ;  /* 0x000000080400720c */ /* 0x000fe20003f24070 */
[C---:B------:R-:W-:Y:S02]  /*6150*/  VIADD R6, R0.reuse, 0x28 ;  /* 0x0000002800067836 */ /* 0x040fe40000000000 */
[----:B------:R-:W-:Y:S02]  /*6160*/  IMAD.MOV.U32 R10, RZ, RZ, R3 ;  /* 0x000000ffff0a7224 */ /* 0x000fe400078e0003 */
[----:B------:R-:W-:Y:S01]  /*6170*/  VIADD R12, R0, 0x29 ;  /* 0x00000029000c7836 */ /* 0x000fe20000000000 */
[----:B------:R-:W-:Y:S01]  /*6180*/  IABS R3, R6 ;  /* 0x0000000600037213 */ /* 0x000fe20000000000 */
[----:B------:R-:W-:Y:S01]  /*6190*/  @!P5 IMAD.MOV R10, RZ, RZ, -R10 ;  /* 0x000000ffff0ad224 */ /* 0x000fe200078e0a0a */
[----:B------:R-:W-:Y:S01]  /*61a0*/  ISETP.GE.AND P5, PT, R6, RZ, PT ;  /* 0x000000ff0600720c */ /* 0x000fe20003fa6270 */
[----:B------:R-:W-:Y:S01]  /*61b0*/  @!P0 IMAD.IADD R9, R9, 0x1, -R4 ;  /* 0x0000000109098824 */ /* 0x000fe200078e0a04 */
[----:B------:R-:W-:Y:S01]  /*61c0*/  IABS R6, R12 ;  /* 0x0000000c00067213 */ /* 0x000fe20000000000 */
[----:B------:R-:W-:Y:S01]  /*61d0*/  @!P6 IMAD.MOV R17, RZ, RZ, -R17 ;  /* 0x000000ffff11e224 */ /* 0x000fe200078e0a11 */
[----:B------:R-:W-:Y:S01]  /*61e0*/  ISETP.GE.AND P6, PT, R14, RZ, PT ;  /* 0x000000ff0e00720c */ /* 0x000fe20003fc6270 */
[C---:B------:R-:W-:Y:S01]  /*61f0*/  IMAD R2, R4.reuse, R2, R13 ;  /* 0x0000000204027224 */ /* 0x040fe200078e020d */
[----:B------:R-:W-:Y:S01]  /*6200*/  ISETP.GT.U32.AND P0, PT, R4, R9, PT ;  /* 0x000000090400720c */ /* 0x000fe20003f04070 */
[----:B------:R-:W-:-:S04]  /*6210*/  IMAD.HI.U32 R14, R5, R3, RZ ;  /* 0x00000003050e7227 */ /* 0x000fc800078e00ff */
[----:B------:R-:W-:-:S04]  /*6220*/  IMAD.HI.U32 R13, R5, R6, RZ ;  /* 0x00000006050d7227 */ /* 0x000fc800078e00ff */
[----:B------:R-:W-:Y:S01]  /*6230*/  @!P1 IMAD.IADD R8, R8, 0x1, -R4 ;  /* 0x0000000108089824 */ /* 0x000fe200078e0a04 */
[C---:B------:R-:W-:Y:S01]  /*6240*/  ISETP.GT.U32.AND P1, PT, R4.reuse, R2, PT ;  /* 0x000000020400720c */ /* 0x040fe20003f24070 */
[----:B------:R-:W-:Y:S02]  /*6250*/  IMAD.MOV R16, RZ, RZ, -R14 ;  /* 0x000000ffff107224 */ /* 0x000fe400078e0a0e */
[----:B------:R-:W-:Y:S02]  /*6260*/  IMAD.MOV R14, RZ, RZ, -R13 ;  /* 0x000000ffff0e7224 */ /* 0x000fe400078e0a0d */
[C---:B------:R-:W-:Y:S02]  /*6270*/  IMAD R3, R4.reuse, R16, R3 ;  /* 0x0000001004037224 */ /* 0x040fe400078e0203 */
[----:B------:R-:W-:Y:S02]  /*6280*/  IMAD R6, R4, R14, R6 ;  /* 0x0000000e04067224 */ /* 0x000fe400078e0206 */
[----:B------:R-:W-:-:S02]  /*6290*/  IMAD.MOV.U32 R18, RZ, RZ, R8 ;  /* 0x000000ffff127224 */ /* 0x000fc400078e0008 */
[----:B------:R-:W-:Y:S01]  /*62a0*/  @!P0 IMAD.IADD R9, R9, 0x1, -R4 ;  /* 0x0000000109098824 */ /* 0x000fe200078e0a04 */
[C---:B------:R-:W-:Y:S01]  /*62b0*/  ISETP.GT.U32.AND P0, PT, R4.reuse, R3, PT ;  /* 0x000000030400720c */ /* 0x040fe20003f04070 */
[----:B------:R-:W-:Y:S01]  /*62c0*/  @!P6 IMAD.MOV R18, RZ, RZ, -R18 ;  /* 0x000000ffff12e224 */ /* 0x000fe200078e0a12 */
[----:B------:R-:W-:Y:S01]  /*62d0*/  ISETP.GT.U32.AND P6, PT, R4, R6, PT ;  /* 0x000000060400720c */ /* 0x000fe20003fc4070 */
[----:B------:R-:W-:Y:S01]  /*62e0*/  @!P3 IMAD.MOV R15, RZ, RZ, -R15 ;  /* 0x000000ffff0fb224 */ /* 0x000fe200078e0a0f */
[----:B------:R-:W-:Y:S01]  /*62f0*/  STL [R1+0xe4], R20 ;  /* 0x0000e41401007387 */ /* 0x000fe20000100800 */
[----:B------:R-:W-:Y:S02]  /*6300*/  @!P1 IMAD.IADD R2, R2, 0x1, -R4 ;  /* 0x0000000102029824 */ /* 0x000fe400078e0a04 */
[----:B------:R-:W-:Y:S01]  /*6310*/  VIADD R22, R0, 0x2b ;  /* 0x0000002b00167836 */ /* 0x000fe20000000000 */
[----:B------:R-:W-:Y:S02]  /*6320*/  STL [R1+0xe0], R19 ;  /* 0x0000e01301007387 */ /* 0x000fe40000100800 */
[----:B------:R-:W-:-:S02]  /*6330*/  ISETP.GT.U32.AND P1, PT, R4, R2, PT ;  /* 0x000000020400720c */ /* 0x000fc40003f24070 */
[----:B------:R0:W-:Y:S04]  /*6340*/  STL [R1+0xdc], R17 ;  /* 0x0000dc1101007387 */ /* 0x0001e80000100800 */
[----:B------:R1:W-:Y:S04]  /*6350*/  STL [R1+0xd8], R15 ;  /* 0x0000d80f01007387 */ /* 0x0003e80000100800 */
[----:B------:R2:W-:Y:S01]  /*6360*/  STL [R1+0x1c], R10 ;  /* 0x00001c0a01007387 */ /* 0x0005e20000100800 */
[----:B------:R-:W-:Y:S01]  /*6370*/  ISETP.GE.AND P3, PT, R11, RZ, PT ;  /* 0x000000ff0b00720c */ /* 0x000fe20003f66270 */
[----:B0-----:R-:W-:Y:S01]  /*6380*/  IMAD.MOV.U32 R17, RZ, RZ, R9 ;  /* 0x000000ffff117224 */ /* 0x001fe200078e0009 */
[----:B-1----:R-:W-:Y:S01]  /*6390*/  IABS R15, R22 ;  /* 0x00000016000f7213 */ /* 0x002fe20000000000 */
[----:B--2---:R-:W-:-:S02]  /*63a0*/  VIADD R10, R0, 0x2a ;  /* 0x0000002a000a7836 */ /* 0x004fc40000000000 */
[--C-:B------:R-:W-:Y:S02]  /*63b0*/  @!P0 IMAD.IADD R3, R3, 0x1, -R4.reuse ;  /* 0x0000000103038824 */ /* 0x100fe400078e0a04 */
[----:B------:R-:W-:Y:S01]  /*63c0*/  @!P6 IMAD.IADD R6, R6, 0x1, -R4 ;  /* 0x000000010606e824 */ /* 0x000fe200078e0a04 */
[----:B------:R-:W-:Y:S01]  /*63d0*/  IABS R11, R10 ;  /* 0x0000000a000b7213 */ /* 0x000fe20000000000 */
[----:B------:R-:W-:Y:S01]  /*63e0*/  IMAD.MOV.U32 R13, RZ, RZ, R15 ;  /* 0x000000ffff0d7224 */ /* 0x000fe200078e000f */
[----:B------:R0:W-:Y:S01]  /*63f0*/  STL [R1+0x18], R18 ;  /* 0x0000181201007387 */ /* 0x0001e20000100800 */
[----:B------:R-:W-:Y:S01]  /*6400*/  @!P4 IMAD.MOV R17, RZ, RZ, -R17 ;  /* 0x000000ffff11c224 */ /* 0x000fe200078e0a11 */
[C---:B------:R-:W-:Y:S01]  /*6410*/  ISETP.GT.U32.AND P0, PT, R4.reuse, R3, PT ;  /* 0x000000030400720c */ /* 0x040fe20003f04070 */
[----:B------:R-:W-:Y:S01]  /*6420*/  IMAD.HI.U32 R14, R5, R11, RZ ;  /* 0x0000000b050e7227 */ /* 0x000fe200078e00ff */
[----:B------:R-:W-:-:S03]  /*6430*/  ISETP.GT.U32.AND P6, PT, R4, R6, PT ;  /* 0x000000060400720c */ /* 0x000fc60003fc4070 */
[----:B------:R-:W-:-:S04]  /*6440*/  IMAD.HI.U32 R15, R5, R13, RZ ;  /* 0x0000000d050f7227 */ /* 0x000fc800078e00ff */
[----:B0-----:R-:W-:Y:S01]  /*6450*/  VIADD R18, R0, 0x2c ;  /* 0x0000002c00127836 */ /* 0x001fe20000000000 */
[----:B------:R0:W-:Y:S01]  /*6460*/  STL [R1+0x14], R17 ;  /* 0x0000141101007387 */ /* 0x0001e20000100800 */
[----:B------:R-:W-:Y:S01]  /*6470*/  @!P1 IMAD.IADD R2, R2, 0x1, -R4 ;  /* 0x0000000102029824 */ /* 0x000fe200078e0a04 */
[----:B------:R-:W-:Y:S01]  /*6480*/  ISETP.GE.AND P1, PT, R10, RZ, PT ;  /* 0x000000ff0a00720c */ /* 0x000fe20003f26270 */
[----:B------:R-:W-:Y:S01]  /*6490*/  IMAD.MOV R8, RZ, RZ, -R14 ;  /* 0x000000ffff087224 */ /* 0x000fe200078e0a0e */
[----:B------:R-:W-:Y:S01]  /*64a0*/  IABS R10, R18 ;  /* 0x00000012000a7213 */ /* 0x000fe20000000000 */
[----:B------:R-:W-:Y:S02]  /*64b0*/  IMAD.MOV R9, RZ, RZ, -R15 ;  /* 0x000000ffff097224 */ /* 0x000fe400078e0a0f */
[----:B0-----:R-:W-:Y:S02]  /*64c0*/  VIADD R17, R0, 0x2d ;  /* 0x0000002d00117836 */ /* 0x001fe40000000000 */
[----:B------:R-:W-:-:S02]  /*64d0*/  IMAD R8, R4, R8, R11 ;  /* 0x0000000804087224 */ /* 0x000fc400078e020b */
[----:B------:R-:W-:Y:S01]  /*64e0*/  IMAD R9, R4, R9, R13 ;  /* 0x0000000904097224 */ /* 0x000fe200078e020d */
[----:B------:R-:W-:Y:S01]  /*64f0*/  IABS R11, R17 ;  /* 0x00000011000b7213 */ /* 0x000fe20000000000 */
[----:B------:R-:W-:-:S04]  /*6500*/  IMAD.HI.U32 R16, R5, R10, RZ ;  /* 0x0000000a05107227 */ /* 0x000fc800078e00ff */
[--C-:B------:R-:W-:Y:S01]  /*6510*/  @!P0 IMAD.IADD R3, R3, 0x1, -R4.reuse ;  /* 0x0000000103038824 */ /* 0x100fe200078e0a04 */
[----:B------:R-:W-:Y:S01]  /*6520*/  ISETP.GT.U32.AND P0, PT, R4, R8, PT ;  /* 0x000000080400720c */ /* 0x000fe20003f04070 */
[----:B------:R-:W-:Y:S01]  /*6530*/  @!P6 IMAD.IADD R6, R6, 0x1, -R4 ;  /* 0x000000010606e824 */ /* 0x000fe200078e0a04 */
[----:B------:R-:W-:Y:S01]  /*6540*/  ISETP.GT.U32.AND P6, PT, R4, R9, PT ;  /* 0x000000090400720c */ /* 0x000fe20003fc4070 */
[----:B------:R-:W-:Y:S02]  /*6550*/  IMAD.MOV R16, RZ, RZ, -R16 ;  /* 0x000000ffff107224 */ /* 0x000fe400078e0a10 */
[----:B------:R-:W-:-:S04]  /*6560*/  IMAD.HI.U32 R19, R5, R11, RZ ;  /* 0x0000000b05137227 */ /* 0x000fc800078e00ff */
[----:B------:R-:W-:Y:S02]  /*6570*/  IMAD R10, R4, R16, R10 ;  /* 0x00000010040a7224 */ /* 0x000fe400078e020a */
[----:B------:R-:W-:Y:S02]  /*6580*/  IMAD.MOV R16, RZ, RZ, -R19 ;  /* 0x000000ffff107224 */ /* 0x000fe400078e0a13 */
[----:B------:R-:W-:Y:S02]  /*6590*/  VIADD R15, R0, 0x2e ;  /* 0x0000002e000f7836 */ /* 0x000fe40000000000 */
[----:B------:R-:W-:Y:S01]  /*65a0*/  IMAD R11, R4, R16, R11 ;  /* 0x00000010040b7224 */ /* 0x000fe200078e020b */
[----:B------:R-:W-:Y:S01]  /*65b0*/  ISETP.GE.AND P4, PT, R12, RZ, PT ;  /* 0x000000ff0c00720c */ /* 0x000fe20003f86270 */
[--C-:B------:R-:W-:Y:S01]  /*65c0*/  @!P0 IMAD.IADD R8, R8, 0x1, -R4.reuse ;  /* 0x0000000108088824 */ /* 0x100fe200078e0a04 */
[----:B------:R-:W-:Y:S01]  /*65d0*/  IABS R12, R15 ;  /* 0x0000000f000c7213 */ /* 0x000fe20000000000 */
[----:B------:R-:W-:Y:S01]  /*65e0*/  @!P6 IMAD.IADD R9, R9, 0x1, -R4 ;  /* 0x000000010909e824 */ /* 0x000fe200078e0a04 */
[----:B------:R-:W-:-:S02]  /*65f0*/  ISETP.GT.U32.AND P0, PT, R4, R10, PT ;  /* 0x0000000a0400720c */ /* 0x000fc40003f04070 */
[----:B------:R-:W-:Y:S01]  /*6600*/  ISETP.GT.U32.AND P6, PT, R4, R11, PT ;  /* 0x0000000b0400720c */ /* 0x000fe20003fc4070 */
[C---:B------:R-:W-:Y:S02]  /*6610*/  VIADD R20, R0.reuse, 0x2f ;  /* 0x0000002f00147836 */ /* 0x040fe40000000000 */
[----:B------:R-:W-:Y:S02]  /*6620*/  VIADD R21, R0, 0x30 ;  /* 0x0000003000157836 */ /* 0x000fe40000000000 */
[----:B------:R-:W-:Y:S01]  /*6630*/  IMAD.HI.U32 R24, R5, R12, RZ ;  /* 0x0000000c05187227 */ /* 0x000fe200078e00ff */
[----:B------:R-:W-:Y:S02]  /*6640*/  IABS R13, R20 ;  /* 0x00000014000d7213 */ /* 0x000fe40000000000 */
[----:B------:R-:W-:Y:S01]  /*6650*/  IABS R14, R21 ;  /* 0x00000015000e7213 */ /* 0x000fe20000000000 */
[----:B------:R-:W-:Y:S02]  /*6660*/  IMAD.MOV R19, RZ, RZ, -R24 ;  /* 0x000000ffff137224 */ /* 0x000fe400078e0a18 */
[----:B------:R-:W-:Y:S01]  /*6670*/  @!P0 IMAD.IADD R10, R10, 0x1, -R4 ;  /* 0x000000010a0a8824 */ /* 0x000fe200078e0a04 */
[C---:B------:R-:W-:Y:S01]  /*6680*/  ISETP.GT.U32.AND P0, PT, R4.reuse, R8, PT ;  /* 0x000000080400720c */ /* 0x040fe20003f04070 */
[----:B------:R-:W-:-:S02]  /*6690*/  IMAD R12, R4, R19, R12 ;  /* 0x00000013040c7224 */ /* 0x000fc400078e020c */
[----:B------:R-:W-:Y:S02]  /*66a0*/  @!P6 IMAD.IADD R11, R11, 0x1, -R4 ;  /* 0x000000010b0be824 */ /* 0x000fe400078e0a04 */
[----:B------:R-:W-:Y:S02]  /*66b0*/  IMAD.MOV.U32 R58, RZ, RZ, R6 ;  /* 0x000000ffff3a7224 */ /* 0x000fe400078e0006 */
[----:B------:R-:W-:Y:S01]  /*66c0*/  IMAD.HI.U32 R23, R5, R13, RZ ;  /* 0x0000000d05177227 */ /* 0x000fe200078e00ff */
[----:B------:R-:W-:-:S03]  /*66d0*/  ISETP.GT.U32.AND P6, PT, R4, R11, PT ;  /* 0x0000000b0400720c */ /* 0x000fc60003fc4070 */
[----:B------:R-:W-:-:S04]  /*66e0*/  IMAD.HI.U32 R25, R5, R14, RZ ;  /* 0x0000000e05197227 */ /* 0x000fc800078e00ff */
[----:B------:R-:W-:Y:S02]  /*66f0*/  IMAD.MOV.U32 R32, RZ, RZ, R2 ;  /* 0x000000ffff207224 */ /* 0x000fe400078e0002 */
[----:B------:R-:W-:Y:S01]  /*6700*/  @!P4 IMAD.MOV R58, RZ, RZ, -R58 ;  /* 0x000000ffff3ac224 */ /* 0x000fe200078e0a3a */
[----:B------:R-:W-:Y:S01]  /*6710*/  ISETP.GT.U32.AND P4, PT, R4, R12, PT ;  /* 0x0000000c0400720c */ /* 0x000fe20003f84070 */
[----:B------:R-:W-:Y:S02]  /*6720*/  IMAD.MOV R16, RZ, RZ, -R23 ;  /* 0x000000ffff107224 */ /* 0x000fe400078e0a17 */
[----:B------:R-:W-:Y:S02]  /*6730*/  IMAD.MOV R23, RZ, RZ, -R25 ;  /* 0x000000ffff177224 */ /* 0x000fe400078e0a19 */
[----:B------:R-:W-:Y:S02]  /*6740*/  VIADD R19, R0, 0x31 ;  /* 0x0000003100137836 */ /* 0x000fe40000000000 */
[----:B------:R-:W-:-:S02]  /*6750*/  IMAD.MOV.U32 R54, RZ, RZ, R3 ;  /* 0x000000ffff367224 */ /* 0x000fc400078e0003 */
[----:B------:R-:W-:Y:S01]  /*6760*/  @!P3 IMAD.MOV R32, RZ, RZ, -R32 ;  /* 0x000000ffff20b224 */ /* 0x000fe200078e0a20 */
[C---:B------:R-:W-:Y:S01]  /*6770*/  ISETP.GT.U32.AND P3, PT, R4.reuse, R9, PT ;  /* 0x000000090400720c */ /* 0x040fe20003f64070 */
[C---:B------:R-:W-:Y:S01]  /*6780*/  IMAD R14, R4.reuse, R23, R14 ;  /* 0x00000017040e7224 */ /* 0x040fe200078e020e */
[----:B------:R-:W-:Y:S01]  /*6790*/  IABS R23, R19 ;  /* 0x0000001300177213 */ /* 0x000fe20000000000 */
[----:B------:R-:W-:Y:S01]  /*67a0*/  @!P5 IMAD.MOV R54, RZ, RZ, -R54 ;  /* 0x000000ffff36d224 */ /* 0x000fe200078e0a36 */
[C---:B------:R-:W-:Y:S01]  /*67b0*/  ISETP.GT.U32.AND P5, PT, R4.reuse, R10, PT ;  /* 0x0000000a0400720c */ /* 0x040fe20003fa4070 */
[----:B------:R-:W-:Y:S02]  /*67c0*/  IMAD R13, R4, R16, R13 ;  /* 0x00000010040d7224 */ /* 0x000fe400078e020d */
[----:B------:R-:W-:Y:S02]  /*67d0*/  VIADD R16, R0, 0x32 ;  /* 0x0000003200107836 */ /* 0x000fe40000000000 */
[----:B------:R-:W-:-:S02]  /*67e0*/  @!P0 IMAD.IADD R8, R8, 0x1, -R4 ;  /* 0x0000000108088824 */ /* 0x000fc400078e0a04 */
[----:B------:R-:W-:Y:S01]  /*67f0*/  IMAD.MOV.U32 R3, RZ, RZ, R23 ;  /* 0x000000ffff037224 */ /* 0x000fe200078e0017 */
[----:B------:R-:W-:Y:S01]  /*6800*/  IABS R2, R16 ;  /* 0x0000001000027213 */ /* 0x000fe20000000000 */
[--C-:B------:R-:W-:Y:S01]  /*6810*/  @!P6 IMAD.IADD R11, R11, 0x1, -R4.reuse ;  /* 0x000000010b0be824 */ /* 0x100fe200078e0a04 */
[----:B------:R-:W-:Y:S01]  /*6820*/  ISETP.GE.AND P6, PT, R18, RZ, PT ;  /* 0x000000ff1200720c */ /* 0x000fe20003fc6270 */
[----:B------:R-:W-:Y:S02]  /*6830*/  @!P4 IMAD.IADD R12, R12, 0x1, -R4 ;  /* 0x000000010c0cc824 */ /* 0x000fe400078e0a04 */
[----:B------:R-:W-:Y:S02]  /*6840*/  IMAD.MOV.U32 R25, RZ, RZ, R8 ;  /* 0x000000ffff197224 */ /* 0x000fe400078e0008 */
[----:B------:R-:W-:-:S04]  /*6850*/  IMAD.HI.U32 R6, R5, R3, RZ ;  /* 0x0000000305067227 */ /* 0x000fc800078e00ff */
[----:B------:R-:W-:Y:S01]  /*6860*/  @!P3 IMAD.IADD R9, R9, 0x1, -R4 ;  /* 0x000000010909b824 */ /* 0x000fe200078e0a04 */
[----:B------:R-:W-:Y:S01]  /*6870*/  ISETP.GE.AND P3, PT, R22, RZ, PT ;  /* 0x000000ff1600720c */ /* 0x000fe20003f66270 */
[----:B------:R-:W-:Y:S01]  /*6880*/  @!P1 IMAD.MOV R25, RZ, RZ, -R25 ;  /* 0x000000ffff199224 */ /* 0x000fe200078e0a19 */
[C---:B------:R-:W-:Y:S01]  /*6890*/  ISETP.GT.U32.AND P1, PT, R4.reuse, R12, PT ;  /* 0x0000000c0400720c */ /* 0x040fe20003f24070 */
[----:B------:R-:W-:Y:S01]  /*68a0*/  IMAD.HI.U32 R22, R5, R2, RZ ;  /* 0x0000000205167227 */ /* 0x000fe200078e00ff */
[----:B------:R-:W-:-:S03]  /*68b0*/  ISETP.GT.U32.AND P0, PT, R4, R13, PT ;  /* 0x0000000d0400720c */ /* 0x000fc60003f04070 */
[----:B------:R-:W-:Y:S02]  /*68c0*/  @!P5 IMAD.IADD R10, R10, 0x1, -R4 ;  /* 0x000000010a0ad824 */ /* 0x000fe400078e0a04 */
[----:B------:R-:W-:Y:S01]  /*68d0*/  IMAD.MOV R6, RZ, RZ, -R6 ;  /* 0x000000ffff067224 */ /* 0x000fe200078e0a06 */
[----:B------:R-:W-:Y:S01]  /*68e0*/  ISETP.GE.AND P4, PT, R17, RZ, PT ;  /* 0x000000ff1100720c */ /* 0x000fe20003f86270 */
[----:B------:R-:W-:Y:S02]  /*68f0*/  IMAD.MOV.U32 R24, RZ, RZ, R9 ;  /* 0x000000ffff187224 */ /* 0x000fe400078e0009 */
[----:B------:R-:W-:Y:S02]  /*6900*/  IMAD.MOV R18, RZ, RZ, -R22 ;  /* 0x000000ffff127224 */ /* 0x000fe400078e0a16 */
[C---:B------:R-:W-:Y:S02]  /*6910*/  IMAD R3, R4.reuse, R6, R3 ;  /* 0x0000000604037224 */ /* 0x040fe400078e0203 */
[----:B------:R-:W-:Y:S01]  /*6920*/  IMAD.MOV.U32 R9, RZ, RZ, R10 ;  /* 0x000000ffff097224 */ /* 0x000fe200078e000a */
[C---:B------:R-:W-:Y:S01]  /*6930*/  ISETP.GT.U32.AND P5, PT, R4.reuse, R14, PT ;  /* 0x0000000e0400720c */ /* 0x040fe20003fa4070 */
[----:B------:R-:W-:-:S02]  /*6940*/  IMAD R2, R4, R18, R2 ;  /* 0x0000001204027224 */ /* 0x000fc400078e0202 */
[----:B------:R-:W-:Y:S01]  /*6950*/  @!P6 IMAD.MOV R9, RZ, RZ, -R9 ;  /* 0x000000ffff09e224 */ /* 0x000fe200078e0a09 */
[----:B------:R-:W-:Y:S01]  /*6960*/  ISETP.GT.U32.AND P6, PT, R4, R3, PT ;  /* 0x000000030400720c */ /* 0x000fe20003fc4070 */
[--C-:B------:R-:W-:Y:S01]  /*6970*/  @!P1 IMAD.IADD R12, R12, 0x1, -R4.reuse ;  /* 0x000000010c0c9824 */ /* 0x100fe200078e0a04 */
[----:B------:R-:W-:Y:S01]  /*6980*/  ISETP.GT.U32.AND P1, PT, R4, R2, PT ;  /* 0x000000020400720c */ /* 0x000fe20003f24070 */
[----:B------:R-:W-:Y:S02]  /*6990*/  IMAD.MOV.U32 R8, RZ, RZ, R11 ;  /* 0x000000ffff087224 */ /* 0x000fe400078e000b */
[----:B------:R-:W-:Y:S02]  /*69a0*/  @!P0 IMAD.IADD R13, R13, 0x1, -R4 ;  /* 0x000000010d0d8824 */ /* 0x000fe400078e0a04 */
[----:B------:R-:W-:Y:S01]  /*69b0*/  @!P3 IMAD.MOV R24, RZ, RZ, -R24 ;  /* 0x000000ffff18b224 */ /* 0x000fe200078e0a18 */
[----:B------:R-:W-:Y:S01]  /*69c0*/  ISETP.GE.AND P0, PT, R15, RZ, PT ;  /* 0x000000ff0f00720c */ /* 0x000fe20003f06270 */
[----:B------:R-:W-:Y:S01]  /*69d0*/  @!P4 IMAD.MOV R8, RZ, RZ, -R8 ;  /* 0x000000ffff08c224 */ /* 0x000fe200078e0a08 */
[----:B------:R-:W-:Y:S01]  /*69e0*/  STL [R1+0x10], R32 ;  /* 0x0000102001007387 */ /* 0x000fe20000100800 */
[----:B------:R-:W-:Y:S01]  /*69f0*/  VIADD R15, R0, 0x33 ;  /* 0x00000033000f7836 */ /* 0x000fe20000000000 */
[----:B------:R-:W-:-:S02]  /*6a00*/  ISETP.GT.U32.AND P3, PT, R4, R13, PT ;  /* 0x0000000d0400720c */ /* 0x000fc40003f64070 */
[----:B------:R-:W-:Y:S01]  /*6a10*/  STL [R1+0xc], R25 ;  /* 0x00000c1901007387 */ /* 0x000fe20000100800 */
[----:B------:R-:W-:-:S03]  /*6a20*/  @!P5 IMAD.IADD R14, R14, 0x1, -R4 ;  /* 0x000000010e0ed824 */ /* 0x000fc600078e0a04 */
[----:B------:R-:W-:Y:S01]  /*6a30*/  STL [R1+0x8], R24 ;  /* 0x0000081801007387 */ /* 0x000fe20000100800 */
[----:B------:R-:W-:-:S03]  /*6a40*/  @!P6 IMAD.IADD R3, R3, 0x1, -R4 ;  /* 0x000000010303e824 */ /* 0x000fc600078e0a04 */
[----:B------:R-:W-:Y:S04]  /*6a50*/  STL [R1+0x4], R9 ;  /* 0x0000040901007387 */ /* 0x000fe80000100800 */
[----:B------:R0:W-:Y:S01]  /*6a60*/  STL [R1], R8 ;  /* 0x0000000801007387 */ /* 0x0001e20000100800 */
[----:B------:R-:W-:Y:S01]  /*6a70*/  ISETP.GT.U32.AND P5, PT, R4, R14, PT ;  /* 0x0000000e0400720c */ /* 0x000fe20003fa4070 */
[----:B------:R-:W-:Y:S01]  /*6a80*/  @!P1 IMAD.IADD R2, R2, 0x1, -R4 ;  /* 0x0000000102029824 */ /* 0x000fe200078e0a04 */
[----:B------:R-:W-:Y:S02]  /*6a90*/  ISETP.GT.U32.AND P1, PT, R4, R3, PT ;  /* 0x000000030400720c */ /* 0x000fe40003f24070 */
[----:B0-----:R-:W-:Y:S01]  /*6aa0*/  IABS R8, R15 ;  /* 0x0000000f00087213 */ /* 0x001fe20000000000 */
[----:B------:R-:W-:-:S04]  /*6ab0*/  VIADD R6, R0, 0x34 ;  /* 0x0000003400067836 */ /* 0x000fc80000000000 */
[----:B------:R-:W-:-:S04]  /*6ac0*/  IMAD.HI.U32 R11, R5, R8, RZ ;  /* 0x00000008050b7227 */ /* 0x000fc800078e00ff */
[----:B------:R-:W-:Y:S02]  /*6ad0*/  IMAD.MOV R11, RZ, RZ, -R11 ;  /* 0x000000ffff0b7224 */ /* 0x000fe400078e0a0b */
[----:B------:R-:W-:Y:S01]  /*6ae0*/  @!P3 IMAD.IADD R13, R13, 0x1, -R4 ;  /* 0x000000010d0db824 */ /* 0x000fe200078e0a04 */
[----:B------:R-:W-:Y:S01]  /*6af0*/  ISETP.GE.AND P3, PT, R21, RZ, PT ;  /* 0x000000ff1500720c */ /* 0x000fe20003f66270 */
[----:B------:R-:W-:Y:S01]  /*6b00*/  IMAD R8, R4, R11, R8 ;  /* 0x0000000b04087224 */ /* 0x000fe200078e0208 */
[----:B------:R-:W-:Y:S01]  /*6b10*/  IABS R9, R6 ;  /* 0x0000000600097213 */ /* 0x000fe20000000000 */
[--C-:B------:R-:W-:Y:S02]  /*6b20*/  @!P5 IMAD.IADD R14, R14, 0x1, -R4.reuse ;  /* 0x000000010e0ed824 */ /* 0x100fe400078e0a04 */
[----:B------:R-:W-:Y:S01]  /*6b30*/  @!P1 IMAD.IADD R3, R3, 0x1, -R4 ;  /* 0x0000000103039824 */ /* 0x000fe200078e0a04 */
[----:B------:R-:W-:Y:S01]  /*6b40*/  ISETP.GT.U32.AND P1, PT, R4, R8, PT ;  /* 0x000000080400720c */ /* 0x000fe20003f24070 */
[----:B------:R-:W-:Y:S01]  /*6b50*/  IMAD.HI.U32 R10, R5, R9, RZ ;  /* 0x00000009050a7227 */ /* 0x000fe200078e00ff */
[----:B------:R-:W-:-:S03]  /*6b60*/  ISETP.GE.AND P4, PT, R20, RZ, PT ;  /* 0x000000ff1400720c */ /* 0x000fc60003f86270 */
[----:B------:R-:W-:Y:S02]  /*6b70*/  IMAD.MOV.U32 R52, RZ, RZ, R14 ;  /* 0x000000ffff347224 */ /* 0x000fe400078e000e */
[----:B------:R-:W-:Y:S02]  /*6b80*/  IMAD.MOV R10, RZ, RZ, -R10 ;  /* 0x000000ffff0a7224 */ /* 0x000fe400078e0a0a */
[----:B------:R-:W-:Y:S01]  /*6b90*/  @!P3 IMAD.MOV R52, RZ, RZ, -R52 ;  /* 0x000000ffff34b224 */ /* 0x000fe200078e0a34 */
[----:B------:R-:W-:Y:S01]  /*6ba0*/  ISETP.GE.AND P3, PT, R6, RZ, PT ;  /* 0x000000ff0600720c */ /* 0x000fe20003f66270 */
[----:B------:R-:W-:Y:S01]  /*6bb0*/  IMAD R6, R4, R10, R9 ;  /* 0x0000000a04067224 */ /* 0x000fe200078e0209 */
[----:B------:R-:W-:Y:S01]  /*6bc0*/  ISETP.GE.AND P5, PT, R19, RZ, PT ;  /* 0x000000ff1300720c */ /* 0x000fe20003fa6270 */
[----:B------:R-:W-:Y:S02]  /*6bd0*/  VIADD R9, R0, 0x35 ;  /* 0x0000003500097836 */ /* 0x000fe40000000000 */
[----:B------:R-:W-:-:S02]  /*6be0*/  IMAD.MOV.U32 R93, RZ, RZ, R12 ;  /* 0x000000ffff5d7224 */ /* 0x000fc400078e000c */
[----:B------:R-:W-:Y:S01]  /*6bf0*/  IMAD.MOV.U32 R92, RZ, RZ, R13 ;  /* 0x000000ffff5c7224 */ /* 0x000fe200078e000d */
[----:B------:R-:W-:Y:S01]  /*6c00*/  IABS R12, R9 ;  /* 0x00000009000c7213 */ /* 0x000fe20000000000 */
[----:B------:R-:W-:Y:S02]  /*6c10*/  VIADD R10, R0, 0x36 ;  /* 0x00000036000a7836 */ /* 0x000fe40000000000 */
[----:B------:R-:W-:Y:S02]  /*6c20*/  @!P1 IMAD.IADD R8, R8, 0x1, -R4 ;  /* 0x0000000108089824 */ /* 0x000fe400078e0a04 */
[----:B------:R-:W-:Y:S01]  /*6c30*/  @!P4 IMAD.MOV R92, RZ, RZ, -R92 ;  /* 0x000000ffff5cc224 */ /* 0x000fe200078e0a5c */
[----:B------:R-:W-:Y:S01]  /*6c40*/  ISETP.GE.AND P4, PT, R15, RZ, PT ;  /* 0x000000ff0f00720c */ /* 0x000fe20003f86270 */
[----:B------:R-:W-:Y:S01]  /*6c50*/  IMAD.MOV.U32 R57, RZ, RZ, R3 ;  /* 0x000000ffff397224 */ /* 0x000fe200078e0003 */
[----:B------:R-:W-:Y:S01]  /*6c60*/  IABS R13, R10 ;  /* 0x0000000a000d7213 */ /* 0x000fe20000000000 */
[----:B------:R-:W-:Y:S01]  /*6c70*/  IMAD.HI.U32 R15, R5, R12, RZ ;  /* 0x0000000c050f7227 */ /* 0x000fe200078e00ff */
[----:B------:R-:W-:-:S02]  /*6c80*/  ISETP.GT.U32.AND P1, PT, R4, R8, PT ;  /* 0x000000080400720c */ /* 0x000fc40003f24070 */
[----:B------:R-:W-:Y:S01]  /*6c90*/  ISETP.GE.AND P6, PT, R16, RZ, PT ;  /* 0x000000ff1000720c */ /* 0x000fe20003fc6270 */
[----:B------:R-:W-:Y:S01]  /*6ca0*/  @!P5 IMAD.MOV R57, RZ, RZ, -R57 ;  /* 0x000000ffff39d224 */ /* 0x000fe200078e0a39 */
[----:B------:R-:W-:Y:S01]  /*6cb0*/  ISETP.GT.U32.AND P5, PT, R4, R6, PT ;  /* 0x000000060400720c */ /* 0x000fe20003fa4070 */
[----:B------:R-:W-:-:S04]  /*6cc0*/  IMAD.HI.U32 R16, R5, R13, RZ ;  /* 0x0000000d05107227 */ /* 0x000fc800078e00ff */
[----:B------:R-:W-:Y:S02]  /*6cd0*/  IMAD.MOV R3, RZ, RZ, -R15 ;  /* 0x000000ffff037224 */ /* 0x000fe400078e0a0f */
[----:B------:R-:W-:Y:S02]  /*6ce0*/  IMAD.MOV R15, RZ, RZ, -R16 ;  /* 0x000000ffff0f7224 */ /* 0x000fe400078e0a10 */
[C---:B------:R-:W-:Y:S02]  /*6cf0*/  IMAD R12, R4.reuse, R3, R12 ;  /* 0x00000003040c7224 */ /* 0x040fe400078e020c */
[----:B------:R-:W-:Y:S01]  /*6d00*/  @!P0 IMAD.MOV R93, RZ, RZ, -R93 ;  /* 0x000000ffff5d8224 */ /* 0x000fe200078e0a5d */
[C---:B------:R-:W-:Y:S01]  /*6d10*/  ISETP.GT.U32.AND P0, PT, R4.reuse, R2, PT ;  /* 0x000000020400720c */ /* 0x040fe20003f04070 */
[----:B------:R-:W-:Y:S02]  /*6d20*/  IMAD R13, R4, R15, R13 ;  /* 0x0000000f040d7224 */ /* 0x000fe400078e020d */
[--C-:B------:R-:W-:Y:S01]  /*6d30*/  @!P1 IMAD.IADD R8, R8, 0x1, -R4.reuse ;  /* 0x0000000108089824 */ /* 0x100fe200078e0a04 */
[----:B------:R-:W-:Y:S01]  /*6d40*/  ISETP.GT.U32.AND P1, PT, R4, R12, PT ;  /* 0x0000000c0400720c */ /* 0x000fe20003f24070 */
[----:B------:R-:W-:Y:S01]  /*6d50*/  @!P5 IMAD.IADD R6, R6, 0x1, -R4 ;  /* 0x000000010606d824 */ /* 0x000fe200078e0a04 */
[----:B------:R-:W-:Y:S01]  /*6d60*/  ISETP.GT.U32.AND P5, PT, R4, R13, PT ;  /* 0x0000000d0400720c */ /* 0x000fe20003fa4070 */
[----:B------:R-:W-:-:S02]  /*6d70*/  VIADD R14, R0, 0x37 ;  /* 0x00000037000e7836 */ /* 0x000fc40000000000 */
[----:B------:R-:W-:-:S03]  /*6d80*/  VIADD R22, R0, 0x38 ;  /* 0x0000003800167836 */ /* 0x000fc60000000000 */
[----:B------:R-:W-:Y:S01]  /*6d90*/  IABS R11, R14 ;  /* 0x0000000e000b7213 */ /* 0x000fe20000000000 */
[--C-:B------:R-:W-:Y:S01]  /*6da0*/  @!P0 IMAD.IADD R2, R2, 0x1, -R4.reuse ;  /* 0x0000000102028824 */ /* 0x100fe200078e0a04 */
[----:B------:R-:W-:Y:S02]  /*6db0*/  ISETP.GE.AND P0, PT, R9, RZ, PT ;  /* 0x000000ff0900720c */ /* 0x000fe40003f06270 */
[----:B------:R-:W-:Y:S01]  /*6dc0*/  IABS R9, R22 ;  /* 0x0000001600097213 */ /* 0x000fe20000000000 */
[----:B------:R-:W-:Y:S02]  /*6dd0*/  @!P1 IMAD.IADD R12, R12, 0x1, -R4 ;  /* 0x000000010c0c9824 */ /* 0x000fe400078e0a04 */
[----:B------:R-:W-:Y:S01]  /*6de0*/  IMAD.HI.U32 R18, R5, R11, RZ ;  /* 0x0000000b05127227 */ /* 0x000fe200078e00ff */
[----:B------:R-:W-:-:S03]  /*6df0*/  ISETP.GT.U32.AND P1, PT, R4, R6, PT ;  /* 0x000000060400720c */ /* 0x000fc60003f24070 */
[----:B------:R-:W-:Y:S02]  /*6e00*/  IMAD.MOV.U32 R91, RZ, RZ, R2 ;  /* 0x000000ffff5b7224 */ /* 0x000fe400078e0002 */
[----:B------:R-:W-:Y:S01]  /*6e10*/  @!P5 IMAD.IADD R13, R13, 0x1, -R4 ;  /* 0x000000010d0dd824 */ /* 0x000fe200078e0a04 */
[----:B------:R-:W-:Y:S01]  /*6e20*/  ISETP.GT.U32.AND P5, PT, R4, R12, PT ;  /* 0x0000000c0400720c */ /* 0x000fe20003fa4070 */
[----:B------:R-:W-:-:S04]  /*6e30*/  IMAD.HI.U32 R17, R5, R9, RZ ;  /* 0x0000000905117227 */ /* 0x000fc800078e00ff */
[----:B------:R-:W-:Y:S02]  /*6e40*/  IMAD.MOV R2, RZ, RZ, -R18 ;  /* 0x000000ffff027224 */ /* 0x000fe400078e0a12 */
[----:B------:R-:W-:Y:S02]  /*6e50*/  VIADD R19, R0, 0x3a ;  /* 0x0000003a00137836 */ /* 0x000fe40000000000 */
[----:B------:R-:W-:Y:S01]  /*6e60*/  @!P6 IMAD.MOV R91, RZ, RZ, -R91 ;  /* 0x000000ffff5be224 */ /* 0x000fe200078e0a5b */
[----:B------:R-:W-:Y:S01]  /*6e70*/  ISETP.GE.AND P6, PT, R10, RZ, PT ;  /* 0x000000ff0a00720c */ /* 0x000fe20003fc6270 */
[----:B------:R-:W-:Y:S02]  /*6e80*/  VIADD R21, R0, 0x3c ;  /* 0x0000003c00157836 */ /* 0x000fe40000000000 */
[----:B------:R-:W-:Y:S02]  /*6e90*/  IMAD.MOV R10, RZ, RZ, -R17 ;  /* 0x000000ffff0a7224 */ /* 0x000fe400078e0a11 */
[----:B------:R-:W-:Y:S01]  /*6ea0*/  IMAD R11, R4, R2, R11 ;  /* 0x00000002040b7224 */ /* 0x000fe200078e020b */
[----:B------:R-:W-:Y:S01]  /*6eb0*/  IABS R2, R19 ;  /* 0x0000001300027213 */ /* 0x000fe20000000000 */
[----:B------:R-:W-:Y:S01]  /*6ec0*/  VIADD R20, R0, 0x39 ;  /* 0x0000003900147836 */ /* 0x000fe20000000000 */
[----:B------:R-:W-:Y:S01]  /*6ed0*/  IABS R15, R21 ;  /* 0x00000015000f7213 */ /* 0x000fe20000000000 */
[----:B------:R-:W-:-:S02]  /*6ee0*/  IMAD R10, R4, R10, R9 ;  /* 0x0000000a040a7224 */ /* 0x000fc400078e0209 */
[----:B------:R-:W-:Y:S01]  /*6ef0*/  IMAD.MOV.U32 R90, RZ, RZ, R8 ;  /* 0x000000ffff5a7224 */ /* 0x000fe200078e0008 */
[----:B------:R-:W-:Y:S01]  /*6f00*/  IABS R9, R20 ;  /* 0x0000001400097213 */ /* 0x000fe20000000000 */
[----:B------:R-:W-:Y:S02]  /*6f10*/  IMAD.MOV.U32 R8, RZ, RZ, R2 ;  /* 0x000000ffff087224 */ /* 0x000fe400078e0002 */
[--C-:B------:R-:W-:Y:S01]  /*6f20*/  @!P1 IMAD.IADD R6, R6, 0x1, -R4.reuse ;  /* 0x0000000106069824 */ /* 0x100fe200078e0a04 */
[----:B------:R-:W-:Y:S01]  /*6f30*/  ISETP.GT.U32.AND P1, PT, R4, R11, PT ;  /* 0x0000000b0400720c */ /* 0x000fe20003f24070 */
[----:B------:R-:W-:Y:S01]  /*6f40*/  @!P5 IMAD.IADD R12, R12, 0x1, -R4 ;  /* 0x000000010c0cd824 */ /* 0x000fe200078e0a04 */
[----:B------:R-:W-:Y:S01]  /*6f50*/  ISETP.GT.U32.AND P5, PT, R4, R10, PT ;  /* 0x0000000a0400720c */ /* 0x000fe20003fa4070 */
[----:B------:R-:W-:Y:S02]  /*6f60*/  IMAD.MOV.U32 R2, RZ, RZ, R15 ;  /* 0x000000ffff027224 */ /* 0x000fe400078e000f */
[----:B------:R-:W-:-:S04]  /*6f70*/  IMAD.HI.U32 R15, R5, R9, RZ ;  /* 0x00000009050f7227 */ /* 0x000fc800078e00ff */
[----:B------:R-:W-:-:S04]  /*6f80*/  IMAD.HI.U32 R17, R5, R8, RZ ;  /* 0x0000000805117227 */ /* 0x000fc800078e00ff */
[----:B------:R-:W-:Y:S01]  /*6f90*/  @!P4 IMAD.MOV R90, RZ, RZ, -R90 ;  /* 0x000000ffff5ac224 */ /* 0x000fe200078e0a5a */
[C---:B------:R-:W-:Y:S01]  /*6fa0*/  ISETP.GT.U32.AND P4, PT, R4.reuse, R13, PT ;  /* 0x0000000d0400720c */ /* 0x040fe20003f84070 */
[----:B------:R-:W-:Y:S02]  /*6fb0*/  IMAD.MOV R15, RZ, RZ, -R15 ;  /* 0x000000ffff0f7224 */ /* 0x000fe400078e0a0f */
[----:B------:R-:W-:Y:S02]  /*6fc0*/  IMAD.MOV R17, RZ, RZ, -R17 ;  /* 0x000000ffff117224 */ /* 0x000fe400078e0a11 */
[C---:B------:R-:W-:Y:S02]  /*6fd0*/  IMAD R9, R4.reuse, R15, R9 ;  /* 0x0000000f04097224 */ /* 0x040fe400078e0209 */
[C---:B------:R-:W-:Y:S02]  /*6fe0*/  IMAD R8, R4.reuse, R17, R8 ;  /* 0x0000001104087224 */ /* 0x040fe400078e0208 */
[--C-:B------:R-:W-:Y:S01]  /*6ff0*/  @!P1 IMAD.IADD R11, R11, 0x1, -R4.reuse ;  /* 0x000000010b0b9824 */ /* 0x100fe200078e0a04 */
[----:B------:R-:W-:Y:S01]  /*7000*/  ISETP.GT.U32.AND P1, PT, R4, R9, PT ;  /* 0x000000090400720c */ /* 0x000fe20003f24070 */
[----:B------:R-:W-:Y:S01]  /*7010*/  @!P5 IMAD.IADD R10, R10, 0x1, -R4 ;  /* 0x000000010a0ad824 */ /* 0x000fe200078e0a04 */
[----:B------:R-:W-:Y:S01]  /*7020*/  ISETP.GT.U32.AND P5, PT, R4, R8, PT ;  /* 0x000000080400720c */ /* 0x000fe20003fa4070 */
[----:B------:R-:W-:-:S02]  /*7030*/  VIADD R18, R0, 0x3b ;  /* 0x0000003b00127836 */ /* 0x000fc40000000000 */
[----:B------:R-:W-:-:S04]  /*7040*/  IMAD.HI.U32 R23, R5, R2, RZ ;  /* 0x0000000205177227 */ /* 0x000fc800078e00ff */
[----:B------:R-:W-:Y:S01]  /*7050*/  @!P4 IMAD.IADD R13, R13, 0x1, -R4 ;  /* 0x000000010d0dc824 */ /* 0x000fe200078e0a04 */
[----:B------:R-:W-:Y:S01]  /*7060*/  ISETP.GE.AND P4, PT, R14, RZ, PT ;  /* 0x000000ff0e00720c */ /* 0x000fe20003f86270 */
[----:B------:R-:W-:Y:S01]  /*7070*/  IMAD.MOV R14, RZ, RZ, -R23 ;  /* 0x000000ffff0e7224 */ /* 0x000fe200078e0a17 */
[----:B------:R-:W-:Y:S01]  /*7080*/  IABS R3, R18 ;  /* 0x0000001200037213 */ /* 0x000fe20000000000 */
[----:B------:R-:W-:Y:S02]  /*7090*/  VIADD R17, R0, 0x3d ;  /* 0x0000003d00117836 */ /* 0x000fe40000000000 */
[----:B------:R-:W-:Y:S02]  /*70a0*/  IMAD R2, R4, R14, R2 ;  /* 0x0000000e04027224 */ /* 0x000fe400078e0202 */
[----:B------:R-:W-:Y:S01]  /*70b0*/  IMAD.HI.U32 R16, R5, R3, RZ ;  /* 0x0000000305107227 */ /* 0x000fe200078e00ff */
[----:B------:R-:W-:-:S03]  /*70c0*/  IABS R14, R17 ;  /* 0x00000011000e7213 */ /* 0x000fc60000000000 */
[----:B------:R-:W-:Y:S02]  /*70d0*/  @!P1 IMAD.IADD R9, R9, 0x1, -R4 ;  /* 0x0000000109099824 */ /* 0x000fe400078e0a04 */
[----:B------:R-:W-:Y:S02]  /*70e0*/  IMAD.MOV.U32 R88, RZ, RZ, R12 ;  /* 0x000000ffff587224 */ /* 0x000fe400078e000c */
[----:B------:R-:W-:Y:S02]  /*70f0*/  @!P5 IMAD.IADD R8, R8, 0x1, -R4 ;  /* 0x000000010808d824 */ /* 0x000fe400078e0a04 */
[----:B------:R-:W-:Y:S02]  /*7100*/  IMAD.MOV R16, RZ, RZ, -R16 ;  /* 0x000000ffff107224 */ /* 0x000fe400078e0a10 */
[----:B------:R-:W-:Y:S02]  /*7110*/  IMAD.MOV.U32 R89, RZ, RZ, R6 ;  /* 0x000000ffff597224 */ /* 0x000fe400078e0006 */
[----:B------:R-:W-:Y:S01]  /*7120*/  IMAD.MOV.U32 R6, RZ, RZ, R14 ;  /* 0x000000ffff067224 */ /* 0x000fe200078e000e */
[C---:B------:R-:W-:Y:S01]  /*7130*/  ISETP.GT.U32.AND P5, PT, R4.reuse, R8, PT ;  /* 0x000000080400720c */ /* 0x040fe20003fa4070 */
[----:B------:R-:W-:Y:S01]  /*7140*/  @!P0 IMAD.MOV R88, RZ, RZ, -R88 ;  /* 0x000000ffff588224 */ /* 0x000fe200078e0a58 */
[C---:B------:R-:W-:Y:S01]  /*7150*/  ISETP.GT.U32.AND P0, PT, R4.reuse, R9, PT ;  /* 0x000000090400720c */ /* 0x040fe20003f04070 */
[C---:B------:R-:W-:Y:S01]  /*7160*/  IMAD R3, R4.reuse, R16, R3 ;  /* 0x0000001004037224 */ /* 0x040fe200078e0203 */
[----:B------:R-:W-:Y:S01]  /*7170*/  ISETP.GT.U32.AND P1, PT, R4, R11, PT ;  /* 0x0000000b0400720c */ /* 0x000fe20003f24070 */
[----:B------:R-:W-:-:S02]  /*7180*/  VIADD R16, R0, 0x3e ;  /* 0x0000003e00107836 */ /* 0x000fc40000000000 */
[----:B------:R-:W-:-:S04]  /*7190*/  IMAD.HI.U32 R12, R5, R6, RZ ;  /* 0x00000006050c7227 */ /* 0x000fc800078e00ff */
[----:B------:R-:W-:Y:S01]  /*71a0*/  IMAD.MOV.U32 R87, RZ, RZ, R13 ;  /* 0x000000ffff577224 */ /* 0x000fe200078e000d */
[----:B------:R-:W-:Y:S01]  /*71b0*/  IABS R23, R16 ;  /* 0x0000001000177213 */ /* 0x000fe20000000000 */
[----:B------:R-:W-:Y:S02]  /*71c0*/  IMAD.MOV R12, RZ, RZ, -R12 ;  /* 0x000000ffff0c7224 */ /* 0x000fe400078e0a0c */
[----:B------:R-:W-:Y:S01]  /*71d0*/  @!P6 IMAD.MOV R87, RZ, RZ, -R87 ;  /* 0x000000ffff57e224 */ /* 0x000fe200078e0a57 */
[C---:B------:R-:W-:Y:S01]  /*71e0*/  ISETP.GT.U32.AND P6, PT, R4.reuse, R3, PT ;  /* 0x000000030400720c */ /* 0x040fe20003fc4070 */
[----:B------:R-:W-:Y:S01]  /*71f0*/  @!P3 IMAD.MOV R89, RZ, RZ, -R89 ;  /* 0x000000ffff59b224 */ /* 0x000fe200078e0a59 */
[C---:B------:R-:W-:Y:S01]  /*7200*/  ISETP.GT.U32.AND P3, PT, R4.reuse, R10, PT ;  /* 0x0000000a0400720c */ /* 0x040fe20003f64070 */
[----:B------:R-:W-:Y:S02]  /*7210*/  IMAD R6, R4, R12, R6 ;  /* 0x0000000c04067224 */ /* 0x000fe400078e0206 */
[----:B------:R-:W-:-:S02]  /*7220*/  IMAD.MOV.U32 R14, RZ, RZ, R23 ;  /* 0x000000ffff0e7224 */ /* 0x000fc400078e0017 */
[--C-:B------:R-:W-:Y:S01]  /*7230*/  @!P0 IMAD.IADD R9, R9, 0x1, -R4.reuse ;  /* 0x0000000109098824 */ /* 0x100fe200078e0a04 */
[----:B------:R-:W-:Y:S01]  /*7240*/  ISETP.GE.AND P0, PT, R20, RZ, PT ;  /* 0x000000ff1400720c */ /* 0x000fe20003f06270 */
[--C-:B------:R-:W-:Y:S01]  /*7250*/  @!P5 IMAD.IADD R8, R8, 0x1, -R4.reuse ;  /* 0x000000010808d824 */ /* 0x100fe200078e0a04 */
[C---:B------:R-:W-:Y:S01]  /*7260*/  ISETP.GT.U32.AND P5, PT, R4.reuse, R6, PT ;  /* 0x000000060400720c */ /* 0x040fe20003fa4070 */
[----:B------:R-:W-:Y:S02]  /*7270*/  @!P1 IMAD.IADD R11, R11, 0x1, -R4 ;  /* 0x000000010b0b9824 */ /* 0x000fe400078e0a04 */
[----:B------:R-:W-:Y:S01]  /*7280*/  IMAD.HI.U32 R12, R5, R14, RZ ;  /* 0x0000000e050c7227 */ /* 0x000fe200078e00ff */
[----:B------:R-:W-:-:S03]  /*7290*/  ISETP.GT.U32.AND P1, PT, R4, R2, PT ;  /* 0x000000020400720c */ /* 0x000fc60003f24070 */
[----:B------:R-:W-:Y:S02]  /*72a0*/  VIADD R15, R0, 0x3f ;  /* 0x0000003f000f7836 */ /* 0x000fe40000000000 */
[----:B------:R-:W-:Y:S02]  /*72b0*/  IMAD.MOV R12, RZ, RZ, -R12 ;  /* 0x000000ffff0c7224 */ /* 0x000fe400078e0a0c */
[--C-:B------:R-:W-:Y:S02]  /*72c0*/  @!P6 IMAD.IADD R3, R3, 0x1, -R4.reuse ;  /* 0x000000010303e824 */ /* 0x100fe400078e0a04 */
[----:B------:R-:W-:Y:S01]  /*72d0*/  IMAD.MOV.U32 R85, RZ, RZ, R11 ;  /* 0x000000ffff557224 */ /* 0x000fe200078e000b */
[----:B------:R-:W-:Y:S01]  /*72e0*/  IABS R24, R15 ;  /* 0x0000000f00187213 */ /* 0x000fe20000000000 */
[----:B------:R-:W-:Y:S01]  /*72f0*/  @!P3 IMAD.IADD R10, R10, 0x1, -R4 ;  /* 0x000000010a0ab824 */ /* 0x000fe200078e0a04 */
[----:B------:R-:W-:Y:S01]  /*7300*/  ISETP.GE.AND P3, PT, R22, RZ, PT ;  /* 0x000000ff1600720c */ /* 0x000fe20003f66270 */
[----:B------:R-:W-:-:S02]  /*7310*/  IMAD R12, R4, R12, R14 ;  /* 0x0000000c040c7224 */ /* 0x000fc400078e020e */
[----:B------:R-:W-:Y:S01]  /*7320*/  @!P4 IMAD.MOV R85, RZ, RZ, -R85 ;  /* 0x000000ffff55c224 */ /* 0x000fe200078e0a55 */
[----:B------:R-:W-:Y:S01]  /*7330*/  ISETP.GT.U32.AND P4, PT, R4, R3, PT ;  /* 0x000000030400720c */ /* 0x000fe20003f84070 */
[----:B------:R-:W-:Y:S02]  /*7340*/  IMAD.MOV.U32 R55, RZ, RZ, R9 ;  /* 0x000000ffff377224 */ /* 0x000fe400078e0009 */
[----:B------:R-:W-:Y:S02]  /*7350*/  IMAD.MOV.U32 R13, RZ, RZ, R24 ;  /* 0x000000ffff0d7224 */ /* 0x000fe400078e0018 */
[----:B------:R-:W-:Y:S02]  /*7360*/  @!P5 IMAD.IADD R6, R6, 0x1, -R4 ;  /* 0x000000010606d824 */ /* 0x000fe400078e0a04 */
[----:B------:R-:W-:Y:S01]  /*7370*/  @!P0 IMAD.MOV R55, RZ, RZ, -R55 ;  /* 0x000000ffff378224 */ /* 0x000fe200078e0a37 */
[C---:B------:R-:W-:Y:S01]  /*7380*/  ISETP.GT.U32.AND P0, PT, R4.reuse, R12, PT ;  /* 0x0000000c0400720c */ /* 0x040fe20003f04070 */
[----:B------:R-:W-:Y:S01]  /*7390*/  IMAD.HI.U32 R22, R5, R13, RZ ;  /* 0x0000000d05167227 */ /* 0x000fe200078e00ff */
[----:B------:R-:W-:-:S03]  /*73a0*/  ISETP.GT.U32.AND P5, PT, R4, R6, PT ;  /* 0x000000060400720c */ /* 0x000fc60003fa4070 */
[----:B------:R-:W-:Y:S01]  /*73b0*/  @!P1 IMAD.IADD R2, R2, 0x1, -R4 ;  /* 0x0000000102029824 */ /* 0x000fe200078e0a04 */
[----:B------:R-:W-:Y:S01]  /*73c0*/  ISETP.GE.AND P1, PT, R18, RZ, PT ;  /* 0x000000ff1200720c */ /* 0x000fe20003f26270 */
[----:B------:R-:W-:Y:S02]  /*73d0*/  IMAD.MOV.U32 R48, RZ, RZ, R10 ;  /* 0x000000ffff307224 */ /* 0x000fe400078e000a */
[----:B------:R-:W-:Y:S02]  /*73e0*/  IMAD.MOV R20, RZ, RZ, -R22 ;  /* 0x000000ffff147224 */ /* 0x000fe400078e0a16 */
[----:B------:R-:W-:Y:S01]  /*73f0*/  @!P3 IMAD.MOV R48, RZ, RZ, -R48 ;  /* 0x000000ffff30b224 */ /* 0x000fe200078e0a30 */
[----:B------:R-:W-:Y:S01]  /*7400*/  ISETP.GT.U32.AND P3, PT, R4, R2, PT ;  /* 0x000000020400720c */ /* 0x000fe20003f64070 */
[C---:B------:R-:W-:Y:S01]  /*7410*/  VIADD R14, R0.reuse, 0x40 ;  /* 0x00000040000e7836 */ /* 0x040fe20000000000 */
[----:B------:R-:W-:Y:S01]  /*7420*/  ISETP.GE.AND P6, PT, R19, RZ, PT ;  /* 0x000000ff1300720c */ /* 0x000fe20003fc6270 */
[----:B------:R-:W-:-:S02]  /*7430*/  VIADD R11, R0, 0x41 ;  /* 0x00000041000b7836 */ /* 0x000fc40000000000 */
[----:B------:R-:W-:Y:S02]  /*7440*/  @!P4 IMAD.IADD R3, R3, 0x1, -R4 ;  /* 0x000000010303c824 */ /* 0x000fe400078e0a04 */
[----:B------:R-:W-:Y:S02]  /*7450*/  IMAD R13, R4, R20, R13 ;  /* 0x00000014040d7224 */ /* 0x000fe400078e020d */
[----:B------:R-:W-:Y:S01]  /*7460*/  IMAD.MOV.U32 R84, RZ, RZ, R8 ;  /* 0x000000ffff547224 */ /* 0x000fe200078e0008 */
[----:B------:R-:W-:Y:S01]  /*7470*/  IABS R8, R14 ;  /* 0x0000000e00087213 */ /* 0x000fe20000000000 */
[--C-:B------:R-:W-:Y:S01]  /*7480*/  @!P0 IMAD.IADD R12, R12, 0x1, -R4.reuse ;  /* 0x000000010c0c8824 */ /* 0x100fe200078e0a04 */
[----:B------:R-:W-:Y:S01]  /*7490*/  IABS R9, R11 ;  /* 0x0000000b00097213 */ /* 0x000fe20000000000 */
[----:B------:R-:W-:Y:S01]  /*74a0*/  IMAD.MOV.U32 R83, RZ, RZ, R3 ;  /* 0x000000ffff537224 */ /* 0x000fe200078e0003 */
[----:B------:R-:W-:Y:S01]  /*74b0*/  ISETP.GT.U32.AND P4, PT, R4, R13, PT ;  /* 0x0000000d0400720c */ /* 0x000fe20003f84070 */
[----:B------:R-:W-:Y:S01]  /*74c0*/  @!P5 IMAD.IADD R6, R6, 0x1, -R4 ;  /* 0x000000010606d824 */ /* 0x000fe200078e0a04 */
[----:B------:R-:W-:Y:S01]  /*74d0*/  ISETP.GE.AND P5, PT, R16, RZ, PT ;  /* 0x000000ff1000720c */ /* 0x000fe20003fa6270 */
[----:B------:R-:W-:Y:S01]  /*74e0*/  @!P1 IMAD.MOV R83, RZ, RZ, -R83 ;  /* 0x000000ffff539224 */ /* 0x000fe200078e0a53 */
[----:B------:R-:W-:Y:S01]  /*74f0*/  ISETP.GT.U32.AND P1, PT, R4, R12, PT ;  /* 0x0000000c0400720c */ /* 0x000fe20003f24070 */
[----:B------:R-:W-:-:S04]  /*7500*/  IMAD.HI.U32 R10, R5, R8, RZ ;  /* 0x00000008050a7227 */ /* 0x000fc800078e00ff */
[----:B------:R-:W-:-:S04]  /*7510*/  IMAD.HI.U32 R16, R5, R9, RZ ;  /* 0x0000000905107227 */ /* 0x000fc800078e00ff */
[----:B------:R-:W-:Y:S01]  /*7520*/  @!P3 IMAD.IADD R2, R2, 0x1, -R4 ;  /* 0x000000010202b824 */ /* 0x000fe200078e0a04 */
[----:B------:R-:W-:Y:S01]  /*7530*/  ISETP.GE.AND P3, PT, R17, RZ, PT ;  /* 0x000000ff1100720c */ /* 0x000fe20003f66270 */
[----:B------:R-:W-:Y:S01]  /*7540*/  @!P6 IMAD.MOV R84, RZ, RZ, -R84 ;  /* 0x000000ffff54e224 */ /* 0x000fe200078e0a54 */
[----:B------:R-:W-:Y:S01]  /*7550*/  ISETP.GE.AND P6, PT, R21, RZ, PT ;  /* 0x000000ff1500720c */ /* 0x000fe20003fc6270 */
[----:B------:R-:W-:Y:S02]  /*7560*/  IMAD.MOV R3, RZ, RZ, -R10 ;  /* 0x000000ffff037224 */ /* 0x000fe400078e0a0a */
[----:B------:R-:W-:Y:S02]  /*7570*/  IMAD.MOV R10, RZ, RZ, -R16 ;  /* 0x000000ffff0a7224 */ /* 0x000fe400078e0a10 */
[----:B------:R-:W-:Y:S02]  /*7580*/  IMAD.MOV.U32 R82, RZ, RZ, R2 ;  /* 0x000000ffff527224 */ /* 0x000fe400078e0002 */
[----:B------:R-:W-:-:S02]  /*7590*/  IMAD R3, R4, R3, R8 ;  /* 0x0000000304037224 */ /* 0x000fc400078e0208 */
[----:B------:R-:W-:Y:S02]  /*75a0*/  IMAD R2, R4, R10, R9 ;  /* 0x0000000a04027224 */ /* 0x000fe400078e0209 */
[----:B------:R-:W-:Y:S02]  /*75b0*/  @!P4 IMAD.IADD R13, R13, 0x1, -R4 ;  /* 0x000000010d0dc824 */ /* 0x000fe400078e0a04 */
[----:B------:R-:W-:Y:S02]  /*75c0*/  VIADD R8, R0, 0x42 ;  /* 0x0000004200087836 */ /* 0x000fe40000000000 */
[----:B------:R-:W-:Y:S02]  /*75d0*/  IMAD.MOV.U32 R81, RZ, RZ, R6 ;  /* 0x000000ffff517224 */ /* 0x000fe400078e0006 */
[----:B------:R-:W-:Y:S01]  /*75e0*/  @!P1 IMAD.IADD R12, R12, 0x1, -R4 ;  /* 0x000000010c0c9824 */ /* 0x000fe200078e0a04 */
[C---:B------:R-:W-:Y:S02]  /*75f0*/  ISETP.GT.U32.AND P1, PT, R4.reuse, R2, PT ;  /* 0x000000020400720c */ /* 0x040fe40003f24070 */
[----:B------:R-:W-:-:S02]  /*7600*/  ISETP.GT.U32.AND P4, PT, R4, R13, PT ;  /* 0x0000000d0400720c */ /* 0x000fc40003f84070 */
[----:B------:R-:W-:Y:S01]  /*7610*/  IABS R9, R8 ;  /* 0x0000000800097213 */ /* 0x000fe20000000000 */
[----:B------:R-:W-:Y:S01]  /*7620*/  @!P3 IMAD.MOV R81, RZ, RZ, -R81 ;  /* 0x000000ffff51b224 */ /* 0x000fe200078e0a51 */
[----:B------:R-:W-:Y:S01]  /*7630*/  ISETP.GE.AND P3, PT, R14, RZ, PT ;  /* 0x000000ff0e00720c */ /* 0x000fe20003f66270 */
[----:B------:R-:W-:Y:S01]  /*7640*/  @!P6 IMAD.MOV R82, RZ, RZ, -R82 ;  /* 0x000000ffff52e224 */ /* 0x000fe200078e0a52 */
[----:B------:R-:W-:Y:S01]  /*7650*/  ISETP.GT.U32.AND P6, PT, R4, R3, PT ;  /* 0x000000030400720c */ /* 0x000fe20003fc4070 */
[----:B------:R-:W-:Y:S02]  /*7660*/  VIADD R14, R0, 0x43 ;  /* 0x00000043000e7836 */ /* 0x000fe40000000000 */
[----:B------:R-:W-:Y:S01]  /*7670*/  IMAD.MOV.U32 R6, RZ, RZ, R9 ;  /* 0x000000ffff067224 */ /* 0x000fe200078e0009 */
[----:B------:R-:W-:Y:S01]  /*7680*/  ISETP.GE.AND P0, PT, R15, RZ, PT ;  /* 0x000000ff0f00720c */ /* 0x000fe20003f06270 */
[----:B------:R-:W-:Y:S01]  /*7690*/  IMAD.MOV.U32 R80, RZ, RZ, R12 ;  /* 0x000000ffff507224 */ /* 0x000fe200078e000c */
[----:B------:R-:W-:Y:S01]  /*76a0*/  IABS R9, R14 ;  /* 0x0000000e00097213 */ /* 0x000fe20000000000 */
[----:B------:R-:W-:-:S04]  /*76b0*/  IMAD.HI.U32 R10, R5, R6, RZ ;  /* 0x00000006050a7227 */ /* 0x000fc800078e00ff */
[----:B------:R-:W-:Y:S01]  /*76c0*/  @!P5 IMAD.MOV R80, RZ, RZ, -R80 ;  /* 0x000000ffff50d224 */ /* 0x000fe200078e0a50 */
[----:B------:R-:W-:Y:S01]  /*76d0*/  ISETP.GE.AND P5, PT, R8, RZ, PT ;  /* 0x000000ff0800720c */ /* 0x000fe20003fa6270 */
[--C-:B------:R-:W-:Y:S02]  /*76e0*/  @!P1 IMAD.IADD R2, R2, 0x1, -R4.reuse ;  /* 0x0000000102029824 */ /* 0x100fe400078e0a04 */
[----:B------:R-:W-:Y:S02]  /*76f0*/  @!P4 IMAD.IADD R13, R13, 0x1, -R4 ;  /* 0x000000010d0dc824 */ /* 0x000fe400078e0a04 */
[----:B------:R-:W-:Y:S02]  /*7700*/  IMAD.MOV R10, RZ, RZ, -R10 ;  /* 0x000000ffff0a7224 */ /* 0x000fe400078e0a0a */
[----:B------:R-:W-:Y:S01]  /*7710*/  IMAD.MOV.U32 R8, RZ, RZ, R9 ;  /* 0x000000ffff087224 */ /* 0x000fe200078e0009 */
[----:B------:R-:W-:Y:S01]  /*7720*/  ISETP.GT.U32.AND P1, PT, R4, R2, PT ;  /* 0x000000020400720c */ /* 0x000fe20003f24070 */
[----:B------:R-:W-:-:S02]  /*7730*/  @!P6 IMAD.IADD R3, R3, 0x1, -R4 ;  /* 0x000000010303e824 */ /* 0x000fc400078e0a04 */
[C---:B------:R-:W-:Y:S02]  /*7740*/  IMAD R6, R4.reuse, R10, R6 ;  /* 0x0000000a04067224 */ /* 0x040fe400078e0206 */
[----:B------:R-:W-:Y:S02]  /*7750*/  IMAD.MOV.U32 R79, RZ, RZ, R13 ;  /* 0x000000ffff4f7224 */ /* 0x000fe400078e000d */
[----:B------:R-:W-:Y:S01]  /*7760*/  IMAD.HI.U32 R12, R5, R8, RZ ;  /* 0x00000008050c7227 */ /* 0x000fe200078e00ff */
[----:B------:R-:W-:-:S03]  /*7770*/  ISETP.GT.U32.AND P6, PT, R4, R3, PT ;  /* 0x000000030400720c */ /* 0x000fc60003fc4070 */
[----:B------:R-:W-:Y:S02]  /*7780*/  VIADD R10, R0, 0x44 ;  /* 0x00000044000a7836 */ /* 0x000fe40000000000 */
[----:B------:R-:W-:Y:S01]  /*7790*/  @!P0 IMAD.MOV R79, RZ, RZ, -R79 ;  /* 0x000000ffff4f8224 */ /* 0x000fe200078e0a4f */
[----:B------:R-:W-:Y:S01]  /*77a0*/  ISETP.GT.U32.AND P0, PT, R4, R6, PT ;  /* 0x000000060400720c */ /* 0x000fe20003f04070 */
[----:B------:R-:W-:Y:S01]  /*77b0*/  IMAD.MOV R12, RZ, RZ, -R12 ;  /* 0x000000ffff0c7224 */ /* 0x000fe200078e0a0c */
[----:B------:R-:W-:-:S03]  /*77c0*/  IABS R9, R10 ;  /* 0x0000000a00097213 */ /* 0x000fc60000000000 */
[----:B------:R-:W-:Y:S01]  /*77d0*/  IMAD R8, R4, R12, R8 ;  /* 0x0000000c04087224 */ /* 0x000fe200078e0208 */
[----:B------:R-:W-:Y:S01]  /*77e0*/  ISETP.GE.AND P4, PT, R11, RZ, PT ;  /* 0x000000ff0b00720c */ /* 0x000fe20003f86270 */
[----:B------:R-:W-:Y:S02]  /*77f0*/  @!P1 IMAD.IADD R2, R2, 0x1, -R4 ;  /* 0x0000000102029824 */ /* 0x000fe400078e0a04 */
[----:B------:R-:W-:Y:S01]  /*7800*/  IMAD.HI.U32 R12, R5, R9, RZ ;  /* 0x00000009050c7227 */ /* 0x000fe200078e00ff */
[----:B------:R-:W-:-:S03]  /*7810*/  ISETP.GT.U32.AND P1, PT, R4, R8, PT ;  /* 0x000000080400720c */ /* 0x000fc60003f24070 */
[C---:B------:R-:W-:Y:S02]  /*7820*/  VIADD R11, R0.reuse, 0x45 ;  /* 0x00000045000b7836 */ /* 0x040fe40000000000 */
[----:B------:R-:W-:Y:S02]  /*7830*/  @!P6 IMAD.IADD R3, R3, 0x1, -R4 ;  /* 0x000000010303e824 */ /* 0x000fe400078e0a04 */
[----:B------:R-:W-:Y:S02]  /*7840*/  VIADD R13, R0, 0x46 ;  /* 0x00000046000d7836 */ /* 0x000fe40000000000 */
[----:B------:R-:W-:Y:S02]  /*7850*/  IMAD.MOV R12, RZ, RZ, -R12 ;  /* 0x000000ffff0c7224 */ /* 0x000fe400078e0a0c */
[----:B------:R-:W-:Y:S01]  /*7860*/  @!P0 IMAD.IADD R6, R6, 0x1, -R4 ;  /* 0x0000000106068824 */ /* 0x000fe200078e0a04 */
[----:B------:R-:W-:Y:S01]  /*7870*/  ISETP.GE.AND P6, PT, R14, RZ, PT ;  /* 0x000000ff0e00720c */ /* 0x000fe20003fc6270 */
[----:B------:R-:W-:Y:S01]  /*7880*/  IMAD.MOV.U32 R47, RZ, RZ, R3 ;  /* 0x000000ffff2f7224 */ /* 0x000fe200078e0003 */
[----:B------:R-:W-:Y:S01]  /*7890*/  IABS R14, R11 ;  /* 0x0000000b000e7213 */ /* 0x000fe20000000000 */
[C---:B------:R-:W-:Y:S01]  /*78a0*/  IMAD R9, R4.reuse, R12, R9 ;  /* 0x0000000c04097224 */ /* 0x040fe200078e0209 */
[----:B------:R-:W-:Y:S01]  /*78b0*/  IABS R15, R13 ;  /* 0x0000000d000f7213 */ /* 0x000fe20000000000 */
[----:B------:R-:W-:Y:S01]  /*78c0*/  IMAD.MOV.U32 R53, RZ, RZ, R2 ;  /* 0x000000ffff357224 */ /* 0x000fe200078e0002 */
[----:B------:R-:W-:Y:S01]  /*78d0*/  ISETP.GT.U32.AND P0, PT, R4, R6, PT ;  /* 0x000000060400720c */ /* 0x000fe20003f04070 */
[----:B------:R-:W-:Y:S01]  /*78e0*/  @!P3 IMAD.MOV R47, RZ, RZ, -R47 ;  /* 0x000000ffff2fb224 */ /* 0x000fe200078e0a2f */
[----:B------:R-:W-:Y:S01]  /*78f0*/  ISETP.GE.AND P3, PT, R10, RZ, PT ;  /* 0x000000ff0a00720c */ /* 0x000fe20003f66270 */
[----:B------:R-:W-:Y:S01]  /*7900*/  @!P4 IMAD.MOV R53, RZ, RZ, -R53 ;  /* 0x000000ffff35c224 */ /* 0x000fe200078e0a35 */
[----:B------:R-:W-:Y:S01]  /*7910*/  ISETP.GT.U32.AND P4, PT, R4, R9, PT ;  /* 0x000000090400720c */ /* 0x000fe20003f84070 */
[----:B------:R-:W-:-:S02]  /*7920*/  IMAD.MOV.U32 R3, RZ, RZ, R14 ;  /* 0x000000ffff037224 */ /* 0x000fc400078e000e */
[----:B------:R-:W-:Y:S02]  /*7930*/  @!P1 IMAD.IADD R8, R8, 0x1, -R4 ;  /* 0x0000000108089824 */ /* 0x000fe400078e0a04 */
[----:B------:R-:W-:Y:S02]  /*7940*/  IMAD.MOV.U32 R10, RZ, RZ, R15 ;  /* 0x000000ffff0a7224 */ /* 0x000fe400078e000f */
[----:B------:R-:W-:Y:S01]  /*7950*/  IMAD.HI.U32 R15, R5, R3, RZ ;  /* 0x00000003050f7227 */ /* 0x000fe200078e00ff */
[----:B------:R-:W-:-:S03]  /*7960*/  ISETP.GT.U32.AND P1, PT, R4, R8, PT ;  /* 0x000000080400720c */ /* 0x000fc60003f24070 */
[----:B------:R-:W-:-:S04]  /*7970*/  IMAD.HI.U32 R14, R5, R10, RZ ;  /* 0x0000000a050e7227 */ /* 0x000fc800078e00ff */
[----:B------:R-:W-:Y:S02]  /*7980*/  IMAD.MOV R2, RZ, RZ, -R15 ;  /* 0x000000ffff027224 */ /* 0x000fe400078e0a0f */
[----:B------:R-:W-:Y:S02]  /*7990*/  VIADD R12, R0, 0x47 ;  /* 0x00000047000c7836 */ /* 0x000fe40000000000 */
[----:B------:R-:W-:Y:S02]  /*79a0*/  IMAD.MOV R14, RZ, RZ, -R14 ;  /* 0x000000ffff0e7224 */ /* 0x000fe400078e0a0e */
[----:B------:R-:W-:Y:S02]  /*79b0*/  @!P0 IMAD.IADD R6, R6, 0x1, -R4 ;  /* 0x0000000106068824 */ /* 0x000fe400078e0a04 */
[C---:B------:R-:W-:Y:S01]  /*79c0*/  IMAD R3, R4.reuse, R2, R3 ;  /* 0x0000000204037224 */ /* 0x040fe200078e0203 */
[----:B------:R-:W-:Y:S01]  /*79d0*/  IABS R16, R12 ;  /* 0x0000000c00107213 */ /* 0x000fe20000000000 */
[----:B------:R-:W-:-:S02]  /*79e0*/  IMAD R2, R4, R14, R10 ;  /* 0x0000000e04027224 */ /* 0x000fc400078e020a */
[----:B------:R-:W-:Y:S02]  /*79f0*/  @!P4 IMAD.IADD R9, R9, 0x1, -R4 ;  /* 0x000000010909c824 */ /* 0x000fe400078e0a04 */
[----:B------:R-:W-:Y:S02]  /*7a00*/  IMAD.MOV.U32 R77, RZ, RZ, R6 ;  /* 0x000000ffff4d7224 */ /* 0x000fe400078e0006 */
[----:B------:R-:W-:Y:S01]  /*7a10*/  VIADD R15, R0, 0x48 ;  /* 0x00000048000f7836 */ /* 0x000fe20000000000 */
[C---:B------:R-:W-:Y:S01]  /*7a20*/  ISETP.GT.U32.AND P4, PT, R4.reuse, R9, PT ;  /* 0x000000090400720c */ /* 0x040fe20003f84070 */
[----:B------:R-:W-:Y:S01]  /*7a30*/  @!P5 IMAD.MOV R77, RZ, RZ, -R77 ;  /* 0x000000ffff4dd224 */ /* 0x000fe200078e0a4d */
[----:B------:R-:W-:Y:S01]  /*7a40*/  ISETP.GT.U32.AND P5, PT, R4, R2, PT ;  /* 0x000000020400720c */ /* 0x000fe20003fa4070 */
[----:B------:R-:W-:Y:S01]  /*7a50*/  @!P1 IMAD.IADD R8, R8, 0x1, -R4 ;  /* 0x0000000108089824 */ /* 0x000fe200078e0a04 */
[----:B------:R-:W-:Y:S01]  /*7a60*/  ISETP.GT.U32.AND P1, PT, R4, R3, PT ;  /* 0x000000030400720c */ /* 0x000fe20003f24070 */
[----:B------:R-:W-:Y:S01]  /*7a70*/  IMAD.MOV.U32 R10, RZ, RZ, R16 ;  /* 0x000000ffff0a7224 */ /* 0x000fe200078e0010 */
[----:B------:R-:W-:-:S02]  /*7a80*/  ISETP.GE.AND P0, PT, R11, RZ, PT ;  /* 0x000000ff0b00720c */ /* 0x000fc40003f06270 */
[----:B------:R-:W-:Y:S01]  /*7a90*/  IABS R11, R15 ;  /* 0x0000000f000b7213 */ /* 0x000fe20000000000 */
[----:B------:R-:W-:-:S04]  /*7aa0*/  IMAD.HI.U32 R6, R5, R10, RZ ;  /* 0x0000000a05067227 */ /* 0x000fc800078e00ff */
[----:B------:R-:W-:Y:S02]  /*7ab0*/  IMAD.MOV.U32 R76, RZ, RZ, R8 ;  /* 0x000000ffff4c7224 */ /* 0x000fe400078e0008 */
[----:B------:R-:W-:Y:S02]  /*7ac0*/  VIADD R14, R0, 0x49 ;  /* 0x00000049000e7836 */ /* 0x000fe40000000000 */
[----:B------:R-:W-:Y:S02]  /*7ad0*/  IMAD.MOV R8, RZ, RZ, -R6 ;  /* 0x000000ffff087224 */ /* 0x000fe400078e0a06 */
[----:B------:R-:W-:Y:S01]  /*7ae0*/  IMAD.HI.U32 R16, R5, R11, RZ ;  /* 0x0000000b05107227 */ /* 0x000fe200078e00ff */
[----:B------:R-:W-:-:S03]  /*7af0*/  IABS R6, R14 ;  /* 0x0000000e00067213 */ /* 0x000fc60000000000 */
[----:B------:R-:W-:Y:S02]  /*7b00*/  IMAD R8, R4, R8, R10 ;  /* 0x0000000804087224 */ /* 0x000fe400078e020a */
[--C-:B------:R-:W-:Y:S02]  /*7b10*/  @!P4 IMAD.IADD R9, R9, 0x1, -R4.reuse ;  /* 0x000000010909c824 */ /* 0x100fe400078e0a04 */
[--C-:B------:R-:W-:Y:S02]  /*7b20*/  @!P5 IMAD.IADD R2, R2, 0x1, -R4.reuse ;  /* 0x000000010202d824 */ /* 0x100fe400078e0a04 */
[----:B------:R-:W-:Y:S02]  /*7b30*/  @!P1 IMAD.IADD R3, R3, 0x1, -R4 ;  /* 0x0000000103039824 */ /* 0x000fe400078e0a04 */
[----:B------:R-:W-:Y:S01]  /*7b40*/  IMAD.MOV R10, RZ, RZ, -R16 ;  /* 0x000000ffff0a7224 */ /* 0x000fe200078e0a10 */
[C---:B------:R-:W-:Y:S01]  /*7b50*/  ISETP.GT.U32.AND P5, PT, R4.reuse, R2, PT ;  /* 0x000000020400720c */ /* 0x040fe20003fa4070 */
[----:B------:R-:W-:Y:S01]  /*7b60*/  IMAD.MOV.U32 R75, RZ, RZ, R9 ;  /* 0x000000ffff4b7224 */ /* 0x000fe200078e0009 */
[C---:B------:R-:W-:Y:S01]  /*7b70*/  ISETP.GT.U32.AND P1, PT, R4.reuse, R3, PT ;  /* 0x000000030400720c */ /* 0x040fe20003f24070 */
[C---:B------:R-:W-:Y:S01]  /*7b80*/  IMAD R9, R4.reuse, R10, R11 ;  /* 0x0000000a04097224 */ /* 0x040fe200078e020b */
[----:B------:R-:W-:Y:S01]  /*7b90*/  ISETP.GT.U32.AND P4, PT, R4, R8, PT ;  /* 0x000000080400720c */ /* 0x000fe20003f84070 */
[----:B------:R-:W-:-:S04]  /*7ba0*/  IMAD.HI.U32 R10, R5, R6, RZ ;  /* 0x00000006050a7227 */ /* 0x000fc800078e00ff */
[----:B------:R-:W-:Y:S01]  /*7bb0*/  @!P6 IMAD.MOV R76, RZ, RZ, -R76 ;  /* 0x000000ffff4ce224 */ /* 0x000fe200078e0a4c */
[----:B------:R-:W-:Y:S01]  /*7bc0*/  ISETP.GE.AND P6, PT, R13, RZ, PT ;  /* 0x000000ff0d00720c */ /* 0x000fe20003fc6270 */
[----:B------:R-:W-:Y:S02]  /*7bd0*/  VIADD R13, R0, 0x4a ;  /* 0x0000004a000d7836 */ /* 0x000fe40000000000 */
[----:B------:R-:W-:-:S03]  /*7be0*/  IMAD.MOV R10, RZ, RZ, -R10 ;  /* 0x000000ffff0a7224 */ /* 0x000fc600078e0a0a */
[----:B------:R-:W-:Y:S01]  /*7bf0*/  IABS R11, R13 ;  /* 0x0000000d000b7213 */ /* 0x000fe20000000000 */
[----:B------:R-:W-:Y:S02]  /*7c00*/  IMAD R6, R4, R10, R6 ;  /* 0x0000000a04067224 */ /* 0x000fe400078e0206 */
[--C-:B------:R-:W-:Y:S02]  /*7c10*/  @!P5 IMAD.IADD R2, R2, 0x1, -R4.reuse ;  /* 0x000000010202d824 */ /* 0x100fe400078e0a04 */
[--C-:B------:R-:W-:Y:S01]  /*7c20*/  @!P1 IMAD.IADD R3, R3, 0x1, -R4.reuse ;  /* 0x0000000103039824 */ /* 0x100fe200078e0a04 */
[----:B------:R-:W-:Y:S01]  /*7c30*/  ISETP.GT.U32.AND P5, PT, R4, R6, PT ;  /* 0x000000060400720c */ /* 0x000fe20003fa4070 */
[----:B------:R-:W-:Y:S02]  /*7c40*/  @!P4 IMAD.IADD R8, R8, 0x1, -R4 ;  /* 0x000000010808c824 */ /* 0x000fe400078e0a04 */
[----:B------:R-:W-:Y:S01]  /*7c50*/  IMAD.MOV.U32 R10, RZ, RZ, R11 ;  /* 0x000000ffff0a7224 */ /* 0x000fe200078e000b */
[C---:B------:R-:W-:Y:S01]  /*7c60*/  ISETP.GT.U32.AND P1, PT, R4.reuse, R9, PT ;  /* 0x000000090400720c */ /* 0x040fe20003f24070 */
[----:B------:R-:W-:Y:S01]  /*7c70*/  IMAD.MOV.U32 R72, RZ, RZ, R3 ;  /* 0x000000ffff487224 */ /* 0x000fe200078e0003 */
[----:B------:R-:W-:Y:S01]  /*7c80*/  ISETP.GT.U32.AND P4, PT, R4, R8, PT ;  /* 0x000000080400720c */ /* 0x000fe20003f84070 */
[----:B------:R-:W-:-:S04]  /*7c90*/  IMAD.HI.U32 R3, R5, R10, RZ ;  /* 0x0000000a05037227 */ /* 0x000fc800078e00ff */
[----:B------:R-:W-:Y:S01]  /*7ca0*/  @!P3 IMAD.MOV R75, RZ, RZ, -R75 ;  /* 0x000000ffff4bb224 */ /* 0x000fe200078e0a4b */
[----:B------:R-:W-:Y:S01]  /*7cb0*/  ISETP.GE.AND P3, PT, R12, RZ, PT ;  /* 0x000000ff0c00720c */ /* 0x000fe20003f66270 */
[----:B------:R-:W-:Y:S02]  /*7cc0*/  VIADD R12, R0, 0x4b ;  /* 0x0000004b000c7836 */ /* 0x000fe40000000000 */
[----:B------:R-:W-:Y:S02]  /*7cd0*/  IMAD.MOV R3, RZ, RZ, -R3 ;  /* 0x000000ffff037224 */ /* 0x000fe400078e0a03 */
[----:B------:R-:W-:Y:S01]  /*7ce0*/  @!P5 IMAD.IADD R6, R6, 0x1, -R4 ;  /* 0x000000010606d824 */ /* 0x000fe200078e0a04 */
[----:B------:R-:W-:Y:S01]  /*7cf0*/  IABS R11, R12 ;  /* 0x0000000c000b7213 */ /* 0x000fe20000000000 */
[C---:B------:R-:W-:Y:S02]  /*7d00*/  IMAD R3, R4.reuse, R3, R10 ;  /* 0x0000000304037224 */ /* 0x040fe400078e020a */
[----:B------:R-:W-:Y:S01]  /*7d10*/  IMAD.MOV.U32 R71, RZ, RZ, R2 ;  /* 0x000000ffff477224 */ /* 0x000fe200078e0002 */
[C---:B------:R-:W-:Y:S01]  /*7d20*/  ISETP.GT.U32.AND P5, PT, R4.reuse, R6, PT ;  /* 0x000000060400720c */ /* 0x040fe20003fa4070 */
[--C-:B------:R-:W-:Y:S01]  /*7d30*/  @!P1 IMAD.IADD R9, R9, 0x1, -R4.reuse ;  /* 0x0000000109099824 */ /* 0x100fe200078e0a04 */
[----:B------:R-:W-:Y:S01]  /*7d40*/  ISETP.GE.AND P1, PT, R15, RZ, PT ;  /* 0x000000ff0f00720c */ /* 0x000fe20003f26270 */
[----:B------:R-:W-:Y:S01]  /*7d50*/  @!P6 IMAD.MOV R71, RZ, RZ, -R71 ;  /* 0x000000ffff47e224 */ /* 0x000fe200078e0a47 */
[----:B------:R-:W-:Y:S01]  /*7d60*/  ISETP.GT.U32.AND P6, PT, R4, R3, PT ;  /* 0x000000030400720c */ /* 0x000fe20003fc4070 */
[----:B------:R-:W-:-:S02]  /*7d70*/  @!P4 IMAD.IADD R8, R8, 0x1, -R4 ;  /* 0x000000010808c824 */ /* 0x000fc400078e0a04 */
[----:B------:R-:W-:-:S04]  /*7d80*/  IMAD.HI.U32 R15, R5, R11, RZ ;  /* 0x0000000b050f7227 */ /* 0x000fc800078e00ff */
[----:B------:R-:W-:Y:S02]  /*7d90*/  IMAD.MOV.U32 R70, RZ, RZ, R8 ;  /* 0x000000ffff467224 */ /* 0x000fe400078e0008 */
[----:B------:R-:W-:Y:S02]  /*7da0*/  IMAD.MOV R2, RZ, RZ, -R15 ;  /* 0x000000ffff027224 */ /* 0x000fe400078e0a0f */
[----:B------:R-:W-:Y:S02]  /*7db0*/  VIADD R8, R0, 0x4c ;  /* 0x0000004c00087836 */ /* 0x000fe40000000000 */
[----:B------:R-:W-:Y:S01]  /*7dc0*/  @!P0 IMAD.MOV R72, RZ, RZ, -R72 ;  /* 0x000000ffff488224 */ /* 0x000fe200078e0a48 */
[C---:B------:R-:W-:Y:S01]  /*7dd0*/  ISETP.GT.U32.AND P0, PT, R4.reuse, R9, PT ;  /* 0x000000090400720c */ /* 0x040fe20003f04070 */
[----:B------:R-:W-:Y:S01]  /*7de0*/  IMAD R2, R4, R2, R11 ;  /* 0x0000000204027224 */ /* 0x000fe200078e020b */
[----:B------:R-:W-:Y:S01]  /*7df0*/  IABS R19, R8 ;  /* 0x0000000800137213 */ /* 0x000fe20000000000 */
[--C-:B------:R-:W-:Y:S01]  /*7e00*/  @!P5 IMAD.IADD R6, R6, 0x1, -R4.reuse ;  /* 0x000000010606d824 */ /* 0x100fe200078e0a04 */
[----:B------:R-:W-:Y:S01]  /*7e10*/  ISETP.GE.AND P4, PT, R14, RZ, PT ;  /* 0x000000ff0e00720c */ /* 0x000fe20003f86270 */
[----:B------:R-:W-:Y:S01]  /*7e20*/  @!P6 IMAD.IADD R3, R3, 0x1, -R4 ;  /* 0x000000010303e824 */ /* 0x000fe200078e0a04 */
[----:B------:R-:W-:-:S02]  /*7e30*/  ISETP.GT.U32.AND P5, PT, R4, R2, PT ;  /* 0x000000020400720c */ /* 0x000fc40003fa4070 */
[----:B------:R-:W-:Y:S01]  /*7e40*/  ISETP.GE.AND P6, PT, R8, RZ, PT ;  /* 0x000000ff0800720c */ /* 0x000fe20003fc6270 */
[----:B------:R-:W-:-:S04]  /*7e50*/  IMAD.HI.U32 R8, R5, R19, RZ ;  /* 0x0000001305087227 */ /* 0x000fc800078e00ff */
[C---:B------:R-:W-:Y:S02]  /*7e60*/  VIADD R10, R0.reuse, 0x4d ;  /* 0x0000004d000a7836 */ /* 0x040fe40000000000 */
[----:B------:R-:W-:Y:S02]  /*7e70*/  VIADD R11, R0, 0x4e ;  /* 0x0000004e000b7836 */ /* 0x000fe40000000000 */
[----:B------:R-:W-:Y:S01]  /*7e80*/  IMAD.MOV R8, RZ, RZ, -R8 ;  /* 0x000000ffff087224 */ /* 0x000fe200078e0a08 */
[----:B------:R-:W-:Y:S01]  /*7e90*/  STL [R1+0x734], R93 ;  /* 0x0007345d01007387 */ /* 0x000fe20000100800 */
[----:B------:R-:W-:Y:S01]  /*7ea0*/  @!P0 IMAD.IADD R9, R9, 0x1, -R4 ;  /* 0x0000000109098824 */ /* 0x000fe200078e0a04 */
[----:B------:R-:W-:Y:S01]  /*7eb0*/  IABS R20, R10 ;  /* 0x0000000a00147213 */ /* 0x000fe20000000000 */
[----:B------:R-:W-:Y:S01]  /*7ec0*/  IMAD R19, R4, R8, R19 ;  /* 0x0000000804137224 */ /* 0x000fe200078e0213 */
[----:B------:R-:W-:Y:S01]  /*7ed0*/  STL [R1+0x738], R92 ;  /* 0x0007385c01007387 */ /* 0x000fe20000100800 */
[----:B------:R-:W-:Y:S01]  /*7ee0*/  IMAD.MOV.U32 R46, RZ, RZ, R6 ;  /* 0x000000ffff2e7224 */ /* 0x000fe200078e0006 */
[----:B------:R-:W-:-:S02]  /*7ef0*/  IABS R21, R11 ;  /* 0x0000000b00157213 */ /* 0x000fc40000000000 */
[----:B------:R0:W-:Y:S01]  /*7f00*/  STL [R1+0x73c], R91 ;  /* 0x00073c5b01007387 */ /* 0x0001e20000100800 */
[----:B------:R-:W-:Y:S01]  /*7f10*/  @!P3 IMAD.MOV R70, RZ, RZ, -R70 ;  /* 0x000000ffff46b224 */ /* 0x000fe200078e0a46 */
[----:B------:R-:W-:Y:S01]  /*7f20*/  ISETP.GE.AND P3, PT, R13, RZ, PT ;  /* 0x000000ff0d00720c */ /* 0x000fe20003f66270 */
[----:B------:R-:W-:Y:S01]  /*7f30*/  @!P5 IMAD.IADD R2, R2, 0x1, -R4 ;  /* 0x000000010202d824 */ /* 0x000fe200078e0a04 */
[C---:B------:R-:W-:Y:S01]  /*7f40*/  ISETP.GT.U32.AND P5, PT, R4.reuse, R3, PT ;  /* 0x000000030400720c */ /* 0x040fe20003fa4070 */
[----:B------:R-:W-:Y:S01]  /*7f50*/  @!P4 IMAD.MOV R46, RZ, RZ, -R46 ;  /* 0x000000ffff2ec224 */ /* 0x000fe200078e0a2e */
[----:B------:R-:W-:Y:S01]  /*7f60*/  ISETP.GT.U32.AND P4, PT, R4, R19, PT ;  /* 0x000000130400720c */ /* 0x000fe20003f84070 */
[----:B------:R-:W-:-:S04]  /*7f70*/  IMAD.HI.U32 R13, R5, R21, RZ ;  /* 0x00000015050d7227 */ /* 0x000fc800078e00ff */
[----:B0-----:R-:W-:Y:S02]  /*7f80*/  IMAD.MOV.U32 R91, RZ, RZ, R27 ;  /* 0x000000ffff5b7224 */ /* 0x001fe400078e001b */
[----:B------:R-:W-:Y:S02]  /*7f90*/  IMAD.MOV.U32 R27, RZ, RZ, R9 ;  /* 0x000000ffff1b7224 */ /* 0x000fe400078e0009 */
[----:B------:R-:W-:-:S04]  /*7fa0*/  IMAD.HI.U32 R9, R5, R20, RZ ;  /* 0x0000001405097227 */ /* 0x000fc800078e00ff */
[----:B------:R-:W-:Y:S02]  /*7fb0*/  IMAD.MOV R6, RZ, RZ, -R9 ;  /* 0x000000ffff067224 */ /* 0x000fe400078e0a09 */
[----:B------:R-:W-:Y:S01]  /*7fc0*/  IMAD.MOV R9, RZ, RZ, -R13 ;  /* 0x000000ffff097224 */ /* 0x000fe200078e0a0d */
[----:B------:R-:W-:-:S03]  /*7fd0*/  ISETP.GE.AND P0, PT, R12, RZ, PT ;  /* 0x000000ff0c00720c */ /* 0x000fc60003f06270 */
[----:B------:R-:W-:Y:S02]  /*7fe0*/  IMAD R21, R4, R9, R21 ;  /* 0x0000000904157224 */ /* 0x000fe400078e0215 */
[----:B------:R-:W-:Y:S02]  /*7ff0*/  VIADD R12, R0, 0x4f ;  /* 0x0000004f000c7836 */ /* 0x000fe40000000000 */
[--C-:B------:R-:W-:Y:S02]  /*8000*/  @!P5 IMAD.IADD R3, R3, 0x1, -R4.reuse ;  /* 0x000000010303d824 */ /* 0x100fe400078e0a04 */
[----:B------:R-:W-:Y:S01]  /*8010*/  @!P4 IMAD.IADD R19, R19, 0x1, -R4 ;  /* 0x000000011313c824 */ /* 0x000fe200078e0a04 */
[----:B------:R-:W-:Y:S01]  /*8020*/  ISETP.GT.U32.AND P4, PT, R4, R21, PT ;  /* 0x000000150400720c */ /* 0x000fe20003f84070 */
[----:B------:R-:W-:Y:S01]  /*8030*/  IMAD.MOV.U32 R69, RZ, RZ, R3 ;  /* 0x000000ffff457224 */ /* 0x000fe200078e0003 */
[----:B------:R-:W-:Y:S01]  /*8040*/  IABS R22, R12 ;  /* 0x0000000c00167213 */ /* 0x000fe20000000000 */
[----:B------:R-:W-:-:S02]  /*8050*/  VIADD R42, R0, 0x50 ;  /* 0x00000050002a7836 */ /* 0x000fc40000000000 */
[----:B------:R-:W-:Y:S01]  /*8060*/  @!P3 IMAD.MOV R69, RZ, RZ, -R69 ;  /* 0x000000ffff45b224 */ /* 0x000fe200078e0a45 */
[----:B------:R-:W-:Y:S01]  /*8070*/  ISETP.GT.U32.AND P3, PT, R4, R19, PT ;  /* 0x000000130400720c */ /* 0x000fe20003f64070 */
[----:B------:R-:W-:Y:S01]  /*8080*/  IMAD.HI.U32 R8, R5, R22, RZ ;  /* 0x0000001605087227 */ /* 0x000fe200078e00ff */
[----:B------:R-:W-:-:S03]  /*8090*/  IABS R18, R42 ;  /* 0x0000002a00127213 */ /* 0x000fc60000000000 */
[----:B------:R-:W-:Y:S02]  /*80a0*/  IMAD R20, R4, R6, R20 ;  /* 0x0000000604147224 */ /* 0x000fe400078e0214 */
[----:B------:R-:W-:Y:S02]  /*80b0*/  IMAD.MOV R6, RZ, RZ, -R8 ;  /* 0x000000ffff067224 */ /* 0x000fe400078e0a08 */
[----:B------:R-:W-:Y:S02]  /*80c0*/  VIADD R41, R0, 0x51 ;  /* 0x0000005100297836 */ /* 0x000fe40000000000 */
[----:B------:R-:W-:Y:S02]  /*80d0*/  @!P4 IMAD.IADD R21, R21, 0x1, -R4 ;  /* 0x000000011515c824 */ /* 0x000fe400078e0a04 */
[C---:B------:R-:W-:Y:S01]  /*80e0*/  IMAD R22, R4.reuse, R6, R22 ;  /* 0x0000000604167224 */ /* 0x040fe200078e0216 */
[----:B------:R-:W-:Y:S01]  /*80f0*/  IABS R17, R41 ;  /* 0x0000002900117213 */ /* 0x000fe20000000000 */
[----:B------:R-:W-:Y:S01]  /*8100*/  IMAD.HI.U32 R3, R5, R18, RZ ;  /* 0x0000001205037227 */ /* 0x000fe200078e00ff */
[----:B------:R-:W-:-:S03]  /*8110*/  ISETP.GT.U32.AND P4, PT, R4, R21, PT ;  /* 0x000000150400720c */ /* 0x000fc60003f84070 */
[----:B------:R-:W-:Y:S01]  /*8120*/  @!P3 IMAD.IADD R19, R19, 0x1, -R4 ;  /* 0x000000011313b824 */ /* 0x000fe200078e0a04 */
[----:B------:R-:W-:Y:S01]  /*8130*/  ISETP.GT.U32.AND P3, PT, R4, R22, PT ;  /* 0x000000160400720c */ /* 0x000fe20003f64070 */
[----:B------:R-:W-:-:S04]  /*8140*/  IMAD.HI.U32 R6, R5, R17, RZ ;  /* 0x0000001105067227 */ /* 0x000fc800078e00ff */
        /* <DEDUP_REMOVED lines=9> */
[----:B------:R-:W-:-:S03]  /*81e0*/  VIADD R43, R0, 0x53 ;  /* 0x00000053002b7836 */ /* 0x000fc60000000000 */
[----:B------:R-:W-:Y:S02]  /*81f0*/  IABS R16, R40 ;  /* 0x0000002800107213 */ /* 0x000fe40000000000 */
[----:B------:R-:W-:-:S03]  /*8200*/  IABS R15, R43 ;  /* 0x0000002b000f7213 */ /* 0x000fc60000000000 */
[----:B------:R-:W-:Y:S01]  /*8210*/  @!P4 IMAD.IADD R18, R18, 0x1, -R4 ;  /* 0x000000011212c824 */ /* 0x000fe200078e0a04 */
[----:B------:R-:W-:Y:S01]  /*8220*/  ISETP.GT.U32.AND P4, PT, R4, R22, PT ;  /* 0x000000160400720c */ /* 0x000fe20003f84070 */
[----:B------:R-:W-:Y:S01]  /*8230*/  IMAD.HI.U32 R9, R5, R16, RZ ;  /* 0x0000001005097227 */ /* 0x000fe200078e00ff */
[----:B------:R-:W-:-:S03]  /*8240*/  ISETP.GE.AND P5, PT, R10, RZ, PT ;  /* 0x000000ff0a00720c */ /* 0x000fc60003fa6270 */
[----:B------:R-:W-:Y:S01]  /*8250*/  @!P3 IMAD.IADD R17, R17, 0x1, -R4 ;  /* 0x000000011111b824 */ /* 0x000fe200078e0a04 */
[----:B------:R-:W-:Y:S01]  /*8260*/  ISETP.GT.U32.AND P3, PT, R4, R18, PT ;  /* 0x000000120400720c */ /* 0x000fe20003f64070 */
[----:B------:R-:W-:-:S04]  /*8270*/  IMAD.HI.U32 R10, R5, R15, RZ ;  /* 0x0000000f050a7227 */ /* 0x000fc800078e00ff */
[----:B------:R-:W-:Y:S02]  /*8280*/  IMAD.MOV R3, RZ, RZ, -R9 ;  /* 0x000000ffff037224 */ /* 0x000fe400078e0a09 */
[----:B------:R-:W-:Y:S02]  /*8290*/  IMAD.MOV R6, RZ, RZ, -R10 ;  /* 0x000000ffff067224 */ /* 0x000fe400078e0a0a */
[C---:B------:R-:W-:Y:S02]  /*82a0*/  IMAD R16, R4.reuse, R3, R16 ;  /* 0x0000000304107224 */ /* 0x040fe400078e0210 */
[----:B------:R-:W-:Y:S02]  /*82b0*/  IMAD R15, R4, R6, R15 ;  /* 0x00000006040f7224 */ /* 0x000fe400078e020f */
[--C-:B------:R-:W-:Y:S01]  /*82c0*/  @!P4 IMAD.IADD R22, R22, 0x1, -R4.reuse ;  /* 0x000000011616c824 */ /* 0x100fe200078e0a04 */
[C---:B------:R-:W-:Y:S01]  /*82d0*/  ISETP.GT.U32.AND P4, PT, R4.reuse, R16, PT ;  /* 0x000000100400720c */ /* 0x040fe20003f84070 */
[----:B------:R-:W-:Y:S01]  /*82e0*/  @!P1 IMAD.MOV R27, RZ, RZ, -R27 ;  /* 0x000000ffff1b9224 */ /* 0x000fe200078e0a1b */
[----:B------:R-:W-:Y:S01]  /*82f0*/  ISETP.GT.U32.AND P1, PT, R4, R2, PT ;  /* 0x000000020400720c */ /* 0x000fe20003f24070 */
[----:B------:R-:W-:Y:S01]  /*8300*/  @!P3 IMAD.IADD R18, R18, 0x1, -R4 ;  /* 0x000000011212b824 */ /* 0x000fe200078e0a04 */
[----:B------:R-:W-:Y:S01]  /*8310*/  ISETP.GT.U32.AND P3, PT, R4, R15, PT ;  /* 0x0000000f0400720c */ /* 0x000fe20003f64070 */
[----:B------:R-:W-:-:S02]  /*8320*/  VIADD R37, R0, 0x54 ;  /* 0x0000005400257836 */ /* 0x000fc40000000000 */
[----:B------:R-:W-:-:S03]  /*8330*/  VIADD R39, R0, 0x55 ;  /* 0x0000005500277836 */ /* 0x000fc60000000000 */
[----:B------:R-:W-:Y:S02]  /*8340*/  IABS R3, R37 ;  /* 0x0000002500037213 */ /* 0x000fe40000000000 */
[----:B------:R-:W-:Y:S01]  /*8350*/  IABS R6, R39 ;  /* 0x0000002700067213 */ /* 0x000fe20000000000 */
[--C-:B------:R-:W-:Y:S02]  /*8360*/  @!P4 IMAD.IADD R16, R16, 0x1, -R4.reuse ;  /* 0x000000011010c824 */ /* 0x100fe400078e0a04 */
[--C-:B------:R-:W-:Y:S01]  /*8370*/  @!P1 IMAD.IADD R2, R2, 0x1, -R4.reuse ;  /* 0x0000000102029824 */ /* 0x100fe200078e0a04 */
[C---:B------:R-:W-:Y:S01]  /*8380*/  ISETP.GT.U32.AND P1, PT, R4.reuse, R20, PT ;  /* 0x000000140400720c */ /* 0x040fe20003f24070 */
[----:B------:R-:W-:Y:S01]  /*8390*/  @!P3 IMAD.IADD R15, R15, 0x1, -R4 ;  /* 0x000000010f0fb824 */ /* 0x000fe200078e0a04 */
[----:B------:R-:W-:Y:S01]  /*83a0*/  ISETP.GT.U32.AND P4, PT, R4, R16, PT ;  /* 0x000000100400720c */ /* 0x000fe20003f84070 */
[----:B------:R-:W-:Y:S02]  /*83b0*/  IMAD.MOV.U32 R66, RZ, RZ, R2 ;  /* 0x000000ffff427224 */ /* 0x000fe400078e0002 */
[----:B------:R-:W-:-:S02]  /*83c0*/  IMAD.MOV.U32 R2, RZ, RZ, R6 ;  /* 0x000000ffff027224 */ /* 0x000fc400078e0006 */
[----:B------:R-:W-:Y:S01]  /*83d0*/  IMAD.HI.U32 R9, R5, R3, RZ ;  /* 0x0000000305097227 */ /* 0x000fe200078e00ff */
[----:B------:R-:W-:-:S03]  /*83e0*/  ISETP.GT.U32.AND P3, PT, R4, R15, PT ;  /* 0x0000000f0400720c */ /* 0x000fc60003f64070 */
[----:B------:R-:W-:-:S04]  /*83f0*/  IMAD.HI.U32 R8, R5, R2, RZ ;  /* 0x0000000205087227 */ /* 0x000fc800078e00ff */
[----:B------:R-:W-:Y:S02]  /*8400*/  IMAD.MOV R10, RZ, RZ, -R9 ;  /* 0x000000ffff0a7224 */ /* 0x000fe400078e0a09 */
[----:B------:R-:W-:Y:S02]  /*8410*/  IMAD.MOV R9, RZ, RZ, -R8 ;  /* 0x000000ffff097224 */ /* 0x000fe400078e0a08 */
[----:B------:R-:W-:Y:S02]  /*8420*/  IMAD R3, R4, R10, R3 ;  /* 0x0000000a04037224 */ /* 0x000fe400078e0203 */
[----:B------:R-:W-:Y:S02]  /*8430*/  @!P1 IMAD.IADD R20, R20, 0x1, -R4 ;  /* 0x0000000114149824 */ /* 0x000fe400078e0a04 */
[----:B------:R-:W-:Y:S02]  /*8440*/  IMAD R2, R4, R9, R2 ;  /* 0x0000000904027224 */ /* 0x000fe400078e0202 */
[--C-:B------:R-:W-:Y:S01]  /*8450*/  @!P4 IMAD.IADD R16, R16, 0x1, -R4.reuse ;  /* 0x000000011010c824 */ /* 0x100fe200078e0a04 */
[C---:B------:R-:W-:Y:S01]  /*8460*/  ISETP.GT.U32.AND P4, PT, R4.reuse, R3, PT ;  /* 0x000000030400720c */ /* 0x040fe20003f84070 */
[----:B------:R-:W-:Y:S01]  /*8470*/  @!P3 IMAD.IADD R15, R15, 0x1, -R4 ;  /* 0x000000010f0fb824 */ /* 0x000fe200078e0a04 */
[----:B------:R-:W-:-:S02]  /*8480*/  ISETP.GT.U32.AND P1, PT, R4, R20, PT ;  /* 0x000000140400720c */ /* 0x000fc40003f24070 */
[----:B------:R-:W-:Y:S01]  /*8490*/  ISETP.GT.U32.AND P3, PT, R4, R2, PT ;  /* 0x000000020400720c */ /* 0x000fe20003f64070 */
[C---:B------:R-:W-:Y:S02]  /*84a0*/  VIADD R38, R0.reuse, 0x56 ;  /* 0x0000005600267836 */ /* 0x040fe40000000000 */
[----:B------:R-:W-:-:S03]  /*84b0*/  VIADD R44, R0, 0x57 ;  /* 0x00000057002c7836 */ /* 0x000fc60000000000 */
[----:B------:R-:W-:Y:S02]  /*84c0*/  IABS R14, R38 ;  /* 0x00000026000e7213 */ /* 0x000fe40000000000 */
[----:B------:R-:W-:Y:S01]  /*84d0*/  IABS R23, R44 ;  /* 0x0000002c00177213 */ /* 0x000fe20000000000 */
[--C-:B------:R-:W-:Y:S02]  /*84e0*/  @!P4 IMAD.IADD R3, R3, 0x1, -R4.reuse ;  /* 0x000000010303c824 */ /* 0x100fe400078e0a04 */
[--C-:B------:R-:W-:Y:S01]  /*84f0*/  @!P1 IMAD.IADD R20, R20, 0x1, -R4.reuse ;  /* 0x0000000114149824 */ /* 0x100fe200078e0a04 */
[----:B------:R-:W-:Y:S01]  /*8500*/  ISETP.GE.AND P1, PT, R11, RZ, PT ;  /* 0x000000ff0b00720c */ /* 0x000fe20003f26270 */
[----:B------:R-:W-:Y:S01]  /*8510*/  @!P3 IMAD.IADD R2, R2, 0x1, -R4 ;  /* 0x000000010202b824 */ /* 0x000fe200078e0a04 */
[C---:B------:R-:W-:Y:S01]  /*8520*/  ISETP.GT.U32.AND P4, PT, R4.reuse, R3, PT ;  /* 0x000000030400720c */ /* 0x040fe20003f84070 */
[C---:B------:R-:W-:Y:S01]  /*8530*/  IMAD.HI.U32 R6, R5.reuse, R14, RZ ;  /* 0x0000000e05067227 */ /* 0x040fe200078e00ff */
[----:B------:R-:W-:Y:S03]  /*8540*/  STL [R1+0x740], R90 ;  /* 0x0007405a01007387 */ /* 0x000fe60000100800 */
[----:B------:R-:W-:Y:S01]  /*8550*/  IMAD.HI.U32 R11, R5, R23, RZ ;  /* 0x00000017050b7227 */ /* 0x000fe200078e00ff */
[----:B------:R0:W-:Y:S01]  /*8560*/  STL [R1+0x744], R89 ;  /* 0x0007445901007387 */ /* 0x0001e20000100800 */
[----:B------:R-:W-:-:S02]  /*8570*/  ISETP.GT.U32.AND P3, PT, R4, R2, PT ;  /* 0x000000020400720c */ /* 0x000fc40003f64070 */
[----:B------:R-:W-:Y:S01]  /*8580*/  @!P0 IMAD.MOV R66, RZ, RZ, -R66 ;  /* 0x000000ffff428224 */ /* 0x000fe200078e0a42 */
[----:B------:R-:W-:Y:S01]  /*8590*/  ISETP.GT.U32.AND P0, PT, R4, R17, PT ;  /* 0x000000110400720c */ /* 0x000fe20003f04070 */
[----:B------:R-:W-:Y:S02]  /*85a0*/  IMAD.MOV R8, RZ, RZ, -R6 ;  /* 0x000000ffff087224 */ /* 0x000fe400078e0a06 */
[----:B------:R-:W-:Y:S02]  /*85b0*/  IMAD.MOV R6, RZ, RZ, -R11 ;  /* 0x000000ffff067224 */ /* 0x000fe400078e0a0b */
[----:B0-----:R-:W-:Y:S02]  /*85c0*/  IMAD.MOV.U32 R89, RZ, RZ, R30 ;  /* 0x000000ffff597224 */ /* 0x001fe400078e001e */
[----:B------:R-:W-:Y:S02]  /*85d0*/  VIADD R30, R0, 0x58 ;  /* 0x00000058001e7836 */ /* 0x000fe40000000000 */
[----:B------:R-:W-:-:S02]  /*85e0*/  IMAD.MOV.U32 R90, RZ, RZ, R31 ;  /* 0x000000ffff5a7224 */ /* 0x000fc400078e001f */
[C---:B------:R-:W-:Y:S02]  /*85f0*/  IMAD R14, R4.reuse, R8, R14 ;  /* 0x00000008040e7224 */ /* 0x040fe400078e020e */
[----:B------:R-:W-:Y:S01]  /*8600*/  IMAD R23, R4, R6, R23 ;  /* 0x0000000604177224 */ /* 0x000fe200078e0217 */
[----:B------:R-:W-:Y:S01]  /*8610*/  IABS R6, R30 ;  /* 0x0000001e00067213 */ /* 0x000fe20000000000 */
[----:B------:R-:W-:Y:S02]  /*8620*/  VIADD R31, R0, 0x59 ;  /* 0x00000059001f7836 */ /* 0x000fe40000000000 */
[----:B------:R-:W-:Y:S01]  /*8630*/  @!P4 IMAD.IADD R3, R3, 0x1, -R4 ;  /* 0x000000010303c824 */ /* 0x000fe200078e0a04 */
[----:B------:R-:W-:Y:S01]  /*8640*/  ISETP.GT.U32.AND P4, PT, R4, R14, PT ;  /* 0x0000000e0400720c */ /* 0x000fe20003f84070 */
[----:B------:R-:W-:Y:S01]  /*8650*/  IMAD.HI.U32 R10, R5, R6, RZ ;  /* 0x00000006050a7227 */ /* 0x000fe200078e00ff */
[----:B------:R-:W-:-:S03]  /*8660*/  IABS R8, R31 ;  /* 0x0000001f00087213 */ /* 0x000fc60000000000 */
[--C-:B------:R-:W-:Y:S01]  /*8670*/  @!P0 IMAD.IADD R17, R17, 0x1, -R4.reuse ;  /* 0x0000000111118824 */ /* 0x100fe200078e0a04 */
[----:B------:R-:W-:Y:S01]  /*8680*/  ISETP.GE.AND P0, PT, R12, RZ, PT ;  /* 0x000000ff0c00720c */ /* 0x000fe20003f06270 */
[----:B------:R-:W-:Y:S01]  /*8690*/  @!P3 IMAD.IADD R2, R2, 0x1, -R4 ;  /* 0x000000010202b824 */ /* 0x000fe200078e0a04 */
[----:B------:R-:W-:Y:S01]  /*86a0*/  ISETP.GT.U32.AND P3, PT, R4, R23, PT ;  /* 0x000000170400720c */ /* 0x000fe20003f64070 */
[C---:B------:R-:W-:Y:S02]  /*86b0*/  VIADD R32, R0.reuse, 0x61 ;  /* 0x0000006100207836 */ /* 0x040fe40000000000 */
[C---:B------:R-:W-:Y:S02]  /*86c0*/  VIADD R45, R0.reuse, 0x5a ;  /* 0x0000005a002d7836 */ /* 0x040fe40000000000 */
[----:B------:R-:W-:Y:S02]  /*86d0*/  VIADD R33, R0, 0x60 ;  /* 0x0000006000217836 */ /* 0x000fe40000000000 */
[----:B------:R-:W-:-:S02]  /*86e0*/  IMAD.MOV R10, RZ, RZ, -R10 ;  /* 0x000000ffff0a7224 */ /* 0x000fc400078e0a0a */
[----:B------:R-:W-:Y:S01]  /*86f0*/  IMAD.HI.U32 R12, R5, R8, RZ ;  /* 0x00000008050c7227 */ /* 0x000fe200078e00ff */
[----:B------:R-:W-:Y:S02]  /*8700*/  IABS R11, R32 ;  /* 0x00000020000b7213 */ /* 0x000fe40000000000 */
[----:B------:R-:W-:Y:S01]  /*8710*/  IABS R24, R45 ;  /* 0x0000002d00187213 */ /* 0x000fe20000000000 */
[----:B------:R-:W-:Y:S01]  /*8720*/  IMAD R6, R4, R10, R6 ;  /* 0x0000000a04067224 */ /* 0x000fe200078e0206 */
[----:B------:R-:W-:Y:S01]  /*8730*/  IABS R9, R33 ;  /* 0x0000002100097213 */ /* 0x000fe20000000000 */
[----:B------:R-:W-:Y:S02]  /*8740*/  IMAD.MOV R12, RZ, RZ, -R12 ;  /* 0x000000ffff0c7224 */ /* 0x000fe400078e0a0c */
[----:B------:R-:W-:Y:S01]  /*8750*/  @!P4 IMAD.IADD R14, R14, 0x1, -R4 ;  /* 0x000000010e0ec824 */ /* 0x000fe200078e0a04 */
[C---:B------:R-:W-:Y:S01]  /*8760*/  ISETP.GT.U32.AND P4, PT, R4.reuse, R6, PT ;  /* 0x000000060400720c */ /* 0x040fe20003f84070 */
[----:B------:R-:W-:-:S02]  /*8770*/  IMAD R8, R4, R12, R8 ;  /* 0x0000000c04087224 */ /* 0x000fc400078e0208 */
[----:B------:R-:W-:Y:S02]  /*8780*/  IMAD.MOV.U32 R10, RZ, RZ, R11 ;  /* 0x000000ffff0a7224 */ /* 0x000fe400078e000b */
[----:B------:R-:W-:-:S04]  /*8790*/  IMAD.HI.U32 R11, R5, R24, RZ ;  /* 0x00000018050b7227 */ /* 0x000fc800078e00ff */
[----:B------:R-:W-:-:S04]  /*87a0*/  IMAD.HI.U32 R13, R5, R9, RZ ;  /* 0x00000009050d7227 */ /* 0x000fc800078e00ff */
[----:B------:R-:W-:Y:S01]  /*87b0*/  @!P3 IMAD.IADD R23, R23, 0x1, -R4 ;  /* 0x000000011717b824 */ /* 0x000fe200078e0a04 */
[----:B------:R-:W-:Y:S01]  /*87c0*/  ISETP.GT.U32.AND P3, PT, R4, R8, PT ;  /* 0x000000080400720c */ /* 0x000fe20003f64070 */
[----:B------:R-:W-:Y:S02]  /*87d0*/  IMAD.MOV R11, RZ, RZ, -R11 ;  /* 0x000000ffff0b7224 */ /* 0x000fe400078e0a0b */
[----:B------:R-:W-:Y:S02]  /*87e0*/  IMAD.MOV R13, RZ, RZ, -R13 ;  /* 0x000000ffff0d7224 */ /* 0x000fe400078e0a0d */
[----:B------:R-:W-:Y:S01]  /*87f0*/  IMAD.HI.U32 R25, R5, R10, RZ ;  /* 0x0000000a05197227 */ /* 0x000fe200078e00ff */
[----:B------:R0:W-:Y:S03]  /*8800*/  STL [R1+0x748], R88 ;  /* 0x0007485801007387 */ /* 0x0001e60000100800 */
[----:B------:R-:W-:-:S02]  /*8810*/  IMAD.MOV.U32 R93, RZ, RZ, R29 ;  /* 0x000000ffff5d7224 */ /* 0x000fc400078e001d */
[C---:B------:R-:W-:Y:S02]  /*8820*/  IMAD R24, R4.reuse, R11, R24 ;  /* 0x0000000b04187224 */ /* 0x040fe400078e0218 */
[----:B------:R-:W-:Y:S02]  /*8830*/  IMAD R9, R4, R13, R9 ;  /* 0x0000000d04097224 */ /* 0x000fe400078e0209 */
[----:B------:R-:W-:Y:S02]  /*8840*/  IMAD.MOV R11, RZ, RZ, -R25 ;  /* 0x000000ffff0b7224 */ /* 0x000fe400078e0a19 */
[----:B0-----:R-:W-:Y:S02]  /*8850*/  IMAD.MOV.U32 R88, RZ, RZ, R28 ;  /* 0x000000ffff587224 */ /* 0x001fe400078e001c */
[C---:B------:R-:W-:Y:S02]  /*8860*/  VIADD R28, R0.reuse, 0x68 ;  /* 0x00000068001c7836 */ /* 0x040fe40000000000 */
[----:B------:R-:W-:-:S02]  /*8870*/  VIADD R29, R0, 0x69 ;  /* 0x00000069001d7836 */ /* 0x000fc40000000000 */
[----:B------:R-:W-:Y:S01]  /*8880*/  @!P4 IMAD.IADD R6, R6, 0x1, -R4 ;  /* 0x000000010606c824 */ /* 0x000fe200078e0a04 */
[C---:B------:R-:W-:Y:S01]  /*8890*/  ISETP.GT.U32.AND P4, PT, R4.reuse, R9, PT ;  /* 0x000000090400720c */ /* 0x040fe20003f84070 */
[----:B------:R-:W-:Y:S01]  /*88a0*/  IMAD R10, R4, R11, R10 ;  /* 0x0000000b040a7224 */ /* 0x000fe200078e020a */
[----:B------:R-:W-:Y:S01]  /*88b0*/  IABS R11, R28 ;  /* 0x0000001c000b7213 */ /* 0x000fe20000000000 */
[----:B------:R-:W-:Y:S01]  /*88c0*/  VIADD R36, R0, 0x70 ;  /* 0x0000007000247836 */ /* 0x000fe20000000000 */
[----:B------:R-:W-:Y:S01]  /*88d0*/  IABS R12, R29 ;  /* 0x0000001d000c7213 */ /* 0x000fe20000000000 */
[----:B------:R-:W-:Y:S01]  /*88e0*/  @!P3 IMAD.IADD R8, R8, 0x1, -R4 ;  /* 0x000000010808b824 */ /* 0x000fe200078e0a04 */
[----:B------:R-:W-:Y:S01]  /*88f0*/  ISETP.GT.U32.AND P3, PT, R4, R14, PT ;  /* 0x0000000e0400720c */ /* 0x000fe20003f64070 */
[C---:B------:R-:W-:Y:S01]  /*8900*/  VIADD R35, R0.reuse, 0x71 ;  /* 0x0000007100237836 */ /* 0x040fe20000000000 */
[----:B------:R-:W-:Y:S01]  /*8910*/  IABS R13, R36 ;  /* 0x00000024000d7213 */ /* 0x000fe20000000000 */
[----:B------:R-:W-:-:S02]  /*8920*/  VIADD R34, R0, 0x78 ;  /* 0x0000007800227836 */ /* 0x000fc40000000000 */
[----:B------:R-:W-:Y:S02]  /*8930*/  IMAD.MOV.U32 R61, RZ, RZ, R21 ;  /* 0x000000ffff3d7224 */ /* 0x000fe400078e0015 */
[----:B------:R-:W-:-:S04]  /*8940*/  IMAD.HI.U32 R49, R5, R11, RZ ;  /* 0x0000000b05317227 */ /* 0x000fc800078e00ff */
[----:B------:R-:W-:Y:S01]  /*8950*/  IMAD.HI.U32 R25, R5, R12, RZ ;  /* 0x0000000c05197227 */ /* 0x000fe200078e00ff */
[----:B------:R-:W-:-:S03]  /*8960*/  IABS R51, R34 ;  /* 0x0000002200337213 */ /* 0x000fc60000000000 */
[----:B------:R-:W-:Y:S01]  /*8970*/  IMAD.MOV.U32 R92, RZ, RZ, R26 ;  /* 0x000000ffff5c7224 */ /* 0x000fe200078e001a */
[----:B------:R-:W-:Y:S01]  /*8980*/  IABS R26, R35 ;  /* 0x00000023001a7213 */ /* 0x000fe20000000000 */
[----:B------:R-:W-:Y:S02]  /*8990*/  IMAD.MOV.U32 R62, RZ, RZ, R20 ;  /* 0x000000ffff3e7224 */ /* 0x000fe400078e0014 */
[----:B------:R-:W-:Y:S01]  /*89a0*/  @!P1 IMAD.MOV R61, RZ, RZ, -R61 ;  /* 0x000000ffff3d9224 */ /* 0x000fe200078e0a3d */
[----:B------:R-:W-:Y:S01]  /*89b0*/  ISETP.GT.U32.AND P1, PT, R4, R8, PT ;  /* 0x000000080400720c */ /* 0x000fe20003f24070 */
[----:B------:R-:W-:-:S04]  /*89c0*/  IMAD.HI.U32 R50, R5, R13, RZ ;  /* 0x0000000d05327227 */ /* 0x000fc800078e00ff */
[----:B------:R-:W-:Y:S02]  /*89d0*/  IMAD.MOV R49, RZ, RZ, -R49 ;  /* 0x000000ffff317224 */ /* 0x000fe400078e0a31 */
[----:B------:R-:W-:Y:S02]  /*89e0*/  IMAD.MOV R25, RZ, RZ, -R25 ;  /* 0x000000ffff197224 */ /* 0x000fe400078e0a19 */
[----:B------:R-:W-:Y:S01]  /*89f0*/  @!P5 IMAD.MOV R62, RZ, RZ, -R62 ;  /* 0x000000ffff3ed224 */ /* 0x000fe200078e0a3e */
[C---:B------:R-:W-:Y:S01]  /*8a00*/  ISETP.GT.U32.AND P5, PT, R4.reuse, R23, PT ;  /* 0x000000170400720c */ /* 0x040fe20003fa4070 */
[----:B------:R-:W-:Y:S01]  /*8a10*/  @!P4 IMAD.IADD R9, R9, 0x1, -R4 ;  /* 0x000000010909c824 */ /* 0x000fe200078e0a04 */
[C---:B------:R-:W-:Y:S01]  /*8a20*/  ISETP.GT.U32.AND P4, PT, R4.reuse, R24, PT ;  /* 0x000000180400720c */ /* 0x040fe20003f84070 */
[----:B------:R-:W-:Y:S02]  /*8a30*/  IMAD.MOV R50, RZ, RZ, -R50 ;  /* 0x000000ffff327224 */ /* 0x000fe400078e0a32 */
[----:B------:R-:W-:-:S02]  /*8a40*/  IMAD R11, R4, R49, R11 ;  /* 0x00000031040b7224 */ /* 0x000fc400078e020b */
[----:B------:R-:W-:Y:S02]  /*8a50*/  IMAD R12, R4, R25, R12 ;  /* 0x00000019040c7224 */ /* 0x000fe400078e020c */
[----:B------:R-:W-:Y:S02]  /*8a60*/  IMAD.MOV.U32 R25, RZ, RZ, R51 ;  /* 0x000000ffff197224 */ /* 0x000fe400078e0033 */
[----:B------:R-:W-:-:S04]  /*8a70*/  IMAD.HI.U32 R49, R5, R26, RZ ;  /* 0x0000001a05317227 */ /* 0x000fc800078e00ff */
[----:B------:R-:W-:Y:S01]  /*8a80*/  @!P3 IMAD.IADD R14, R14, 0x1, -R4 ;  /* 0x000000010e0eb824 */ /* 0x000fe200078e0a04 */
[C---:B------:R-:W-:Y:S01]  /*8a90*/  ISETP.GT.U32.AND P3, PT, R4.reuse, R10, PT ;  /* 0x0000000a0400720c */ /* 0x040fe20003f64070 */
[----:B------:R-:W-:Y:S02]  /*8aa0*/  IMAD R13, R4, R50, R13 ;  /* 0x00000032040d7224 */ /* 0x000fe400078e020d */
[----:B------:R-:W-:Y:S02]  /*8ab0*/  IMAD.MOV.U32 R63, RZ, RZ, R19 ;  /* 0x000000ffff3f7224 */ /* 0x000fe400078e0013 */
[----:B------:R-:W-:-:S04]  /*8ac0*/  IMAD.HI.U32 R50, R5, R25, RZ ;  /* 0x0000001905327227 */ /* 0x000fc800078e00ff */
[----:B------:R-:W-:Y:S02]  /*8ad0*/  IMAD.MOV R19, RZ, RZ, -R49 ;  /* 0x000000ffff137224 */ /* 0x000fe400078e0a31 */
[----:B------:R-:W-:Y:S02]  /*8ae0*/  IMAD.MOV R20, RZ, RZ, -R50 ;  /* 0x000000ffff147224 */ /* 0x000fe400078e0a32 */
[----:B------:R-:W-:Y:S02]  /*8af0*/  IMAD R19, R4, R19, R26 ;  /* 0x0000001304137224 */ /* 0x000fe400078e021a */
[--C-:B------:R-:W-:Y:S01]  /*8b00*/  @!P1 IMAD.IADD R8, R8, 0x1, -R4.reuse ;  /* 0x0000000108089824 */ /* 0x100fe200078e0a04 */
[C---:B------:R-:W-:Y:S01]  /*8b10*/  ISETP.GT.U32.AND P1, PT, R4.reuse, R13, PT ;  /* 0x0000000d0400720c */ /* 0x040fe20003f24070 */
[----:B------:R-:W-:Y:S01]  /*8b20*/  @!P6 IMAD.MOV R63, RZ, RZ, -R63 ;  /* 0x000000ffff3fe224 */ /* 0x000fe200078e0a3f */
[C---:B------:R-:W-:Y:S01]  /*8b30*/  ISETP.GT.U32.AND P6, PT, R4.reuse, R6, PT ;  /* 0x000000060400720c */ /* 0x040fe20003fc4070 */
[----:B------:R-:W-:Y:S01]  /*8b40*/  @!P5 IMAD.IADD R23, R23, 0x1, -R4 ;  /* 0x000000011717d824 */ /* 0x000fe200078e0a04 */
[C---:B------:R-:W-:Y:S01]  /*8b50*/  ISETP.GT.U32.AND P5, PT, R4.reuse, R11, PT ;  /* 0x0000000b0400720c */ /* 0x040fe20003fa4070 */
[----:B------:R-:W-:-:S02]  /*8b60*/  IMAD R20, R4, R20, R25 ;  /* 0x0000001404147224 */ /* 0x000fc400078e0219 */
[--C-:B------:R-:W-:Y:S01]  /*8b70*/  @!P4 IMAD.IADD R24, R24, 0x1, -R4.reuse ;  /* 0x000000011818c824 */ /* 0x100fe200078e0a04 */
[----:B------:R-:W-:Y:S01]  /*8b80*/  ISETP.GT.U32.AND P4, PT, R4, R19, PT ;  /* 0x000000130400720c */ /* 0x000fe20003f84070 */
[----:B------:R-:W-:Y:S01]  /*8b90*/  @!P3 IMAD.IADD R10, R10, 0x1, -R4 ;  /* 0x000000010a0ab824 */ /* 0x000fe200078e0a04 */
[----:B------:R-:W-:-:S03]  /*8ba0*/  ISETP.GT.U32.AND P3, PT, R4, R20, PT ;  /* 0x000000140400720c */ /* 0x000fc60003f64070 */
[--C-:B------:R-:W-:Y:S01]  /*8bb0*/  @!P1 IMAD.IADD R13, R13, 0x1, -R4.reuse ;  /* 0x000000010d0d9824 */ /* 0x100fe200078e0a04 */
[----:B------:R-:W-:Y:S01]  /*8bc0*/  ISETP.GE.AND P1, PT, R43, RZ, PT ;  /* 0x000000ff2b00720c */ /* 0x000fe20003f26270 */
[----:B------:R0:W-:Y:S01]  /*8bd0*/  STL [R1+0x74c], R87 ;  /* 0x00074c5701007387 */ /* 0x0001e20000100800 */
[--C-:B------:R-:W-:Y:S01]  /*8be0*/  @!P6 IMAD.IADD R6, R6, 0x1, -R4.reuse ;  /* 0x000000010606e824 */ /* 0x100fe200078e0a04 */
[----:B------:R-:W-:Y:S01]  /*8bf0*/  ISETP.GT.U32.AND P6, PT, R4, R12, PT ;  /* 0x0000000c0400720c */ /* 0x000fe20003fc4070 */
[----:B------:R-:W-:-:S03]  /*8c00*/  @!P5 IMAD.IADD R11, R11, 0x1, -R4 ;  /* 0x000000010b0bd824 */ /* 0x000fc600078e0a04 */
[--C-:B------:R-:W-:Y:S01]  /*8c10*/  @!P4 IMAD.IADD R19, R19, 0x1, -R4.reuse ;  /* 0x000000011313c824 */ /* 0x100fe200078e0a04 */
[----:B------:R-:W-:Y:S01]  /*8c20*/  ISETP.GE.AND P4, PT, R37, RZ, PT ;  /* 0x000000ff2500720c */ /* 0x000fe20003f86270 */
[----:B0-----:R-:W0:Y:S01]  /*8c30*/  S2R R87, SR_TID.X ;  /* 0x0000000000577919 */ /* 0x001e220000002100 */
[----:B------:R-:W-:Y:S01]  /*8c40*/  @!P3 IMAD.IADD R20, R20, 0x1, -R4 ;  /* 0x000000011414b824 */ /* 0x000fe200078e0a04 */
[C---:B------:R-:W-:Y:S01]  /*8c50*/  ISETP.GT.U32.AND P3, PT, R4.reuse, R11, PT ;  /* 0x0000000b0400720c */ /* 0x040fe20003f64070 */
[----:B------:R-:W-:Y:S01]  /*8c60*/  IMAD.MOV.U32 R60, RZ, RZ, R22 ;  /* 0x000000ffff3c7224 */ /* 0x000fe200078e0016 */
[----:B------:R-:W-:Y:S01]  /*8c70*/  IABS R21, R0 ;  /* 0x0000000000157213 */ /* 0x000fe20000000000 */
[----:B------:R-:W-:Y:S02]  /*8c80*/  IMAD.MOV.U32 R50, RZ, RZ, R15 ;  /* 0x000000ffff327224 */ /* 0x000fe400078e000f */
[----:B------:R-:W-:Y:S01]  /*8c90*/  @!P0 IMAD.MOV R60, RZ, RZ, -R60 ;  /* 0x000000ffff3c8224 */ /* 0x000fe200078e0a3c */
[----:B------:R-:W-:Y:S01]  /*8ca0*/  ISETP.GT.U32.AND P0, PT, R4, R9, PT ;  /* 0x000000090400720c */ /* 0x000fe20003f04070 */
[----:B------:R-:W-:-:S02]  /*8cb0*/  IMAD.MOV.U32 R49, RZ, RZ, R3 ;  /* 0x000000ffff317224 */ /* 0x000fc400078e0003 */
[----:B------:R-:W-:Y:S01]  /*8cc0*/  @!P1 IMAD.MOV R50, RZ, RZ, -R50 ;  /* 0x000000ffff329224 */ /* 0x000fe200078e0a32 */
[----:B------:R-:W-:Y:S01]  /*8cd0*/  ISETP.GT.U32.AND P1, PT, R4, R13, PT ;  /* 0x0000000d0400720c */ /* 0x000fe20003f24070 */
[----:B------:R-:W-:-:S04]  /*8ce0*/  IMAD.HI.U32 R25, R5, R21, RZ ;  /* 0x0000001505197227 */ /* 0x000fc800078e00ff */
[--C-:B------:R-:W-:Y:S01]  /*8cf0*/  @!P6 IMAD.IADD R12, R12, 0x1, -R4.reuse ;  /* 0x000000010c0ce824 */ /* 0x100fe200078e0a04 */
[----:B------:R-:W-:Y:S01]  /*8d00*/  ISETP.GE.AND P6, PT, R40, RZ, PT ;  /* 0x000000ff2800720c */ /* 0x000fe20003fc6270 */
[----:B------:R-:W-:Y:S01]  /*8d10*/  @!P4 IMAD.MOV R49, RZ, RZ, -R49 ;  /* 0x000000ffff31c224 */ /* 0x000fe200078e0a31 */
[----:B------:R-:W-:Y:S01]  /*8d20*/  ISETP.GT.U32.AND P4, PT, R4, R20, PT ;  /* 0x000000140400720c */ /* 0x000fe20003f84070 */
[----:B------:R-:W-:Y:S02]  /*8d30*/  IMAD.MOV R15, RZ, RZ, -R25 ;  /* 0x000000ffff0f7224 */ /* 0x000fe400078e0a19 */
[----:B------:R-:W-:Y:S01]  /*8d40*/  @!P3 IMAD.IADD R11, R11, 0x1, -R4 ;  /* 0x000000010b0bb824 */ /* 0x000fe200078e0a04 */
[----:B------:R-:W-:Y:S01]  /*8d50*/  ISETP.GE.AND P3, PT, R38, RZ, PT ;  /* 0x000000ff2600720c */ /* 0x000fe20003f66270 */
[----:B------:R-:W-:Y:S02]  /*8d60*/  IMAD R15, R4, R15, R21 ;  /* 0x0000000f040f7224 */ /* 0x000fe400078e0215 */
[----:B------:R-:W-:-:S02]  /*8d70*/  IMAD.MOV.U32 R51, RZ, RZ, R16 ;  /* 0x000000ffff337224 */ /* 0x000fc400078e0010 */
[--C-:B------:R-:W-:Y:S01]  /*8d80*/  @!P0 IMAD.IADD R9, R9, 0x1, -R4.reuse ;  /* 0x0000000109098824 */ /* 0x100fe200078e0a04 */
[----:B------:R-:W-:Y:S01]  /*8d90*/  ISETP.GE.AND P0, PT, R42, RZ, PT ;  /* 0x000000ff2a00720c */ /* 0x000fe20003f06270 */
[--C-:B------:R-:W-:Y:S01]  /*8da0*/  @!P1 IMAD.IADD R13, R13, 0x1, -R4.reuse ;  /* 0x000000010d0d9824 */ /* 0x100fe200078e0a04 */
[C---:B------:R-:W-:Y:S01]  /*8db0*/  ISETP.GT.U32.AND P1, PT, R4.reuse, R15, PT ;  /* 0x0000000f0400720c */ /* 0x040fe20003f24070 */
[----:B------:R-:W-:Y:S01]  /*8dc0*/  @!P6 IMAD.MOV R51, RZ, RZ, -R51 ;  /* 0x000000ffff33e224 */ /* 0x000fe200078e0a33 */
[----:B------:R-:W-:Y:S01]  /*8dd0*/  ISETP.GT.U32.AND P6, PT, R4, R19, PT ;  /* 0x000000130400720c */ /* 0x000fe20003fc4070 */
[----:B------:R-:W-:Y:S01]  /*8de0*/  @!P4 IMAD.IADD R20, R20, 0x1, -R4 ;  /* 0x000000011414c824 */ /* 0x000fe200078e0a04 */
[----:B------:R-:W-:Y:S01]  /*8df0*/  ISETP.GE.AND P4, PT, R31, RZ, PT ;  /* 0x000000ff1f00720c */ /* 0x000fe20003f86270 */
[----:B------:R-:W-:Y:S01]  /*8e00*/  IMAD.MOV.U32 R42, RZ, RZ, R14 ;  /* 0x000000ffff2a7224 */ /* 0x000fe200078e000e */
[----:B0-----:R-:W-:-:S03]  /*8e10*/  LOP3.LUT R87, R87, 0x7f, RZ, 0xc0, !PT ;  /* 0x0000007f57577812 */ /* 0x001fc600078ec0ff */
[----:B------:R-:W-:Y:S01]  /*8e20*/  @!P3 IMAD.MOV R42, RZ, RZ, -R42 ;  /* 0x000000ffff2ab224 */ /* 0x000fe200078e0a2a */
[----:B------:R-:W-:Y:S01]  /*8e30*/  ISETP.GE.AND P3, PT, R28, RZ, PT ;  /* 0x000000ff1c00720c */ /* 0x000fe20003f66270 */
[----:B------:R-:W-:Y:S02]  /*8e40*/  IMAD.MOV.U32 R22, RZ, RZ, R17 ;  /* 0x000000ffff167224 */ /* 0x000fe400078e0011 */
[----:B------:R-:W-:Y:S02]  /*8e50*/  IMAD R16, R87, UR13, RZ ;  /* 0x0000000d57107c24 */ /* 0x000fe4000f8e02ff */
[----:B------:R-:W-:Y:S01]  /*8e60*/  @!P0 IMAD.MOV R18, RZ, RZ, -R18 ;  /* 0x000000ffff128224 */ /* 0x000fe200078e0a12 */
[----:B------:R-:W-:Y:S01]  /*8e70*/  ISETP.GT.U32.AND P0, PT, R4, R10, PT ;  /* 0x0000000a0400720c */ /* 0x000fe20003f04070 */
[----:B------:R-:W-:Y:S02]  /*8e80*/  @!P1 IMAD.IADD R15, R15, 0x1, -R4 ;  /* 0x000000010f0f9824 */ /* 0x000fe400078e0a04 */
[----:B------:R-:W-:-:S02]  /*8e90*/  IMAD.MOV.U32 R17, RZ, RZ, R8 ;  /* 0x000000ffff117224 */ /* 0x000fc400078e0008 */
[----:B------:R-:W-:Y:S01]  /*8ea0*/  @!P6 IMAD.IADD R19, R19, 0x1, -R4 ;  /* 0x000000011313e824 */ /* 0x000fe200078e0a04 */
[----:B------:R-:W-:Y:S01]  /*8eb0*/  IADD3 R3, P6, PT, R16, UR18, RZ ;  /* 0x0000001210037c10 */ /* 0x000fe2000ffde0ff */
[----:B------:R-:W-:Y:S01]  /*8ec0*/  @!P4 IMAD.MOV R17, RZ, RZ, -R17 ;  /* 0x000000ffff11c224 */ /* 0x000fe200078e0a11 */
[----:B------:R-:W-:Y:S01]  /*8ed0*/  ISETP.GT.U32.AND P4, PT, R4, R15, PT ;  /* 0x0000000f0400720c */ /* 0x000fe20003f84070 */
[----:B------:R-:W-:Y:S01]  /*8ee0*/  IMAD.MOV.U32 R43, RZ, RZ, R2 ;  /* 0x000000ffff2b7224 */ /* 0x000fe200078e0002 */
[----:B------:R-:W-:Y:S01]  /*8ef0*/  LEA.HI.X.SX32 R2, R16, UR19, 0x1, P6 ;  /* 0x0000001310027c11 */ /* 0x000fe2000b0f0eff */
[----:B------:R-:W-:Y:S01]  /*8f00*/  @!P3 IMAD.MOV R11, RZ, RZ, -R11 ;  /* 0x000000ffff0bb224 */ /* 0x000fe200078e0a0b */
[----:B------:R-:W-:Y:S02]  /*8f10*/  ISETP.GE.AND P6, PT, R32, RZ, PT ;  /* 0x000000ff2000720c */ /* 0x000fe40003fc6270 */
[----:B------:R-:W-:Y:S01]  /*8f20*/  ISETP.GE.AND P3, PT, R0, RZ, PT ;  /* 0x000000ff0000720c */ /* 0x000fe20003f66270 */
[----:B------:R-:W-:-:S04]  /*8f30*/  @!P0 IMAD.IADD R10, R10, 0x1, -R4 ;  /* 0x000000010a0a8824 */ /* 0x000fc800078e0a04 */
[----:B------:R-:W-:Y:S02]  /*8f40*/  IMAD.MOV.U32 R16, RZ, RZ, R10 ;  /* 0x000000ffff107224 */ /* 0x000fe400078e000a */
[----:B------:R-:W-:Y:S01]  /*8f50*/  @!P4 IMAD.IADD R15, R15, 0x1, -R4 ;  /* 0x000000010f0fc824 */ /* 0x000fe200078e0a04 */
[----:B------:R-:W-:Y:S02]  /*8f60*/  ISETP.NE.AND P4, PT, R7, RZ, PT ;  /* 0x000000ff0700720c */ /* 0x000fe40003f85270 */
[----:B------:R-:W-:Y:S01]  /*8f70*/  LOP3.LUT R10, RZ, R7, RZ, 0x33, !PT ;  /* 0x00000007ff0a7212 */ /* 0x000fe200078e33ff */
[----:B------:R-:W-:Y:S01]  /*8f80*/  @!P6 IMAD.MOV R16, RZ, RZ, -R16 ;  /* 0x000000ffff10e224 */ /* 0x000fe200078e0a10 */
[----:B------:R-:W-:Y:S01]  /*8f90*/  ISETP.GE.AND P6, PT, R35, RZ, PT ;  /* 0x000000ff2300720c */ /* 0x000fe20003fc6270 */
[----:B------:R-:W-:Y:S01]  /*8fa0*/  @!P3 IMAD.MOV R15, RZ, RZ, -R15 ;  /* 0x000000ffff0fb224 */ /* 0x000fe200078e0a0f */
[----:B------:R-:W-:-:S04]  /*8fb0*/  PLOP3.LUT P3, PT, PT, PT, UP1, 0x80, 0x8 ;  /* 0x000000000008781c */ /* 0x000fc80003f6f018 */
[----:B------:R-:W-:Y:S02]  /*8fc0*/  SEL R15, R10, R15, !P4 ;  /* 0x0000000f0a0f7207 */ /* 0x000fe40006000000 */
[----:B------:R-:W-:-:S03]  /*8fd0*/  ISETP.LT.AND P3, PT, R87, UR15, P3 ;  /* 0x0000000f57007c0c */ /* 0x000fc60009f61270 */
[----:B------:R-:W-:Y:S02]  /*8fe0*/  IMAD R21, R15, UR14, RZ ;  /* 0x0000000e0f157c24 */ /* 0x000fe4000f8e02ff */
[----:B------:R-:W-:Y:S01]  /*8ff0*/  @!P6 IMAD.MOV R19, RZ, RZ, -R19 ;  /* 0x000000ffff13e224 */ /* 0x000fe200078e0a13 */
[----:B------:R-:W-:Y:S02]  /*9000*/  ISETP.GE.AND P5, PT, R41, RZ, PT ;  /* 0x000000ff2900720c */ /* 0x000fe40003fa6270 */
[----:B------:R-:W-:Y:S02]  /*9010*/  IADD3 R28, P6, PT, R21, R3, RZ ;  /* 0x00000003151c7210 */ /* 0x000fe40007fde0ff */
[----:B------:R-:W-:Y:S02]  /*9020*/  ISETP.GE.AND P1, PT, R29, RZ, PT ;  /* 0x000000ff1d00720c */ /* 0x000fe40003f26270 */
[----:B------:R-:W-:Y:S02]  /*9030*/  PRMT R41, RZ, 0x7610, R41 ;  /* 0x00007610ff297816 */ /* 0x000fe40000000029 */
[----:B------:R-:W-:-:S05]  /*9040*/  LEA.HI.X.SX32 R29, R21, R2, 0x1, P6 ;  /* 0x00000002151d7211 */ /* 0x000fca00030f0eff */
[----:B------:R0:W2:Y:S01]  /*9050*/  @P3 LDG.E.U8 R41, desc[UR22][R28.64] ;  /* 0x000000161c293981 */ /* 0x0000a2000c1e1100 */
[----:B------:R-:W-:Y:S01]  /*9060*/  @!P5 IMAD.MOV R22, RZ, RZ, -R22 ;  /* 0x000000ffff16d224 */ /* 0x000fe200078e0a16 */
[----:B------:R-:W-:Y:S02]  /*9070*/  ISETP.GT.U32.AND P5, PT, R4, R12, PT ;  /* 0x0000000c0400720c */ /* 0x000fe40003fa4070 */
[----:B------:R-:W-:-:S11]  /*9080*/  ISETP.GE.AND P0, PT, R39, RZ, PT ;  /* 0x000000ff2700720c */ /* 0x000fd60003f06270 */
[----:B------:R-:W-:Y:S01]  /*9090*/  @!P5 IMAD.IADD R12, R12, 0x1, -R4 ;  /* 0x000000010c0cd824 */ /* 0x000fe200078e0a04 */
[----:B------:R-:W-:-:S03]  /*90a0*/  ISETP.GE.AND P5, PT, R30, RZ, PT ;  /* 0x000000ff1e00720c */ /* 0x000fc60003fa6270 */
[----:B------:R-:W-:Y:S01]  /*90b0*/  @!P1 IMAD.MOV R12, RZ, RZ, -R12 ;  /* 0x000000ffff0c9224 */ /* 0x000fe200078e0a0c */
[----:B------:R-:W-:Y:S02]  /*90c0*/  ISETP.GE.AND P1, PT, R34, RZ, PT ;  /* 0x000000ff2200720c */ /* 0x000fe40003f26270 */
[----:B------:R-:W-:Y:S01]  /*90d0*/  SEL R15, R10, R74, !P4 ;  /* 0x0000004a0a0f7207 */ /* 0x000fe20006000000 */
[----:B------:R-:W-:Y:S01]  /*90e0*/  @!P0 IMAD.MOV R43, RZ, RZ, -R43 ;  /* 0x000000ffff2b8224 */ /* 0x000fe200078e0a2b */
[----:B------:R-:W-:Y:S01]  /*90f0*/  ISETP.GE.AND P0, PT, R33, RZ, PT ;  /* 0x000000ff2100720c */ /* 0x000fe20003f06270 */
[----:B------:R-:W-:Y:S02]  /*9100*/  IMAD.MOV.U32 R14, RZ, RZ, R6 ;  /* 0x000000ffff0e7224 */ /* 0x000fe400078e0006 */
[----:B------:R-:W-:Y:S02]  /*9110*/  VIADD R8, R0, 0x5b ;  /* 0x0000005b00087836 */ /* 0x000fe40000000000 */
[----:B------:R-:W-:Y:S01]  /*9120*/  IMAD R25, R15, UR14, RZ ;  /* 0x0000000e0f197c24 */ /* 0x000fe2000f8e02ff */
[----:B------:R-:W-:Y:S01]  /*9130*/  STL [R1+0x750], R85 ;  /* 0x0007505501007387 */ /* 0x000fe20000100800 */
[----:B------:R-:W-:Y:S01]  /*9140*/  @!P5 IMAD.MOV R14, RZ, RZ, -R14 ;  /* 0x000000ffff0ed224 */ /* 0x000fe200078e0a0e */
[----:B------:R-:W-:Y:S01]  /*9150*/  ISETP.GE.AND P5, PT, R36, RZ, PT ;  /* 0x000000ff2400720c */ /* 0x000fe20003fa6270 */
[----:B------:R-:W-:Y:S01]  /*9160*/  @!P1 IMAD.MOV R20, RZ, RZ, -R20 ;  /* 0x000000ffff149224 */ /* 0x000fe200078e0a14 */
[----:B------:R-:W-:Y:S01]  /*9170*/  IABS R6, R8 ;  /* 0x0000000800067213 */ /* 0x000fe20000000000 */
[----:B------:R1:W-:Y:S01]  /*9180*/  STL [R1+0x754], R84 ;  /* 0x0007545401007387 */ /* 0x0003e20000100800 */
[----:B------:R-:W-:-:S02]  /*9190*/  ISETP.GE.AND P1, PT, R8, RZ, PT ;  /* 0x000000ff0800720c */ /* 0x000fc40003f26270 */
[----:B------:R-:W-:Y:S01]  /*91a0*/  SEL R8, R10, R67, !P4 ;  /* 0x000000430a087207 */ /* 0x000fe20006000000 */
[----:B------:R0:W-:Y:S01]  /*91b0*/  STL [R1+0xc4], R28 ;  /* 0x0000c41c01007387 */ /* 0x0001e20000100800 */
[----:B-1----:R-:W-:-:S03]  /*91c0*/  IADD3 R84, P6, PT, R25, R3, RZ ;  /* 0x0000000319547210 */ /* 0x002fc60007fde0ff */
[----:B------:R-:W-:Y:S01]  /*91d0*/  IMAD R15, R8, UR14, RZ ;  /* 0x0000000e080f7c24 */ /* 0x000fe2000f8e02ff */
[----:B------:R1:W-:Y:S01]  /*91e0*/  STL [R1+0xc0], R29 ;  /* 0x0000c01d01007387 */ /* 0x0003e20000100800 */
[----:B0-----:R-:W-:Y:S01]  /*91f0*/  LEA.HI.X.SX32 R28, R25, R2, 0x1, P6 ;  /* 0x00000002191c7211 */ /* 0x001fe200030f0eff */
[----:B------:R-:W-:Y:S02]  /*9200*/  @!P0 IMAD.MOV R9, RZ, RZ, -R9 ;  /* 0x000000ffff098224 */ /* 0x000fe400078e0a09 */
[----:B------:R-:W-:Y:S01]  /*9210*/  STL [R1+0x4bc], R84 ;  /* 0x0004bc5401007387 */ /* 0x000fe20000100800 */
[----:B------:R-:W-:Y:S02]  /*9220*/  ISETP.GE.AND P0, PT, R44, RZ, PT ;  /* 0x000000ff2c00720c */ /* 0x000fe40003f06270 */
[----:B------:R-:W-:Y:S01]  /*9230*/  PRMT R44, RZ, 0x7610, R44 ;  /* 0x00007610ff2c7816 */ /* 0x000fe2000000002c */
[----:B------:R-:W-:Y:S02]  /*9240*/  @!P5 IMAD.MOV R13, RZ, RZ, -R13 ;  /* 0x000000ffff0dd224 */ /* 0x000fe400078e0a0d */
[----:B-1----:R-:W-:Y:S01]  /*9250*/  @P3 IMAD.MOV.U32 R29, RZ, RZ, R28 ;  /* 0x000000ffff1d3224 */ /* 0x002fe200078e001c */
[----:B------:R-:W-:-:S02]  /*9260*/  ISETP.GE.AND P5, PT, R45, RZ, PT ;  /* 0x000000ff2d00720c */ /* 0x000fc40003fa6270 */
[----:B------:R-:W-:Y:S01]  /*9270*/  PRMT R39, RZ, 0x7610, R39 ;  /* 0x00007610ff277816 */ /* 0x000fe20000000027 */
[----:B--2---:R0:W-:Y:S04]  /*9280*/  STL [R1+0x1e8], R41 ;  /* 0x0001e82901007387 */ /* 0x0041e80000100800 */
[----:B------:R1:W-:Y:S01]  /*9290*/  STL [R1+0x4b8], R28 ;  /* 0x0004b81c01007387 */ /* 0x0003e20000100800 */
[----:B0-----:R-:W-:Y:S01]  /*92a0*/  IADD3 R41, P6, PT, R15, R3, RZ ;  /* 0x000000030f297210 */ /* 0x001fe20007fde0ff */
[----:B-1----:R-:W-:-:S03]  /*92b0*/  @P3 IMAD.MOV.U32 R28, RZ, RZ, R84 ;  /* 0x000000ffff1c3224 */ /* 0x002fc600078e0054 */
[----:B------:R-:W-:Y:S02]  /*92c0*/  LEA.HI.X.SX32 R45, R15, R2, 0x1, P6 ;  /* 0x000000020f2d7211 */ /* 0x000fe400030f0eff */
[----:B------:R0:W2:Y:S02]  /*92d0*/  @P3 LDG.E.U8 R44, desc[UR22][R28.64] ;  /* 0x000000161c2c3981 */ /* 0x0000a4000c1e1100 */
[----:B0-----:R-:W-:Y:S02]  /*92e0*/  @P3 IMAD.MOV.U32 R28, RZ, RZ, R41 ;  /* 0x000000ffff1c3224 */ /* 0x001fe400078e0029 */
[----:B------:R-:W-:-:S05]  /*92f0*/  @P3 IMAD.MOV.U32 R29, RZ, RZ, R45 ;  /* 0x000000ffff1d3224 */ /* 0x000fca00078e002d */
[----:B------:R0:W3:Y:S01]  /*9300*/  @P3 LDG.E.U8 R39, desc[UR22][R28.64] ;  /* 0x000000161c273981 */ /* 0x0000e2000c1e1100 */
[----:B------:R-:W-:-:S04]  /*9310*/  IMAD.HI.U32 R7, R5, R6, RZ ;  /* 0x0000000605077227 */ /* 0x000fc800078e00ff */
[----:B------:R-:W-:-:S04]  /*9320*/  IMAD.MOV R7, RZ, RZ, -R7 ;  /* 0x000000ffff077224 */ /* 0x000fc800078e0a07 */
[----:B------:R-:W-:Y:S01]  /*9330*/  IMAD R6, R4, R7, R6 ;  /* 0x0000000704067224 */ /* 0x000fe200078e0206 */
[C---:B------:R-:W-:Y:S01]  /*9340*/  SEL R7, R10.reuse, R64, !P4 ;  /* 0x000000400a077207 */ /* 0x040fe20006000000 */
[----:B------:R-:W-:Y:S01]  /*9350*/  STL [R1+0x104], R41 ;  /* 0x0001042901007387 */ /* 0x000fe20000100800 */
[----:B------:R-:W-:-:S03]  /*9360*/  SEL R8, R10, R59, !P4 ;  /* 0x0000003b0a087207 */ /* 0x000fc60006000000 */
[----:B------:R-:W-:Y:S01]  /*9370*/  IMAD R21, R7, UR14, RZ ;  /* 0x0000000e07157c24 */ /* 0x000fe2000f8e02ff */
[----:B------:R-:W-:Y:S01]  /*9380*/  STL [R1+0x100], R45 ;  /* 0x0001002d01007387 */ /* 0x000fe20000100800 */
[----:B------:R-:W-:Y:S01]  /*9390*/  IMAD R15, R8, UR14, RZ ;  /* 0x0000000e080f7c24 */ /* 0x000fe2000f8e02ff */
[----:B------:R-:W-:Y:S02]  /*93a0*/  PRMT R40, RZ, 0x7610, R40 ;  /* 0x00007610ff287816 */ /* 0x000fe40000000028 */
[----:B------:R-:W-:Y:S01]  /*93b0*/  PRMT R37, RZ, 0x7610, R37 ;  /* 0x00007610ff257816 */ /* 0x000fe20000000025 */
[----:B--2---:R1:W-:Y:S02]  /*93c0*/  STL [R1+0x2c0], R44 ;  /* 0x0002c02c01007387 */ /* 0x0043e40000100800 */
[----:B-1----:R-:W-:-:S04]  /*93d0*/  IADD3 R44, P6, PT, R21, R3, RZ ;  /* 0x00000003152c7210 */ /* 0x002fc80007fde0ff */
[----:B------:R-:W-:Y:S01]  /*93e0*/  LEA.HI.X.SX32 R45, R21, R2, 0x1, P6 ;  /* 0x00000002152d7211 */ /* 0x000fe200030f0eff */
[----:B------:R-:W-:Y:S01]  /*93f0*/  STL [R1+0x144], R44 ;  /* 0x0001442c01007387 */ /* 0x000fe20000100800 */
[----:B0-----:R-:W-:-:S03]  /*9400*/  @P3 IMAD.MOV.U32 R28, RZ, RZ, R44 ;  /* 0x000000ffff1c3224 */ /* 0x001fc600078e002c */
[----:B---3--:R0:W-:Y:S01]  /*9410*/  STL [R1+0x1c4], R39 ;  /* 0x0001c42701007387 */ /* 0x0081e20000100800 */
[----:B------:R-:W-:-:S05]  /*9420*/  @P3 IMAD.MOV.U32 R29, RZ, RZ, R45 ;  /* 0x000000ffff1d3224 */ /* 0x000fca00078e002d */
[----:B------:R1:W2:Y:S01]  /*9430*/  @P3 LDG.E.U8 R40, desc[UR22][R28.64] ;  /* 0x000000161c283981 */ /* 0x0002a2000c1e1100 */
[----:B0-----:R-:W-:-:S04]  /*9440*/  IADD3 R39, P6, PT, R15, R3, RZ ;  /* 0x000000030f277210 */ /* 0x001fc80007fde0ff */
[----:B------:R-:W-:Y:S01]  /*9450*/  LEA.HI.X.SX32 R41, R15, R2, 0x1, P6 ;  /* 0x000000020f297211 */ /* 0x000fe200030f0eff */
[----:B-1----:R-:W-:-:S04]  /*9460*/  @P3 IMAD.MOV.U32 R28, RZ, RZ, R39 ;  /* 0x000000ffff1c3224 */ /* 0x002fc800078e0027 */
[----:B------:R-:W-:-:S05]  /*9470*/  @P3 IMAD.MOV.U32 R29, RZ, RZ, R41 ;  /* 0x000000ffff1d3224 */ /* 0x000fca00078e0029 */
[----:B------:R0:W3:Y:S01]  /*9480*/  @P3 LDG.E.U8 R37, desc[UR22][R28.64] ;  /* 0x000000161c253981 */ /* 0x0000e2000c1e1100 */
[----:B------:R-:W-:-:S03]  /*9490*/  SEL R7, R10, R56, !P4 ;  /* 0x000000380a077207 */ /* 0x000fc60006000000 */
[----:B------:R-:W-:Y:S02]  /*94a0*/  STL [R1+0x140], R45 ;  /* 0x0001402d01007387 */ /* 0x000fe40000100800 */
[----:B------:R-:W-:Y:S01]  /*94b0*/  IMAD R21, R7, UR14, RZ ;  /* 0x0000000e07157c24 */ /* 0x000fe2000f8e02ff */
[----:B------:R-:W-:Y:S01]  /*94c0*/  SEL R8, R10, R54, !P4 ;  /* 0x000000360a087207 */ /* 0x000fe20006000000 */
[----:B------:R-:W-:Y:S04]  /*94d0*/  STL [R1+0x18c], R39 ;  /* 0x00018c2701007387 */ /* 0x000fe80000100800 */
[----:B------:R-:W-:Y:S01]  /*94e0*/  STL [R1+0x188], R41 ;  /* 0x0001882901007387 */ /* 0x000fe20000100800 */
[----:B------:R-:W-:Y:S01]  /*94f0*/  IMAD R15, R8, UR14, RZ ;  /* 0x0000000e080f7c24 */ /* 0x000fe2000f8e02ff */
[----:B------:R-:W-:-:S02]  /*9500*/  PRMT R26, RZ, 0x7610, R26 ;  /* 0x00007610ff1a7816 */ /* 0x000fc4000000001a */
[----:B------:R-:W-:Y:S01]  /*9510*/  PRMT R35, RZ, 0x7610, R35 ;  /* 0x00007610ff237816 */ /* 0x000fe20000000023 */
[----:B--2---:R1:W-:Y:S02]  /*9520*/  STL [R1+0x1c0], R40 ;  /* 0x0001c02801007387 */ /* 0x0043e40000100800 */
[----:B-1----:R-:W-:-:S04]  /*9530*/  IADD3 R40, P6, PT, R21, R3, RZ ;  /* 0x0000000315287210 */ /* 0x002fc80007fde0ff */
[----:B0-----:R-:W-:Y:S01]  /*9540*/  LEA.HI.X.SX32 R28, R21, R2, 0x1, P6 ;  /* 0x00000002151c7211 */ /* 0x001fe200030f0eff */
[----:B------:R-:W-:Y:S04]  /*9550*/  STL [R1+0x1cc], R40 ;  /* 0x0001cc2801007387 */ /* 0x000fe80000100800 */
[----:B---3--:R0:W-:Y:S01]  /*9560*/  STL [R1+0x160], R37 ;  /* 0x0001602501007387 */ /* 0x0081e20000100800 */
[----:B------:R-:W-:-:S03]  /*9570*/  @P3 IMAD.MOV.U32 R29, RZ, RZ, R28 ;  /* 0x000000ffff1d3224 */ /* 0x000fc600078e001c */
[----:B------:R1:W-:Y:S01]  /*9580*/  STL [R1+0x1c8], R28 ;  /* 0x0001c81c01007387 */ /* 0x0003e20000100800 */
[----:B0-----:R-:W-:Y:S01]  /*9590*/  IADD3 R37, P6, PT, R15, R3, RZ ;  /* 0x000000030f257210 */ /* 0x001fe20007fde0ff */
[----:B-1----:R-:W-:-:S03]  /*95a0*/  @P3 IMAD.MOV.U32 R28, RZ, RZ, R40 ;  /* 0x000000ffff1c3224 */ /* 0x002fc600078e0028 */
[----:B------:R-:W-:Y:S02]  /*95b0*/  LEA.HI.X.SX32 R39, R15, R2, 0x1, P6 ;  /* 0x000000020f277211 */ /* 0x000fe400030f0eff */
[----:B------:R0:W2:Y:S02]  /*95c0*/  @P3 LDG.E.U8 R26, desc[UR22][R28.64] ;  /* 0x000000161c1a3981 */ /* 0x0000a4000c1e1100 */
[----:B0-----:R-:W-:Y:S02]  /*95d0*/  @P3 IMAD.MOV.U32 R28, RZ, RZ, R37 ;  /* 0x000000ffff1c3224 */ /* 0x001fe400078e0025 */
[----:B------:R-:W-:-:S05]  /*95e0*/  @P3 IMAD.MOV.U32 R29, RZ, RZ, R39 ;  /* 0x000000ffff1d3224 */ /* 0x000fca00078e0027 */
[----:B------:R-:W3:Y:S01]  /*95f0*/  @P3 LDG.E.U8 R35, desc[UR22][R28.64] ;  /* 0x000000161c233981 */ /* 0x000ee2000c1e1100 */
[C---:B------:R-:W-:Y:S02]  /*9600*/  SEL R7, R10.reuse, R52, !P4 ;  /* 0x000000340a077207 */ /* 0x040fe40006000000 */
[----:B------:R-:W-:Y:S01]  /*9610*/  SEL R8, R10, R48, !P4 ;  /* 0x000000300a087207 */ /* 0x000fe20006000000 */
[----:B------:R-:W-:Y:S02]  /*9620*/  STL [R1+0x20c], R37 ;  /* 0x00020c2501007387 */ /* 0x000fe40000100800 */
[----:B------:R-:W-:Y:S02]  /*9630*/  IMAD R21, R7, UR14, RZ ;  /* 0x0000000e07157c24 */ /* 0x000fe4000f8e02ff */
[----:B------:R-:W-:Y:S01]  /*9640*/  STL [R1+0x208], R39 ;  /* 0x0002082701007387 */ /* 0x000fe20000100800 */
[----:B------:R-:W-:Y:S01]  /*9650*/  IMAD R15, R8, UR14, RZ ;  /* 0x0000000e080f7c24 */ /* 0x000fe2000f8e02ff */
[----:B------:R-:W-:-:S02]  /*9660*/  PRMT R38, RZ, 0x7610, R38 ;  /* 0x00007610ff267816 */ /* 0x000fc40000000026 */
[----:B------:R-:W-:Y:S02]  /*9670*/  SEL R8, R10, R27, !P4 ;  /* 0x0000001b0a087207 */ /* 0x000fe40006000000 */
[----:B------:R-:W-:Y:S01]  /*9680*/  PRMT R34, RZ, 0x7610, R34 ;  /* 0x00007610ff227816 */ /* 0x000fe20000000022 */
[----:B--2---:R0:W-:Y:S02]  /*9690*/  STL [R1+0x1ac], R26 ;  /* 0x0001ac1a01007387 */ /* 0x0041e40000100800 */
[----:B0-----:R-:W-:-:S04]  /*96a0*/  IADD3 R26, P6, PT, R21, R3, RZ ;  /* 0x00000003151a7210 */ /* 0x001fc80007fde0ff */
[----:B------:R-:W-:Y:S01]  /*96b0*/  LEA.HI.X.SX32 R39, R21, R2, 0x1, P6 ;  /* 0x0000000215277211 */ /* 0x000fe200030f0eff */
[----:B------:R-:W-:Y:S04]  /*96c0*/  STL [R1+0x24c], R26 ;  /* 0x00024c1a01007387 */ /* 0x000fe80000100800 */
[----:B---3--:R0:W-:Y:S01]  /*96d0*/  STL [R1+0x1a8], R35 ;  /* 0x0001a82301007387 */ /* 0x0081e20000100800 */
[----:B------:R-:W-:-:S05]  /*96e0*/  @P3 IMAD.MOV.U32 R27, RZ, RZ, R39 ;  /* 0x000000ffff1b3224 */ /* 0x000fca00078e0027 */
[----:B------:R1:W2:Y:S01]  /*96f0*/  @P3 LDG.E.U8 R38, desc[UR22][R26.64] ;  /* 0x000000161a263981 */ /* 0x0002a2000c1e1100 */
[----:B0-----:R-:W-:-:S04]  /*9700*/  IADD3 R35, P6, PT, R15, R3, RZ ;  /* 0x000000030f237210 */ /* 0x001fc80007fde0ff */
[----:B------:R-:W-:Y:S01]  /*9710*/  LEA.HI.X.SX32 R37, R15, R2, 0x1, P6 ;  /* 0x000000020f257211 */ /* 0x000fe200030f0eff */
[----:B-1----:R-:W-:-:S04]  /*9720*/  @P3 IMAD.MOV.U32 R26, RZ, RZ, R35 ;  /* 0x000000ffff1a3224 */ /* 0x002fc800078e0023 */
[----:B------:R-:W-:-:S05]  /*9730*/  @P3 IMAD.MOV.U32 R27, RZ, RZ, R37 ;  /* 0x000000ffff1b3224 */ /* 0x000fca00078e0025 */
[----:B------:R-:W3:Y:S01]  /*9740*/  @P3 LDG.E.U8 R34, desc[UR22][R26.64] ;  /* 0x000000161a223981 */ /* 0x000ee2000c1e1100 */
[----:B------:R-:W-:-:S05]  /*9750*/  SEL R7, R10, R47, !P4 ;  /* 0x0000002f0a077207 */ /* 0x000fca0006000000 */
[----:B------:R-:W-:Y:S01]  /*9760*/  IMAD R7, R7, UR14, RZ ;  /* 0x0000000e07077c24 */ /* 0x000fe2000f8e02ff */
[----:B------:R-:W-:Y:S01]  /*9770*/  STL [R1+0x248], R39 ;  /* 0x0002482701007387 */ /* 0x000fe20000100800 */
[----:B------:R-:W-:-:S03]  /*9780*/  IMAD R8, R8, UR14, RZ ;  /* 0x0000000e08087c24 */ /* 0x000fc6000f8e02ff */
[----:B------:R-:W-:Y:S01]  /*9790*/  IADD3 R15, P6, PT, R7, R3, RZ ;  /* 0x00000003070f7210 */ /* 0x000fe20007fde0ff */
[----:B------:R-:W-:Y:S04]  /*97a0*/  STL [R1+0x28c], R35 ;  /* 0x00028c2301007387 */ /* 0x000fe80000100800 */
[----:B------:R0:W-:Y:S04]  /*97b0*/  STL [R1+0x288], R37 ;  /* 0x0002882501007387 */ /* 0x0001e80000100800 */
[----:B------:R1:W-:Y:S01]  /*97c0*/  STL [R1+0x2cc], R15 ;  /* 0x0002cc0f01007387 */ /* 0x0003e20000100800 */
[----:B------:R-:W-:-:S02]  /*97d0*/  PRMT R36, RZ, 0x7610, R36 ;  /* 0x00007610ff247816 */ /* 0x000fc40000000024 */
[----:B0-----:R-:W-:Y:S02]  /*97e0*/  LEA.HI.X.SX32 R37, R7, R2, 0x1, P6 ;  /* 0x0000000207257211 */ /* 0x001fe400030f0eff */
[----:B------:R-:W-:Y:S01]  /*97f0*/  SEL R7, R10, R14, !P4 ;  /* 0x0000000e0a077207 */ /* 0x000fe20006000000 */
[----:B------:R-:W-:Y:S02]  /*9800*/  @P3 IMAD.MOV.U32 R14, RZ, RZ, R15 ;  /* 0x000000ffff0e3224 */ /* 0x000fe400078e000f */
[----:B-1----:R-:W-:Y:S01]  /*9810*/  @P3 IMAD.MOV.U32 R15, RZ, RZ, R37 ;  /* 0x000000ffff0f3224 */ /* 0x002fe200078e0025 */
[----:B------:R-:W-:-:S04]  /*9820*/  PRMT R31, RZ, 0x7610, R31 ;  /* 0x00007610ff1f7816 */ /* 0x000fc8000000001f */
[----:B------:R0:W4:Y:S04]  /*9830*/  @P3 LDG.E.U8 R36, desc[UR22][R14.64] ;  /* 0x000000160e243981 */ /* 0x000128000c1e1100 */
[----:B---3--:R1:W-:Y:S02]  /*9840*/  STL [R1+0x1b8], R34 ;  /* 0x0001b82201007387 */ /* 0x0083e40000100800 */
[----:B-1----:R-:W-:-:S04]  /*9850*/  IADD3 R34, P6, PT, R8, R3, RZ ;  /* 0x0000000308227210 */ /* 0x002fc80007fde0ff */
[----:B------:R-:W-:Y:S01]  /*9860*/  LEA.HI.X.SX32 R35, R8, R2, 0x1, P6 ;  /* 0x0000000208237211 */ /* 0x000fe200030f0eff */
[----:B0-----:R-:W-:-:S04]  /*9870*/  @P3 IMAD.MOV.U32 R14, RZ, RZ, R34 ;  /* 0x000000ffff0e3224 */ /* 0x001fc800078e0022 */
[----:B------:R-:W-:-:S05]  /*9880*/  @P3 IMAD.MOV.U32 R15, RZ, RZ, R35 ;  /* 0x000000ffff0f3224 */ /* 0x000fca00078e0023 */
[----:B------:R0:W3:Y:S01]  /*9890*/  @P3 LDG.E.U8 R31, desc[UR22][R14.64] ;  /* 0x000000160e1f3981 */ /* 0x0000e2000c1e1100 */
[----:B------:R-:W-:-:S05]  /*98a0*/  SEL R18, R10, R18, !P4 ;  /* 0x000000120a127207 */ /* 0x000fca0006000000 */
[----:B------:R-:W-:Y:S01]  /*98b0*/  IMAD R18, R18, UR14, RZ ;  /* 0x0000000e12127c24 */ /* 0x000fe2000f8e02ff */
[----:B------:R-:W-:Y:S01]  /*98c0*/  STL [R1+0x2c8], R37 ;  /* 0x0002c82501007387 */ /* 0x000fe20000100800 */
[----:B------:R-:W-:-:S03]  /*98d0*/  SEL R9, R10, R9, !P4 ;  /* 0x000000090a097207 */ /* 0x000fc60006000000 */
[----:B------:R-:W-:Y:S01]  /*98e0*/  IADD3 R8, P6, PT, R18, R3, RZ ;  /* 0x0000000312087210 */ /* 0x000fe20007fde0ff */
[----:B------:R-:W-:Y:S01]  /*98f0*/  STL [R1+0x30c], R34 ;  /* 0x00030c2201007387 */ /* 0x000fe20000100800 */
[----:B------:R-:W-:-:S03]  /*9900*/  IMAD R7, R7, UR14, RZ ;  /* 0x0000000e07077c24 */ /* 0x000fc6000f8e02ff */
[----:B------:R1:W-:Y:S01]  /*9910*/  STL [R1+0x308], R35 ;  /* 0x0003082301007387 */ /* 0x0003e20000100800 */
[----:B------:R-:W-:Y:S01]  /*9920*/  PRMT R33, RZ, 0x7610, R33 ;  /* 0x00007610ff217816 */ /* 0x000fe20000000021 */
[----:B0-----:R-:W-:Y:S02]  /*9930*/  IMAD R14, R9, UR14, RZ ;  /* 0x0000000e090e7c24 */ /* 0x001fe4000f8e02ff */
[----:B--2---:R-:W-:Y:S01]  /*9940*/  STL [R1+0x1bc], R38 ;  /* 0x0001bc2601007387 */ /* 0x004fe20000100800 */
[----:B-1----:R-:W-:-:S03]  /*9950*/  LEA.HI.X.SX32 R35, R18, R2, 0x1, P6 ;  /* 0x0000000212237211 */ /* 0x002fc600030f0eff */
[----:B------:R-:W-:Y:S02]  /*9960*/  STL [R1+0x34c], R8 ;  /* 0x00034c0801007387 */ /* 0x000fe40000100800 */
[----:B------:R-:W-:Y:S01]  /*9970*/  @P3 IMAD.MOV.U32 R9, RZ, RZ, R35 ;  /* 0x000000ffff093224 */ /* 0x000fe200078e0023 */
[----:B------:R-:W-:-:S04]  /*9980*/  PRMT R29, RZ, 0x7610, R29 ;  /* 0x00007610ff1d7816 */ /* 0x000fc8000000001d */
[----:B------:R0:W2:Y:S04]  /*9990*/  @P3 LDG.E.U8 R33, desc[UR22][R8.64] ;  /* 0x0000001608213981 */ /* 0x0000a8000c1e1100 */
[----:B---3--:R1:W-:Y:S02]  /*99a0*/  STL [R1+0x1b0], R31 ;  /* 0x0001b01f01007387 */ /* 0x0083e40000100800 */
[----:B-1----:R-:W-:-:S04]  /*99b0*/  IADD3 R31, P6, PT, R7, R3, RZ ;  /* 0x00000003071f7210 */ /* 0x002fc80007fde0ff */
[----:B------:R-:W-:Y:S01]  /*99c0*/  LEA.HI.X.SX32 R34, R7, R2, 0x1, P6 ;  /* 0x0000000207227211 */ /* 0x000fe200030f0eff */
[----:B0-----:R-:W-:-:S04]  /*99d0*/  @P3 IMAD.MOV.U32 R8, RZ, RZ, R31 ;  /* 0x000000ffff083224 */ /* 0x001fc800078e001f */
[----:B------:R-:W-:-:S05]  /*99e0*/  @P3 IMAD.MOV.U32 R9, RZ, RZ, R34 ;  /* 0x000000ffff093224 */ /* 0x000fca00078e0022 */
[----:B------:R0:W3:Y:S04]  /*99f0*/  @P3 LDG.E.U8 R29, desc[UR22][R8.64] ;  /* 0x00000016081d3981 */ /* 0x0000e8000c1e1100 */
[----:B------:R-:W-:Y:S04]  /*9a00*/  STL [R1+0x348], R35 ;  /* 0x0003482301007387 */ /* 0x000fe80000100800 */
[----:B------:R-:W-:Y:S04]  /*9a10*/  STL [R1+0x38c], R31 ;  /* 0x00038c1f01007387 */ /* 0x000fe80000100800 */
[----:B------:R-:W-:Y:S04]  /*9a20*/  STL [R1+0x388], R34 ;  /* 0x0003882201007387 */ /* 0x000fe80000100800 */
[----:B--2---:R1:W-:Y:S01]  /*9a30*/  STL [R1+0x184], R33 ;  /* 0x0001842101007387 */ /* 0x0043e20000100800 */
[----:B------:R-:W-:-:S02]  /*9a40*/  PRMT R32, RZ, 0x7610, R32 ;  /* 0x00007610ff207816 */ /* 0x000fc40000000020 */
[----:B-1----:R-:W-:-:S04]  /*9a50*/  IADD3 R33, P6, PT, R14, R3, RZ ;  /* 0x000000030e217210 */ /* 0x002fc80007fde0ff */
[----:B0-----:R-:W-:Y:S01]  /*9a60*/  LEA.HI.X.SX32 R8, R14, R2, 0x1, P6 ;  /* 0x000000020e087211 */ /* 0x001fe200030f0eff */
[----:B------:R-:W-:Y:S04]  /*9a70*/  STL [R1+0x484], R33 ;  /* 0x0004842101007387 */ /* 0x000fe80000100800 */
[----:B----4-:R-:W-:Y:S01]  /*9a80*/  STL [R1+0x1b4], R36 ;  /* 0x0001b42401007387 */ /* 0x010fe20000100800 */
[----:B------:R-:W-:-:S03]  /*9a90*/  @P3 IMAD.MOV.U32 R9, RZ, RZ, R8 ;  /* 0x000000ffff093224 */ /* 0x000fc600078e0008 */
[----:B---3--:R-:W-:Y:S04]  /*9aa0*/  STL [R1+0x180], R29 ;  /* 0x0001801d01007387 */ /* 0x008fe80000100800 */
[----:B------:R0:W-:Y:S02]  /*9ab0*/  STL [R1+0x480], R8 ;  /* 0x0004800801007387 */ /* 0x0001e40000100800 */
[----:B0-----:R-:W-:-:S05]  /*9ac0*/  @P3 IMAD.MOV.U32 R8, RZ, RZ, R33 ;  /* 0x000000ffff083224 */ /* 0x001fca00078e0021 */
[----:B------:R0:W2:Y:S01]  /*9ad0*/  @P3 LDG.E.U8 R32, desc[UR22][R8.64] ;  /* 0x0000001608203981 */ /* 0x0000a2000c1e1100 */
[----:B------:R-:W-:-:S05]  /*9ae0*/  SEL R11, R10, R11, !P4 ;  /* 0x0000000b0a0b7207 */ /* 0x000fca0006000000 */
[----:B------:R-:W-:Y:S01]  /*9af0*/  IMAD R11, R11, UR14, RZ ;  /* 0x0000000e0b0b7c24 */ /* 0x000fe2000f8e02ff */
[----:B------:R-:W-:-:S04]  /*9b00*/  SEL R13, R10, R13, !P4 ;  /* 0x0000000d0a0d7207 */ /* 0x000fc80006000000 */
[----:B------:R-:W-:Y:S01]  /*9b10*/  IADD3 R29, P6, PT, R11, R3, RZ ;  /* 0x000000030b1d7210 */ /* 0x000fe20007fde0ff */
[----:B------:R-:W-:-:S03]  /*9b20*/  IMAD R13, R13, UR14, RZ ;  /* 0x0000000e0d0d7c24 */ /* 0x000fc6000f8e02ff */
[----:B------:R-:W-:Y:S01]  /*9b30*/  LEA.HI.X.SX32 R31, R11, R2, 0x1, P6 ;  /* 0x000000020b1f7211 */ /* 0x000fe200030f0eff */
[----:B------:R-:W-:Y:S01]  /*9b40*/  STL [R1+0x494], R29 ;  /* 0x0004941d01007387 */ /* 0x000fe20000100800 */
[----:B------:R-:W-:Y:S01]  /*9b50*/  PRMT R7, RZ, 0x7610, R7 ;  /* 0x00007610ff077816 */ /* 0x000fe20000000007 */
[----:B0-----:R-:W-:Y:S01]  /*9b60*/  @P3 IMAD.MOV.U32 R8, RZ, RZ, R29 ;  /* 0x000000ffff083224 */ /* 0x001fe200078e001d */
[----:B------:R-:W-:Y:S01]  /*9b70*/  SEL R20, R10, R20, !P4 ;  /* 0x000000140a147207 */ /* 0x000fe20006000000 */
[----:B------:R-:W-:Y:S01]  /*9b80*/  STL [R1+0x490], R31 ;  /* 0x0004901f01007387 */ /* 0x000fe20000100800 */
[----:B------:R-:W-:-:S03]  /*9b90*/  @P3 IMAD.MOV.U32 R9, RZ, RZ, R31 ;  /* 0x000000ffff093224 */ /* 0x000fc600078e001f */
[----:B------:R-:W-:Y:S02]  /*9ba0*/  IMAD R20, R20, UR14, RZ ;  /* 0x0000000e14147c24 */ /* 0x000fe4000f8e02ff */
[----:B------:R0:W3:Y:S01]  /*9bb0*/  @P3 LDG.E.U8 R7, desc[UR22][R8.64] ;  /* 0x0000001608073981 */ /* 0x0000e2000c1e1100 */
[----:B------:R-:W-:Y:S02]  /*9bc0*/  PRMT R30, RZ, 0x7610, R30 ;  /* 0x00007610ff1e7816 */ /* 0x000fe4000000001e */
[----:B------:R-:W-:Y:S01]  /*9bd0*/  PRMT R27, RZ, 0x7610, R27 ;  /* 0x00007610ff1b7816 */ /* 0x000fe2000000001b */
[----:B--2---:R1:W-:Y:S02]  /*9be0*/  STL [R1+0x17c], R32 ;  /* 0x00017c2001007387 */ /* 0x0043e40000100800 */
[----:B-1----:R-:W-:-:S04]  /*9bf0*/  IADD3 R32, P6, PT, R13, R3, RZ ;  /* 0x000000030d207210 */ /* 0x002fc80007fde0ff */
[----:B------:R-:W-:Y:S01]  /*9c00*/  LEA.HI.X.SX32 R13, R13, R2, 0x1, P6 ;  /* 0x000000020d0d7211 */ /* 0x000fe200030f0eff */
[----:B0-----:R-:W-:Y:S01]  /*9c10*/  @P3 IMAD.MOV.U32 R8, RZ, RZ, R32 ;  /* 0x000000ffff083224 */ /* 0x001fe200078e0020 */
[----:B------:R-:W-:-:S03]  /*9c20*/  IADD3 R29, P6, PT, R20, R3, RZ ;  /* 0x00000003141d7210 */ /* 0x000fc60007fde0ff */
[----:B------:R-:W-:Y:S01]  /*9c30*/  @P3 IMAD.MOV.U32 R9, RZ, RZ, R13 ;  /* 0x000000ffff093224 */ /* 0x000fe200078e000d */
[----:B------:R-:W-:-:S04]  /*9c40*/  LEA.HI.X.SX32 R31, R20, R2, 0x1, P6 ;  /* 0x00000002141f7211 */ /* 0x000fc800030f0eff */
[----:B------:R0:W2:Y:S02]  /*9c50*/  @P3 LDG.E.U8 R30, desc[UR22][R8.64] ;  /* 0x00000016081e3981 */ /* 0x0000a4000c1e1100 */
[----:B0-----:R-:W-:Y:S02]  /*9c60*/  @P3 IMAD.MOV.U32 R8, RZ, RZ, R29 ;  /* 0x000000ffff083224 */ /* 0x001fe400078e001d */
[----:B------:R-:W-:-:S05]  /*9c70*/  @P3 IMAD.MOV.U32 R9, RZ, RZ, R31 ;  /* 0x000000ffff093224 */ /* 0x000fca00078e001f */
[----:B------:R0:W4:Y:S04]  /*9c80*/  @P3 LDG.E.U8 R27, desc[UR22][R8.64] ;  /* 0x00000016081b3981 */ /* 0x000128000c1e1100 */
[----:B------:R-:W-:Y:S04]  /*9c90*/  STL [R1+0x4a4], R32 ;  /* 0x0004a42001007387 */ /* 0x000fe80000100800 */
[----:B---3--:R1:W-:Y:S04]  /*9ca0*/  STL [R1+0x178], R7 ;  /* 0x0001780701007387 */ /* 0x0083e80000100800 */
[----:B------:R3:W-:Y:S01]  /*9cb0*/  STL [R1+0x4a0], R13 ;  /* 0x0004a00d01007387 */ /* 0x0007e20000100800 */
[----:B-1----:R-:W-:-:S03]  /*9cc0*/  SEL R7, R10, R86, !P4 ;  /* 0x000000560a077207 */ /* 0x002fc60006000000 */
[----:B------:R-:W-:Y:S02]  /*9cd0*/  STL [R1+0x4b4], R29 ;  /* 0x0004b41d01007387 */ /* 0x000fe40000100800 */
[----:B------:R-:W-:Y:S02]  /*9ce0*/  IMAD R14, R7, UR14, RZ ;  /* 0x0000000e070e7c24 */ /* 0x000fe4000f8e02ff */
[----:B------:R-:W-:Y:S01]  /*9cf0*/  STL [R1+0x4b0], R31 ;  /* 0x0004b01f01007387 */ /* 0x000fe20000100800 */
[----:B------:R-:W-:-:S05]  /*9d00*/  SEL R11, R10, R78, !P4 ;  /* 0x0000004e0a0b7207 */ /* 0x000fca0006000000 */
[----:B---3--:R-:W-:Y:S01]  /*9d10*/  IMAD R13, R11, UR14, RZ ;  /* 0x0000000e0b0d7c24 */ /* 0x008fe2000f8e02ff */
[----:B------:R-:W-:Y:S02]  /*9d20*/  PRMT R28, RZ, 0x7610, R28 ;  /* 0x00007610ff1c7816 */ /* 0x000fe4000000001c */
[----:B------:R-:W-:Y:S01]  /*9d30*/  PRMT R25, RZ, 0x7610, R25 ;  /* 0x00007610ff197816 */ /* 0x000fe20000000019 */
[----:B--2---:R1:W-:Y:S02]  /*9d40*/  STL [R1+0x174], R30 ;  /* 0x0001741e01007387 */ /* 0x0043e40000100800 */
[----:B-1----:R-:W-:-:S04]  /*9d50*/  IADD3 R30, P6, PT, R14, R3, RZ ;  /* 0x000000030e1e7210 */ /* 0x002fc80007fde0ff */
[----:B0-----:R-:W-:Y:S01]  /*9d60*/  LEA.HI.X.SX32 R8, R14, R2, 0x1, P6 ;  /* 0x000000020e087211 */ /* 0x001fe200030f0eff */
[----:B------:R-:W-:Y:S04]  /*9d70*/  STL [R1+0xcc], R30 ;  /* 0x0000cc1e01007387 */ /* 0x000fe80000100800 */
[----:B----4-:R0:W-:Y:S01]  /*9d80*/  STL [R1+0x170], R27 ;  /* 0x0001701b01007387 */ /* 0x0101e20000100800 */
        /* <DEDUP_REMOVED lines=9> */
[----:B------:R-:W-:-:S03]  /*9e20*/  SEL R7, R10, R73, !P4 ;  /* 0x000000490a077207 */ /* 0x000fc60006000000 */
[----:B------:R-:W-:Y:S02]  /*9e30*/  STL [R1+0x10c], R27 ;  /* 0x00010c1b01007387 */ /* 0x000fe40000100800 */
[----:B------:R-:W-:Y:S01]  /*9e40*/  IMAD R14, R7, UR14, RZ ;  /* 0x0000000e070e7c24 */ /* 0x000fe2000f8e02ff */
[----:B------:R-:W-:Y:S01]  /*9e50*/  SEL R11, R10, R68, !P4 ;  /* 0x000000440a0b7207 */ /* 0x000fe20006000000 */
[----:B------:R-:W-:Y:S04]  /*9e60*/  STL [R1+0x108], R29 ;  /* 0x0001081d01007387 */ /* 0x000fe80000100800 */
        /* <DEDUP_REMOVED lines=18> */
[----:B------:R-:W-:Y:S02]  /*9f90*/  IMAD R14, R7, UR14, RZ ;  /* 0x0000000e070e7c24 */ /* 0x000fe4000f8e02ff */
[----:B------:R-:W-:Y:S04]  /*9fa0*/  STL [R1+0x194], R25 ;  /* 0x0001941901007387 */ /* 0x000fe80000100800 */
[----:B------:R-:W-:Y:S01]  /*9fb0*/  STL [R1+0x190], R27 ;  /* 0x0001901b01007387 */ /* 0x000fe20000100800 */
[----:B------:R-:W-:Y:S02]  /*9fc0*/  SEL R11, R10, R58, !P4 ;  /* 0x0000003a0a0b7207 */ /* 0x000fe40006000000 */
[----:B------:R-:W-:-:S03]  /*9fd0*/  PRMT R20, RZ, 0x7610, R20 ;  /* 0x00007610ff147816 */ /* 0x000fc60000000014 */
[----:B------:R-:W-:Y:S01]  /*9fe0*/  IMAD R13, R11, UR14, RZ ;  /* 0x0000000e0b0d7c24 */ /* 0x000fe2000f8e02ff */
        /* <DEDUP_REMOVED lines=15> */
[C---:B------:R-:W-:Y:S02]  /*a0e0*/  SEL R7, R10.reuse, R57, !P4 ;  /* 0x000000390a077207 */ /* 0x040fe40006000000 */
[C---:B------:R-:W-:Y:S01]  /*a0f0*/  SEL R11, R10.reuse, R55, !P4 ;  /* 0x000000370a0b7207 */ /* 0x040fe20006000000 */
[----:B------:R-:W-:Y:S02]  /*a100*/  STL [R1+0x214], R21 ;  /* 0x0002141501007387 */ /* 0x000fe40000100800 */
[----:B------:R-:W-:Y:S02]  /*a110*/  IMAD R14, R7, UR14, RZ ;  /* 0x0000000e070e7c24 */ /* 0x000fe4000f8e02ff */
[----:B------:R-:W-:Y:S01]  /*a120*/  STL [R1+0x210], R25 ;  /* 0x0002101901007387 */ /* 0x000fe20000100800 */
[----:B------:R-:W-:Y:S01]  /*a130*/  IMAD R11, R11, UR14, RZ ;  /* 0x0000000e0b0b7c24 */ /* 0x000fe2000f8e02ff */
[----:B------:R-:W-:-:S02]  /*a140*/  SEL R7, R10, R53, !P4 ;  /* 0x000000350a077207 */ /* 0x000fc40006000000 */
[----:B------:R-:W-:-:S03]  /*a150*/  PRMT R18, RZ, 0x7610, R18 ;  /* 0x00007610ff127816 */ /* 0x000fc60000000012 */
[----:B------:R-:W-:Y:S01]  /*a160*/  IMAD R7, R7, UR14, RZ ;  /* 0x0000000e07077c24 */ /* 0x000fe2000f8e02ff */
[----:B------:R-:W-:Y:S02]  /*a170*/  PRMT R86, RZ, 0x7610, R86 ;  /* 0x00007610ff567816 */ /* 0x000fe40000000056 */
[----:B------:R-:W-:Y:S01]  /*a180*/  PRMT R78, RZ, 0x7610, R78 ;  /* 0x00007610ff4e7816 */ /* 0x000fe2000000004e */
[----:B--2---:R1:W-:Y:S02]  /*a190*/  STL [R1+0x130], R20 ;  /* 0x0001301401007387 */ /* 0x0043e40000100800 */
[----:B-1----:R-:W-:-:S04]  /*a1a0*/  IADD3 R20, P6, PT, R14, R3, RZ ;  /* 0x000000030e147210 */ /* 0x002fc80007fde0ff */
[----:B------:R-:W-:Y:S02]  /*a1b0*/  LEA.HI.X.SX32 R14, R14, R2, 0x1, P6 ;  /* 0x000000020e0e7211 */ /* 0x000fe400030f0eff */
[----:B------:R-:W-:Y:S01]  /*a1c0*/  IADD3 R13, P6, PT, R11, R3, RZ ;  /* 0x000000030b0d7210 */ /* 0x000fe20007fde0ff */
[----:B------:R-:W-:Y:S01]  /*a1d0*/  STL [R1+0x254], R20 ;  /* 0x0002541401007387 */ /* 0x000fe20000100800 */
[----:B0-----:R-:W-:-:S03]  /*a1e0*/  @P3 IMAD.MOV.U32 R8, RZ, RZ, R20 ;  /* 0x000000ffff083224 */ /* 0x001fc600078e0014 */
[----:B------:R-:W-:Y:S01]  /*a1f0*/  STL [R1+0x250], R14 ;  /* 0x0002500e01007387 */ /* 0x000fe20000100800 */
[----:B------:R-:W-:-:S03]  /*a200*/  @P3 IMAD.MOV.U32 R9, RZ, RZ, R14 ;  /* 0x000000ffff093224 */ /* 0x000fc600078e000e */
[----:B------:R-:W-:Y:S04]  /*a210*/  STL [R1+0x294], R13 ;  /* 0x0002940d01007387 */ /* 0x000fe80000100800 */
[----:B---3--:R0:W-:Y:S04]  /*a220*/  STL [R1+0x12c], R15 ;  /* 0x00012c0f01007387 */ /* 0x0081e80000100800 */
[----:B------:R1:W2:Y:S01]  /*a230*/  @P3 LDG.E.U8 R18, desc[UR22][R8.64] ;  /* 0x0000001608123981 */ /* 0x0002a2000c1e1100 */
[----:B0-----:R-:W-:Y:S02]  /*a240*/  LEA.HI.X.SX32 R15, R11, R2, 0x1, P6 ;  /* 0x000000020b0f7211 */ /* 0x001fe400030f0eff */
[----:B------:R-:W-:Y:S01]  /*a250*/  IADD3 R11, P6, PT, R7, R3, RZ ;  /* 0x00000003070b7210 */ /* 0x000fe20007fde0ff */
[----:B-1----:R-:W-:-:S02]  /*a260*/  @P3 IMAD.MOV.U32 R8, RZ, RZ, R13 ;  /* 0x000000ffff083224 */ /* 0x002fc400078e000d */
[----:B------:R-:W-:Y:S01]  /*a270*/  @P3 IMAD.MOV.U32 R9, RZ, RZ, R15 ;  /* 0x000000ffff093224 */ /* 0x000fe200078e000f */
[----:B------:R-:W-:-:S04]  /*a280*/  LEA.HI.X.SX32 R7, R7, R2, 0x1, P6 ;  /* 0x0000000207077211 */ /* 0x000fc800030f0eff */
[----:B------:R0:W3:Y:S02]  /*a290*/  @P3 LDG.E.U8 R86, desc[UR22][R8.64] ;  /* 0x0000001608563981 */ /* 0x0000e4000c1e1100 */
[----:B0-----:R-:W-:Y:S02]  /*a2a0*/  @P3 IMAD.MOV.U32 R8, RZ, RZ, R11 ;  /* 0x000000ffff083224 */ /* 0x001fe400078e000b */
[----:B------:R-:W-:-:S05]  /*a2b0*/  @P3 IMAD.MOV.U32 R9, RZ, RZ, R7 ;  /* 0x000000ffff093224 */ /* 0x000fca00078e0007 */
[----:B------:R0:W4:Y:S01]  /*a2c0*/  @P3 LDG.E.U8 R78, desc[UR22][R8.64] ;  /* 0x00000016084e3981 */ /* 0x000122000c1e1100 */
[----:B------:R-:W-:-:S05]  /*a2d0*/  SEL R46, R10, R46, !P4 ;  /* 0x0000002e0a2e7207 */ /* 0x000fca0006000000 */
[----:B------:R-:W-:Y:S01]  /*a2e0*/  IMAD R46, R46, UR14, RZ ;  /* 0x0000000e2e2e7c24 */ /* 0x000fe2000f8e02ff */
[----:B------:R-:W-:-:S04]  /*a2f0*/  SEL R22, R10, R22, !P4 ;  /* 0x000000160a167207 */ /* 0x000fc80006000000 */
[----:B------:R-:W-:-:S04]  /*a300*/  IADD3 R13, P6, PT, R46, R3, RZ ;  /* 0x000000032e0d7210 */ /* 0x000fc80007fde0ff */
[----:B------:R-:W-:Y:S01]  /*a310*/  LEA.HI.X.SX32 R14, R46, R2, 0x1, P6 ;  /* 0x000000022e0e7211 */ /* 0x000fe200030f0eff */
[----:B------:R-:W-:Y:S01]  /*a320*/  IMAD R22, R22, UR14, RZ ;  /* 0x0000000e16167c24 */ /* 0x000fe2000f8e02ff */
[----:B------:R-:W-:Y:S01]  /*a330*/  PRMT R74, RZ, 0x7610, R74 ;  /* 0x00007610ff4a7816 */ /* 0x000fe2000000004a */
[----:B0-----:R-:W-:Y:S02]  /*a340*/  @P3 IMAD.MOV.U32 R8, RZ, RZ, R13 ;  /* 0x000000ffff083224 */ /* 0x001fe400078e000d */
[----:B------:R-:W-:Y:S01]  /*a350*/  @P3 IMAD.MOV.U32 R9, RZ, RZ, R14 ;  /* 0x000000ffff093224 */ /* 0x000fe200078e000e */
[----:B------:R-:W-:Y:S04]  /*a360*/  STL [R1+0x290], R15 ;  /* 0x0002900f01007387 */ /* 0x000fe80000100800 */
[----:B------:R0:W-:Y:S04]  /*a370*/  STL [R1+0x2d4], R11 ;  /* 0x0002d40b01007387 */ /* 0x0001e80000100800 */
[----:B------:R1:W2:Y:S01]  /*a380*/  @P3 LDG.E.U8 R74, desc[UR22][R8.64] ;  /* 0x00000016084a3981 */ /* 0x0002a2000c1e1100 */
[----:B0-----:R-:W-:-:S02]  /*a390*/  IADD3 R11, P6, PT, R22, R3, RZ ;  /* 0x00000003160b7210 */ /* 0x001fc40007fde0ff */
[----:B------:R-:W-:-:S03]  /*a3a0*/  PRMT R73, RZ, 0x7610, R73 ;  /* 0x00007610ff497816 */ /* 0x000fc60000000049 */
[----:B-1----:R-:W-:Y:S01]  /*a3b0*/  @P3 IMAD.MOV.U32 R8, RZ, RZ, R11 ;  /* 0x000000ffff083224 */ /* 0x002fe200078e000b */
[----:B---3--:R-:W-:Y:S04]  /*a3c0*/  STL [R1+0x724], R86 ;  /* 0x0007245601007387 */ /* 0x008fe80000100800 */
[----:B------:R-:W-:Y:S04]  /*a3d0*/  STL [R1+0x2d0], R7 ;  /* 0x0002d00701007387 */ /* 0x000fe80000100800 */
[----:B------:R-:W-:Y:S04]  /*a3e0*/  STL [R1+0x314], R13 ;  /* 0x0003140d01007387 */ /* 0x000fe80000100800 */
[----:B----4-:R-:W-:Y:S04]  /*a3f0*/  STL [R1+0x728], R78 ;  /* 0x0007284e01007387 */ /* 0x010fe80000100800 */
[----:B------:R0:W-:Y:S02]  /*a400*/  STL [R1+0x310], R14 ;  /* 0x0003100e01007387 */ /* 0x0001e40000100800 */
[----:B0-----:R-:W-:-:S05]  /*a410*/  LEA.HI.X.SX32 R14, R22, R2, 0x1, P6 ;  /* 0x00000002160e7211 */ /* 0x001fca00030f0eff */
[----:B------:R-:W-:-:S05]  /*a420*/  @P3 IMAD.MOV.U32 R9, RZ, RZ, R14 ;  /* 0x000000ffff093224 */ /* 0x000fca00078e000e */
[----:B------:R0:W3:Y:S01]  /*a430*/  @P3 LDG.E.U8 R73, desc[UR22][R8.64] ;  /* 0x0000001608493981 */ /* 0x0000e2000c1e1100 */
[C---:B------:R-:W-:Y:S02]  /*a440*/  SEL R17, R10.reuse, R17, !P4 ;  /* 0x000000110a117207 */ /* 0x040fe40006000000 */
[----:B------:R-:W-:-:S03]  /*a450*/  SEL R16, R10, R16, !P4 ;  /* 0x000000100a107207 */ /* 0x000fc60006000000 */
[----:B------:R-:W-:Y:S02]  /*a460*/  IMAD R17, R17, UR14, RZ ;  /* 0x0000000e11117c24 */ /* 0x000fe4000f8e02ff */
[----:B------:R-:W-:-:S03]  /*a470*/  IMAD R16, R16, UR14, RZ ;  /* 0x0000000e10107c24 */ /* 0x000fc6000f8e02ff */
[C---:B------:R-:W-:Y:S01]  /*a480*/  IADD3 R7, P6, PT, R17.reuse, R3, RZ ;  /* 0x0000000311077210 */ /* 0x040fe20007fde0ff */
[----:B--2---:R-:W-:Y:S01]  /*a490*/  STL [R1+0x128], R18 ;  /* 0x0001281201007387 */ /* 0x004fe20000100800 */
[----:B------:R-:W-:Y:S02]  /*a4a0*/  SEL R12, R10, R12, !P4 ;  /* 0x0000000c0a0c7207 */ /* 0x000fe40006000000 */
[----:B------:R-:W-:Y:S01]  /*a4b0*/  LEA.HI.X.SX32 R13, R17, R2, 0x1, P6 ;  /* 0x00000002110d7211 */ /* 0x000fe200030f0eff */
[----:B------:R-:W-:Y:S01]  /*a4c0*/  STL [R1+0x72c], R74 ;  /* 0x00072c4a01007387 */ /* 0x000fe20000100800 */
[----:B------:R-:W-:-:S03]  /*a4d0*/  PRMT R67, RZ, 0x7610, R67 ;  /* 0x00007610ff437816 */ /* 0x000fc60000000043 */
[----:B------:R1:W-:Y:S01]  /*a4e0*/  STL [R1+0x354], R11 ;  /* 0x0003540b01007387 */ /* 0x0003e20000100800 */
[----:B------:R-:W-:Y:S01]  /*a4f0*/  IMAD R12, R12, UR14, RZ ;  /* 0x0000000e0c0c7c24 */ /* 0x000fe2000f8e02ff */
[----:B------:R-:W-:Y:S01]  /*a500*/  SEL R19, R10, R19, !P4 ;  /* 0x000000130a137207 */ /* 0x000fe20006000000 */
[----:B0-----:R-:W-:Y:S01]  /*a510*/  @P3 IMAD.MOV.U32 R8, RZ, RZ, R7 ;  /* 0x000000ffff083224 */ /* 0x001fe200078e0007 */
[----:B------:R-:W-:Y:S01]  /*a520*/  STL [R1+0x350], R14 ;  /* 0x0003500e01007387 */ /* 0x000fe20000100800 */
[----:B------:R-:W-:Y:S01]  /*a530*/  @P3 IMAD.MOV.U32 R9, RZ, RZ, R13 ;  /* 0x000000ffff093224 */ /* 0x000fe200078e000d */
[C---:B-1----:R-:W-:Y:S02]  /*a540*/  IADD3 R11, P6, PT, R16.reuse, R3, RZ ;  /* 0x00000003100b7210 */ /* 0x042fe40007fde0ff */
[----:B------:R-:W-:Y:S02]  /*a550*/  STL [R1+0x474], R7 ;  /* 0x0004740701007387 */ /* 0x000fe40000100800 */
[----:B------:R-:W-:-:S02]  /*a560*/  LEA.HI.X.SX32 R15, R16, R2, 0x1, P6 ;  /* 0x00000002100f7211 */ /* 0x000fc400030f0eff */
[----:B------:R0:W-:Y:S01]  /*a570*/  STL [R1+0x390], R13 ;  /* 0x0003900d01007387 */ /* 0x0001e20000100800 */
[----:B------:R-:W-:Y:S01]  /*a580*/  IMAD R19, R19, UR14, RZ ;  /* 0x0000000e13137c24 */ /* 0x000fe2000f8e02ff */
[----:B------:R-:W-:Y:S02]  /*a590*/  PRMT R65, RZ, 0x7610, R65 ;  /* 0x00007610ff417816 */ /* 0x000fe40000000041 */
[----:B------:R1:W2:Y:S01]  /*a5a0*/  @P3 LDG.E.U8 R67, desc[UR22][R8.64] ;  /* 0x0000001608433981 */ /* 0x0002a2000c1e1100 */
[----:B0-----:R-:W-:Y:S01]  /*a5b0*/  IADD3 R13, P6, PT, R12, R3, RZ ;  /* 0x000000030c0d7210 */ /* 0x001fe20007fde0ff */
[----:B------:R-:W-:Y:S02]  /*a5c0*/  VIADD R7, R0, 0x5c ;  /* 0x0000005c00077836 */ /* 0x000fe40000000000 */
[----:B-1----:R-:W-:Y:S02]  /*a5d0*/  @P3 IMAD.MOV.U32 R8, RZ, RZ, R11 ;  /* 0x000000ffff083224 */ /* 0x002fe400078e000b */
[----:B------:R-:W-:Y:S01]  /*a5e0*/  @P3 IMAD.MOV.U32 R9, RZ, RZ, R15 ;  /* 0x000000ffff093224 */ /* 0x000fe200078e000f */
[----:B------:R-:W-:-:S02]  /*a5f0*/  LEA.HI.X.SX32 R14, R12, R2, 0x1, P6 ;  /* 0x000000020c0e7211 */ /* 0x000fc400030f0eff */
[----:B------:R-:W-:Y:S02]  /*a600*/  IADD3 R12, P6, PT, R19, R3, RZ ;  /* 0x00000003130c7210 */ /* 0x000fe40007fde0ff */
[----:B------:R0:W4:Y:S01]  /*a610*/  @P3 LDG.E.U8 R65, desc[UR22][R8.64] ;  /* 0x0000001608413981 */ /* 0x000122000c1e1100 */
[----:B------:R-:W-:Y:S01]  /*a620*/  PRMT R64, RZ, 0x7610, R64 ;  /* 0x00007610ff407816 */ /* 0x000fe20000000040 */
[----:B------:R-:W-:Y:S02]  /*a630*/  IMAD.MOV.U32 R38, RZ, RZ, R23 ;  /* 0x000000ffff267224 */ /* 0x000fe400078e0017 */
[----:B0-----:R-:W-:Y:S02]  /*a640*/  @P3 IMAD.MOV.U32 R8, RZ, RZ, R13 ;  /* 0x000000ffff083224 */ /* 0x001fe400078e000d */
[----:B------:R-:W-:Y:S02]  /*a650*/  @P3 IMAD.MOV.U32 R9, RZ, RZ, R14 ;  /* 0x000000ffff093224 */ /* 0x000fe400078e000e */
[----:B------:R-:W-:-:S03]  /*a660*/  @!P0 IMAD.MOV R38, RZ, RZ, -R38 ;  /* 0x000000ffff268224 */ /* 0x000fc600078e0a26 */
[----:B------:R0:W2:Y:S01]  /*a670*/  @P3 LDG.E.U8 R64, desc[UR22][R8.64] ;  /* 0x0000001608403981 */ /* 0x0000a2000c1e1100 */
[----:B------:R-:W-:Y:S02]  /*a680*/  ISETP.GT.U32.AND P0, PT, R4, R6, PT ;  /* 0x000000060400720c */ /* 0x000fe40003f04070 */
[----:B------:R-:W-:-:S11]  /*a690*/  PRMT R59, RZ, 0x7610, R59 ;  /* 0x00007610ff3b7816 */ /* 0x000fd6000000003b */
[----:B------:R-:W-:-:S05]  /*a6a0*/  @!P0 IMAD.IADD R6, R6, 0x1, -R4 ;  /* 0x0000000106068824 */ /* 0x000fca00078e0a04 */
[----:B------:R-:W-:-:S13]  /*a6b0*/  ISETP.GT.U32.AND P0, PT, R4, R6, PT ;  /* 0x000000060400720c */ /* 0x000fda0003f04070 */
[----:B------:R-:W-:-:S04]  /*a6c0*/  @!P0 IMAD.IADD R6, R6, 0x1, -R4 ;  /* 0x0000000106068824 */ /* 0x000fc800078e0a04 */
[----:B------:R-:W-:-:S04]  /*a6d0*/  IMAD.MOV.U32 R35, RZ, RZ, R6 ;  /* 0x000000ffff237224 */ /* 0x000fc800078e0006 */
[----:B------:R-:W-:Y:S01]  /*a6e0*/  @!P1 IMAD.MOV R35, RZ, RZ, -R35 ;  /* 0x000000ffff239224 */ /* 0x000fe200078e0a23 */
[----:B---3--:R-:W-:Y:S04]  /*a6f0*/  STL [R1+0x730], R73 ;  /* 0x0007304901007387 */ /* 0x008fe80000100800 */
[----:B------:R1:W-:Y:S04]  /*a700*/  STL [R1+0x48c], R11 ;  /* 0x00048c0b01007387 */ /* 0x0003e80000100800 */
[----:B------:R-:W-:Y:S04]  /*a710*/  STL [R1+0x488], R15 ;  /* 0x0004880f01007387 */ /* 0x000fe80000100800 */
[----:B------:R3:W-:Y:S01]  /*a720*/  STL [R1+0x49c], R13 ;  /* 0x00049c0d01007387 */ /* 0x0007e20000100800 */
[----:B-1----:R-:W-:-:S02]  /*a730*/  IABS R11, R7 ;  /* 0x00000007000b7213 */ /* 0x002fc40000000000 */
[----:B---3--:R-:W-:Y:S02]  /*a740*/  LEA.HI.X.SX32 R13, R19, R2, 0x1, P6 ;  /* 0x00000002130d7211 */ /* 0x008fe400030f0eff */
[----:B------:R-:W-:Y:S01]  /*a750*/  ISETP.GT.U32.AND P6, PT, R4, R24, PT ;  /* 0x000000180400720c */ /* 0x000fe20003fc4070 */
[----:B0-----:R-:W-:Y:S01]  /*a760*/  IMAD.MOV.U32 R9, RZ, RZ, R11 ;  /* 0x000000ffff097224 */ /* 0x001fe200078e000b */
[----:B------:R-:W-:Y:S03]  /*a770*/  STL [R1+0x498], R14 ;  /* 0x0004980e01007387 */ /* 0x000fe60000100800 */
[----:B------:R-:W-:Y:S01]  /*a780*/  IMAD.HI.U32 R11, R5, R9, RZ ;  /* 0x00000009050b7227 */ /* 0x000fe200078e00ff */
[----:B------:R0:W-:Y:S03]  /*a790*/  STL [R1+0x4ac], R12 ;  /* 0x0004ac0c01007387 */ /* 0x0001e60000100800 */
[----:B------:R-:W-:Y:S01]  /*a7a0*/  IMAD.MOV R11, RZ, RZ, -R11 ;  /* 0x000000ffff0b7224 */ /* 0x000fe200078e0a0b */
[----:B------:R0:W3:Y:S03]  /*a7b0*/  @P3 LDG.E.U8 R59, desc[UR22][R12.64] ;  /* 0x000000160c3b3981 */ /* 0x0000e6000c1e1100 */
[----:B------:R-:W-:Y:S01]  /*a7c0*/  @!P6 IMAD.IADD R24, R24, 0x1, -R4 ;  /* 0x000000011818e824 */ /* 0x000fe200078e0a04 */
[----:B------:R-:W-:Y:S01]  /*a7d0*/  ISETP.GE.AND P6, PT, R7, RZ, PT ;  /* 0x000000ff0700720c */ /* 0x000fe20003fc6270 */
[----:B------:R-:W-:-:S02]  /*a7e0*/  IMAD R7, R4, R11, R9 ;  /* 0x0000000b04077224 */ /* 0x000fc400078e0209 */
[----:B------:R-:W-:Y:S02]  /*a7f0*/  IMAD.MOV.U32 R37, RZ, RZ, R24 ;  /* 0x000000ffff257224 */ /* 0x000fe400078e0018 */
[----:B0-----:R-:W-:Y:S02]  /*a800*/  VIADD R12, R0, 0x5d ;  /* 0x0000005d000c7836 */ /* 0x001fe40000000000 */
[----:B------:R-:W-:Y:S01]  /*a810*/  @!P5 IMAD.MOV R37, RZ, RZ, -R37 ;  /* 0x000000ffff25d224 */ /* 0x000fe200078e0a25 */
[----:B------:R-:W-:Y:S02]  /*a820*/  ISETP.GT.U32.AND P5, PT, R4, R7, PT ;  /* 0x000000070400720c */ /* 0x000fe40003fa4070 */
[----:B------:R-:W-:-:S05]  /*a830*/  IABS R8, R12 ;  /* 0x0000000c00087213 */ /* 0x000fca0000000000 */
[----:B------:R-:W-:-:S04]  /*a840*/  IMAD.HI.U32 R9, R5, R8, RZ ;  /* 0x0000000805097227 */ /* 0x000fc800078e00ff */
[----:B------:R-:W-:Y:S02]  /*a850*/  IMAD.MOV R9, RZ, RZ, -R9 ;  /* 0x000000ffff097224 */ /* 0x000fe400078e0a09 */
[----:B------:R-:W-:Y:S02]  /*a860*/  VIADD R11, R0, 0x5e ;  /* 0x0000005e000b7836 */ /* 0x000fe40000000000 */
[C---:B------:R-:W-:Y:S02]  /*a870*/  IMAD R8, R4.reuse, R9, R8 ;  /* 0x0000000904087224 */ /* 0x040fe400078e0208 */
[----:B------:R-:W-:Y:S01]  /*a880*/  @!P5 IMAD.IADD R7, R7, 0x1, -R4 ;  /* 0x000000010707d824 */ /* 0x000fe200078e0a04 */
[----:B------:R-:W-:Y:S01]  /*a890*/  IABS R9, R11 ;  /* 0x0000000b00097213 */ /* 0x000fe20000000000 */
[----:B------:R0:W-:Y:S01]  /*a8a0*/  STL [R1+0x4a8], R13 ;  /* 0x0004a80d01007387 */ /* 0x0001e20000100800 */
[C---:B------:R-:W-:Y:S02]  /*a8b0*/  ISETP.GT.U32.AND P0, PT, R4.reuse, R8, PT ;  /* 0x000000080400720c */ /* 0x040fe40003f04070 */
[----:B------:R-:W-:Y:S01]  /*a8c0*/  ISETP.GT.U32.AND P5, PT, R4, R7, PT ;  /* 0x000000070400720c */ /* 0x000fe20003fa4070 */
[----:B0-----:R-:W-:-:S04]  /*a8d0*/  IMAD.HI.U32 R13, R5, R9, RZ ;  /* 0x00000009050d7227 */ /* 0x001fc800078e00ff */
[----:B------:R-:W-:-:S04]  /*a8e0*/  IMAD.MOV R6, RZ, RZ, -R13 ;  /* 0x000000ffff067224 */ /* 0x000fc800078e0a0d */
[----:B------:R-:W-:Y:S02]  /*a8f0*/  IMAD R6, R4, R6, R9 ;  /* 0x0000000604067224 */ /* 0x000fe400078e0209 */
[--C-:B------:R-:W-:Y:S02]  /*a900*/  @!P0 IMAD.IADD R8, R8, 0x1, -R4.reuse ;  /* 0x0000000108088824 */ /* 0x100fe400078e0a04 */
[----:B------:R-:W-:Y:S01]  /*a910*/  @!P5 IMAD.IADD R7, R7, 0x1, -R4 ;  /* 0x000000010707d824 */ /* 0x000fe200078e0a04 */
[----:B------:R-:W-:Y:S01]  /*a920*/  ISETP.GT.U32.AND P5, PT, R4, R6, PT ;  /* 0x000000060400720c */ /* 0x000fe20003fa4070 */
[----:B------:R-:W-:Y:S01]  /*a930*/  VIADD R9, R0, 0x5f ;  /* 0x0000005f00097836 */ /* 0x000fe20000000000 */
[----:B------:R-:W-:Y:S02]  /*a940*/  ISETP.GT.U32.AND P0, PT, R4, R8, PT ;  /* 0x000000080400720c */ /* 0x000fe40003f04070 */
[----:B------:R-:W-:Y:S02]  /*a950*/  ISETP.GE.AND P1, PT, R12, RZ, PT ;  /* 0x000000ff0c00720c */ /* 0x000fe40003f26270 */
[----:B------:R-:W-:Y:S01]  /*a960*/  IABS R12, R9 ;  /* 0x00000009000c7213 */ /* 0x000fe20000000000 */
[----:B------:R-:W-:-:S04]  /*a970*/  IMAD.MOV.U32 R34, RZ, RZ, R7 ;  /* 0x000000ffff227224 */ /* 0x000fc800078e0007 */
[----:B------:R-:W-:Y:S02]  /*a980*/  IMAD.MOV.U32 R7, RZ, RZ, R12 ;  /* 0x000000ffff077224 */ /* 0x000fe400078e000c */
[----:B------:R-:W-:Y:S01]  /*a990*/  @!P6 IMAD.MOV R34, RZ, RZ, -R34 ;  /* 0x000000ffff22e224 */ /* 0x000fe200078e0a22 */
[----:B------:R-:W-:Y:S01]  /*a9a0*/  ISETP.GE.AND P6, PT, R11, RZ, PT ;  /* 0x000000ff0b00720c */ /* 0x000fe20003fc6270 */
[----:B------:R-:W-:Y:S02]  /*a9b0*/  @!P5 IMAD.IADD R6, R6, 0x1, -R4 ;  /* 0x000000010606d824 */ /* 0x000fe400078e0a04 */
[----:B------:R-:W-:-:S04]  /*a9c0*/  IMAD.HI.U32 R11, R5, R7, RZ ;  /* 0x00000007050b7227 */ /* 0x000fc800078e00ff */
[----:B------:R-:W-:Y:S01]  /*a9d0*/  @!P0 IMAD.IADD R8, R8, 0x1, -R4 ;  /* 0x0000000108088824 */ /* 0x000fe200078e0a04 */
[----:B------:R-:W-:Y:S01]  /*a9e0*/  ISETP.GE.AND P0, PT, R9, RZ, PT ;  /* 0x000000ff0900720c */ /* 0x000fe20003f06270 */
[----:B------:R-:W-:Y:S01]  /*a9f0*/  IMAD.MOV R9, RZ, RZ, -R11 ;  /* 0x000000ffff097224 */ /* 0x000fe200078e0a0b */
[C---:B------:R-:W-:Y:S01]  /*aa00*/  ISETP.GT.U32.AND P5, PT, R4.reuse, R6, PT ;  /* 0x000000060400720c */ /* 0x040fe20003fa4070 */
[----:B------:R-:W-:Y:S02]  /*aa10*/  IMAD.MOV.U32 R31, RZ, RZ, R8 ;  /* 0x000000ffff1f7224 */ /* 0x000fe400078e0008 */
[----:B------:R-:W-:Y:S02]  /*aa20*/  IMAD R7, R4, R9, R7 ;  /* 0x0000000904077224 */ /* 0x000fe400078e0207 */
[----:B------:R-:W-:Y:S02]  /*aa30*/  VIADD R9, R0, 0x62 ;  /* 0x0000006200097836 */ /* 0x000fe40000000000 */
[----:B------:R-:W-:Y:S01]  /*aa40*/  @!P1 IMAD.MOV R31, RZ, RZ, -R31 ;  /* 0x000000ffff1f9224 */ /* 0x000fe200078e0a1f */
[----:B------:R-:W-:-:S02]  /*aa50*/  ISETP.GT.U32.AND P1, PT, R4, R7, PT ;  /* 0x000000070400720c */ /* 0x000fc40003f24070 */
[----:B------:R-:W-:-:S03]  /*aa60*/  IABS R8, R9 ;  /* 0x0000000900087213 */ /* 0x000fc60000000000 */
[----:B------:R-:W-:Y:S01]  /*aa70*/  @!P5 IMAD.IADD R6, R6, 0x1, -R4 ;  /* 0x000000010606d824 */ /* 0x000fe200078e0a04 */
[----:B------:R-:W-:Y:S01]  /*aa80*/  ISETP.GE.AND P5, PT, R9, RZ, PT ;  /* 0x000000ff0900720c */ /* 0x000fe20003fa6270 */
[----:B------:R-:W-:-:S04]  /*aa90*/  IMAD.HI.U32 R9, R5, R8, RZ ;  /* 0x0000000805097227 */ /* 0x000fc800078e00ff */
[----:B------:R-:W-:Y:S02]  /*aaa0*/  IMAD.MOV R9, RZ, RZ, -R9 ;  /* 0x000000ffff097224 */ /* 0x000fe400078e0a09 */
[----:B------:R-:W-:Y:S02]  /*aab0*/  @!P1 IMAD.IADD R7, R7, 0x1, -R4 ;  /* 0x0000000107079824 */ /* 0x000fe400078e0a04 */
[C---:B------:R-:W-:Y:S02]  /*aac0*/  IMAD R8, R4.reuse, R9, R8 ;  /* 0x0000000904087224 */ /* 0x040fe400078e0208 */
[----:B------:R-:W-:Y:S01]  /*aad0*/  IMAD.MOV.U32 R30, RZ, RZ, R6 ;  /* 0x000000ffff1e7224 */ /* 0x000fe200078e0006 */
[----:B------:R-:W-:-:S03]  /*aae0*/  ISETP.GT.U32.AND P1, PT, R4, R7, PT ;  /* 0x000000070400720c */ /* 0x000fc60003f24070 */
[----:B------:R-:W-:Y:S01]  /*aaf0*/  @!P6 IMAD.MOV R30, RZ, RZ, -R30 ;  /* 0x000000ffff1ee224 */ /* 0x000fe200078e0a1e */
[----:B------:R-:W-:Y:S01]  /*ab00*/  ISETP.GT.U32.AND P6, PT, R4, R8, PT ;  /* 0x000000080400720c */ /* 0x000fe20003fc4070 */
[----:B------:R-:W-:-:S05]  /*ab10*/  VIADD R9, R0, 0x63 ;  /* 0x0000006300097836 */ /* 0x000fca0000000000 */
[----:B------:R-:W-:-:S03]  /*ab20*/  IABS R6, R9 ;  /* 0x0000000900067213 */ /* 0x000fc60000000000 */
[----:B------:R-:W-:Y:S01]  /*ab30*/  @!P1 IMAD.IADD R7, R7, 0x1, -R4 ;  /* 0x0000000107079824 */ /* 0x000fe200078e0a04 */
[----:B------:R-:W-:Y:S01]  /*ab40*/  ISETP.GE.AND P1, PT, R9, RZ, PT ;  /* 0x000000ff0900720c */ /* 0x000fe20003f26270 */
[----:B------:R-:W-:-:S04]  /*ab50*/  IMAD.HI.U32 R9, R5, R6, RZ ;  /* 0x0000000605097227 */ /* 0x000fc800078e00ff */
[----:B------:R-:W-:Y:S02]  /*ab60*/  @!P6 IMAD.IADD R8, R8, 0x1, -R4 ;  /* 0x000000010808e824 */ /* 0x000fe400078e0a04 */
[----:B------:R-:W-:-:S03]  /*ab70*/  IMAD.MOV R9, RZ, RZ, -R9 ;  /* 0x000000ffff097224 */ /* 0x000fc600078e0a09 */
[C---:B------:R-:W-:Y:S01]  /*ab80*/  ISETP.GT.U32.AND P6, PT, R4.reuse, R8, PT ;  /* 0x000000080400720c */ /* 0x040fe20003fc4070 */
[----:B------:R-:W-:Y:S02]  /*ab90*/  IMAD R6, R4, R9, R6 ;  /* 0x0000000904067224 */ /* 0x000fe400078e0206 */
[----:B------:R-:W-:Y:S02]  /*aba0*/  VIADD R9, R0, 0x64 ;  /* 0x0000006400097836 */ /* 0x000fe40000000000 */
[----:B------:R-:W-:-:S03]  /*abb0*/  IMAD.MOV.U32 R29, RZ, RZ, R7 ;  /* 0x000000ffff1d7224 */ /* 0x000fc600078e0007 */
[----:B------:R-:W-:Y:S01]  /*abc0*/  IABS R7, R9 ;  /* 0x0000000900077213 */ /* 0x000fe20000000000 */
[----:B------:R-:W-:Y:S01]  /*abd0*/  @!P0 IMAD.MOV R29, RZ, RZ, -R29 ;  /* 0x000000ffff1d8224 */ /* 0x000fe200078e0a1d */
[----:B------:R-:W-:-:S03]  /*abe0*/  ISETP.GT.U32.AND P0, PT, R4, R6, PT ;  /* 0x000000060400720c */ /* 0x000fc60003f04070 */
[----:B------:R-:W-:Y:S01]  /*abf0*/  @!P6 IMAD.IADD R8, R8, 0x1, -R4 ;  /* 0x000000010808e824 */ /* 0x000fe200078e0a04 */
[----:B------:R-:W-:Y:S01]  /*ac00*/  ISETP.GE.AND P6, PT, R9, RZ, PT ;  /* 0x000000ff0900720c */ /* 0x000fe20003fc6270 */
[----:B------:R-:W-:-:S04]  /*ac10*/  IMAD.HI.U32 R9, R5, R7, RZ ;  /* 0x0000000705097227 */ /* 0x000fc800078e00ff */
[----:B------:R-:W-:Y:S02]  /*ac20*/  IMAD.MOV R9, RZ, RZ, -R9 ;  /* 0x000000ffff097224 */ /* 0x000fe400078e0a09 */
[----:B------:R-:W-:Y:S02]  /*ac30*/  IMAD.MOV.U32 R28, RZ, RZ, R8 ;  /* 0x000000ffff1c7224 */ /* 0x000fe400078e0008 */
[----:B------:R-:W-:Y:S02]  /*ac40*/  IMAD R7, R4, R9, R7 ;  /* 0x0000000904077224 */ /* 0x000fe400078e0207 */
[----:B------:R-:W-:Y:S02]  /*ac50*/  @!P0 IMAD.IADD R6, R6, 0x1, -R4 ;  /* 0x0000000106068824 */ /* 0x000fe400078e0a04 */
[----:B------:R-:W-:Y:S01]  /*ac60*/  @!P5 IMAD.MOV R28, RZ, RZ, -R28 ;  /* 0x000000ffff1cd224 */ /* 0x000fe200078e0a1c */
[----:B------:R-:W-:Y:S01]  /*ac70*/  ISETP.GT.U32.AND P5, PT, R4, R7, PT ;  /* 0x000000070400720c */ /* 0x000fe20003fa4070 */
[----:B------:R-:W-:Y:S01]  /*ac80*/  VIADD R11, R0, 0x65 ;  /* 0x00000065000b7836 */ /* 0x000fe20000000000 */
[----:B------:R-:W-:-:S04]  /*ac90*/  ISETP.GT.U32.AND P0, PT, R4, R6, PT ;  /* 0x000000060400720c */ /* 0x000fc80003f04070 */
[----:B------:R-:W-:-:S05]  /*aca0*/  IABS R9, R11 ;  /* 0x0000000b00097213 */ /* 0x000fca0000000000 */
[----:B------:R-:W-:-:S04]  /*acb0*/  IMAD.HI.U32 R8, R5, R9, RZ ;  /* 0x0000000905087227 */ /* 0x000fc800078e00ff */
[--C-:B------:R-:W-:Y:S02]  /*acc0*/  @!P5 IMAD.IADD R7, R7, 0x1, -R4.reuse ;  /* 0x000000010707d824 */ /* 0x100fe400078e0a04 */
[----:B------:R-:W-:Y:S02]  /*acd0*/  @!P0 IMAD.IADD R6, R6, 0x1, -R4 ;  /* 0x0000000106068824 */ /* 0x000fe400078e0a04 */
[----:B------:R-:W-:Y:S01]  /*ace0*/  IMAD.MOV R8, RZ, RZ, -R8 ;  /* 0x000000ffff087224 */ /* 0x000fe200078e0a08 */
[C---:B------:R-:W-:Y:S01]  /*acf0*/  ISETP.GT.U32.AND P5, PT, R4.reuse, R7, PT ;  /* 0x000000070400720c */ /* 0x040fe20003fa4070 */
[----:B------:R-:W-:Y:S02]  /*ad00*/  IMAD.MOV.U32 R27, RZ, RZ, R6 ;  /* 0x000000ffff1b7224 */ /* 0x000fe400078e0006 */
[----:B------:R-:W-:Y:S02]  /*ad10*/  IMAD R9, R4, R8, R9 ;  /* 0x0000000804097224 */ /* 0x000fe400078e0209 */
[----:B------:R-:W-:-:S02]  /*ad20*/  VIADD R8, R0, 0x66 ;  /* 0x0000006600087836 */ /* 0x000fc40000000000 */
[----:B------:R-:W-:Y:S01]  /*ad30*/  @!P1 IMAD.MOV R27, RZ, RZ, -R27 ;  /* 0x000000ffff1b9224 */ /* 0x000fe200078e0a1b */
[----:B------:R-:W-:Y:S02]  /*ad40*/  ISETP.GT.U32.AND P1, PT, R4, R9, PT ;  /* 0x000000090400720c */ /* 0x000fe40003f24070 */
[----:B------:R-:W-:-:S03]  /*ad50*/  IABS R6, R8 ;  /* 0x0000000800067213 */ /* 0x000fc60000000000 */
[----:B------:R-:W-:Y:S01]  /*ad60*/  @!P5 IMAD.IADD R7, R7, 0x1, -R4 ;  /* 0x000000010707d824 */ /* 0x000fe200078e0a04 */
[----:B------:R-:W-:Y:S01]  /*ad70*/  ISETP.GE.AND P5, PT, R8, RZ, PT ;  /* 0x000000ff0800720c */ /* 0x000fe20003fa6270 */
[----:B------:R-:W-:-:S04]  /*ad80*/  IMAD.HI.U32 R8, R5, R6, RZ ;  /* 0x0000000605087227 */ /* 0x000fc800078e00ff */
[----:B------:R-:W-:Y:S02]  /*ad90*/  IMAD.MOV R8, RZ, RZ, -R8 ;  /* 0x000000ffff087224 */ /* 0x000fe400078e0a08 */
[----:B------:R-:W-:Y:S01]  /*ada0*/  @!P1 IMAD.IADD R9, R9, 0x1, -R4 ;  /* 0x0000000109099824 */ /* 0x000fe200078e0a04 */
[----:B------:R-:W-:Y:S01]  /*adb0*/  ISETP.GE.AND P0, PT, R11, RZ, PT ;  /* 0x000000ff0b00720c */ /* 0x000fe20003f06270 */
[C---:B------:R-:W-:Y:S02]  /*adc0*/  IMAD R6, R4.reuse, R8, R6 ;  /* 0x0000000804067224 */ /* 0x040fe400078e0206 */
[----:B------:R-:W-:Y:S01]  /*add0*/  IMAD.MOV.U32 R26, RZ, RZ, R7 ;  /* 0x000000ffff1a7224 */ /* 0x000fe200078e0007 */
[----:B------:R-:W-:Y:S01]  /*ade0*/  ISETP.GT.U32.AND P1, PT, R4, R9, PT ;  /* 0x000000090400720c */ /* 0x000fe20003f24070 */
[----:B------:R-:W-:Y:S02]  /*adf0*/  VIADD R11, R0, 0x67 ;  /* 0x00000067000b7836 */ /* 0x000fe40000000000 */
[----:B------:R-:W-:Y:S01]  /*ae00*/  @!P6 IMAD.MOV R26, RZ, RZ, -R26 ;  /* 0x000000ffff1ae224 */ /* 0x000fe200078e0a1a */
[----:B------:R-:W-:-:S02]  /*ae10*/  ISETP.GT.U32.AND P6, PT, R4, R6, PT ;  /* 0x000000060400720c */ /* 0x000fc40003fc4070 */
[----:B------:R-:W-:-:S05]  /*ae20*/  IABS R8, R11 ;  /* 0x0000000b00087213 */ /* 0x000fca0000000000 */
[----:B------:R-:W-:-:S04]  /*ae30*/  IMAD.HI.U32 R7, R5, R8, RZ ;  /* 0x0000000805077227 */ /* 0x000fc800078e00ff */
[--C-:B------:R-:W-:Y:S02]  /*ae40*/  @!P1 IMAD.IADD R9, R9, 0x1, -R4.reuse ;  /* 0x0000000109099824 */ /* 0x100fe400078e0a04 */
        /* <DEDUP_REMOVED lines=11> */
[----:B------:R-:W-:Y:S01]  /*af00*/  IMAD.HI.U32 R7, R5, R9, RZ ;  /* 0x0000000905077227 */ /* 0x000fe200078e00ff */
[----:B------:R-:W-:-:S03]  /*af10*/  ISETP.GE.AND P1, PT, R11, RZ, PT ;  /* 0x000000ff0b00720c */ /* 0x000fc60003f26270 */
[----:B------:R-:W-:Y:S02]  /*af20*/  @!P0 IMAD.IADD R8, R8, 0x1, -R4 ;  /* 0x0000000108088824 */ /* 0x000fe400078e0a04 */
[----:B------:R-:W-:Y:S02]  /*af30*/  IMAD.MOV R7, RZ, RZ, -R7 ;  /* 0x000000ffff077224 */ /* 0x000fe400078e0a07 */
[----:B------:R-:W-:Y:S01]  /*af40*/  VIADD R11, R0, 0x6b ;  /* 0x0000006b000b7836 */ /* 0x000fe20000000000 */
[C---:B------:R-:W-:Y:S01]  /*af50*/  ISETP.GT.U32.AND P0, PT, R4.reuse, R8, PT ;  /* 0x000000080400720c */ /* 0x040fe20003f04070 */
[----:B------:R-:W-:-:S03]  /*af60*/  IMAD R9, R4, R7, R9 ;  /* 0x0000000704097224 */ /* 0x000fc600078e0209 */
[----:B------:R-:W-:Y:S01]  /*af70*/  IABS R7, R11 ;  /* 0x0000000b00077213 */ /* 0x000fe20000000000 */
[----:B------:R-:W-:-:S04]  /*af80*/  IMAD.MOV.U32 R24, RZ, RZ, R6 ;  /* 0x000000ffff187224 */ /* 0x000fc800078e0006 */
[----:B------:R-:W-:-:S04]  /*af90*/  IMAD.HI.U32 R6, R5, R7, RZ ;  /* 0x0000000705067227 */ /* 0x000fc800078e00ff */
[----:B------:R-:W-:Y:S01]  /*afa0*/  @!P5 IMAD.MOV R24, RZ, RZ, -R24 ;  /* 0x000000ffff18d224 */ /* 0x000fe200078e0a18 */
[----:B------:R-:W-:Y:S01]  /*afb0*/  ISETP.GT.U32.AND P5, PT, R4, R9, PT ;  /* 0x000000090400720c */ /* 0x000fe20003fa4070 */
[----:B------:R-:W-:Y:S02]  /*afc0*/  @!P0 IMAD.IADD R8, R8, 0x1, -R4 ;  /* 0x0000000108088824 */ /* 0x000fe400078e0a04 */
[----:B------:R-:W-:Y:S02]  /*afd0*/  IMAD.MOV R6, RZ, RZ, -R6 ;  /* 0x000000ffff067224 */ /* 0x000fe400078e0a06 */
[----:B------:R-:W-:Y:S02]  /*afe0*/  IMAD.MOV.U32 R23, RZ, RZ, R8 ;  /* 0x000000ffff177224 */ /* 0x000fe400078e0008 */
[----:B------:R-:W-:Y:S02]  /*aff0*/  IMAD R7, R4, R6, R7 ;  /* 0x0000000604077224 */ /* 0x000fe400078e0207 */
[----:B------:R-:W-:-:S03]  /*b000*/  @!P1 IMAD.MOV R23, RZ, RZ, -R23 ;  /* 0x000000ffff179224 */ /* 0x000fc600078e0a17 */
[----:B------:R-:W-:Y:S01]  /*b010*/  ISETP.GT.U32.AND P1, PT, R4, R7, PT ;  /* 0x000000070400720c */ /* 0x000fe20003f24070 */
[----:B------:R-:W-:Y:S01]  /*b020*/  @!P5 IMAD.IADD R9, R9, 0x1, -R4 ;  /* 0x000000010909d824 */ /* 0x000fe200078e0a04 */
[----:B------:R-:W-:Y:S01]  /*b030*/  ISETP.GE.AND P0, PT, R11, RZ, PT ;  /* 0x000000ff0b00720c */ /* 0x000fe20003f06270 */
[----:B------:R-:W-:-:S03]  /*b040*/  VIADD R11, R0, 0x6c ;  /* 0x0000006c000b7836 */ /* 0x000fc60000000000 */
[----:B------:R-:W-:Y:S02]  /*b050*/  ISETP.GT.U32.AND P5, PT, R4, R9, PT ;  /* 0x000000090400720c */ /* 0x000fe40003fa4070 */
[----:B------:R-:W-:-:S05]  /*b060*/  IABS R6, R11 ;  /* 0x0000000b00067213 */ /* 0x000fca0000000000 */
[----:B------:R-:W-:Y:S02]  /*b070*/  @!P1 IMAD.IADD R7, R7, 0x1, -R4 ;  /* 0x0000000107079824 */ /* 0x000fe400078e0a04 */
[----:B------:R-:W-:-:S03]  /*b080*/  IMAD.HI.U32 R8, R5, R6, RZ ;  /* 0x0000000605087227 */ /* 0x000fc600078e00ff */
[C---:B------:R-:W-:Y:S01]  /*b090*/  ISETP.GT.U32.AND P1, PT, R4.reuse, R7, PT ;  /* 0x000000070400720c */ /* 0x040fe20003f24070 */
[----:B------:R-:W-:Y:S02]  /*b0a0*/  IMAD.MOV R8, RZ, RZ, -R8 ;  /* 0x000000ffff087224 */ /* 0x000fe400078e0a08 */
[----:B------:R-:W-:Y:S02]  /*b0b0*/  @!P5 IMAD.IADD R9, R9, 0x1, -R4 ;  /* 0x000000010909d824 */ /* 0x000fe400078e0a04 */
[----:B------:R-:W-:Y:S02]  /*b0c0*/  IMAD R6, R4, R8, R6 ;  /* 0x0000000804067224 */ /* 0x000fe400078e0206 */
[----:B------:R-:W-:Y:S02]  /*b0d0*/  VIADD R8, R0, 0x6d ;  /* 0x0000006d00087836 */ /* 0x000fe40000000000 */
[----:B------:R-:W-:-:S03]  /*b0e0*/  IMAD.MOV.U32 R22, RZ, RZ, R9 ;  /* 0x000000ffff167224 */ /* 0x000fc600078e0009 */
[----:B------:R-:W-:Y:S01]  /*b0f0*/  IABS R9, R8 ;  /* 0x0000000800097213 */ /* 0x000fe20000000000 */
[----:B------:R-:W-:Y:S01]  /*b100*/  @!P6 IMAD.MOV R22, RZ, RZ, -R22 ;  /* 0x000000ffff16e224 */ /* 0x000fe200078e0a16 */
[----:B------:R-:W-:Y:S01]  /*b110*/  ISETP.GT.U32.AND P6, PT, R4, R6, PT ;  /* 0x000000060400720c */ /* 0x000fe20003fc4070 */
        /* <DEDUP_REMOVED lines=8> */
[----:B------:R-:W-:Y:S02]  /*b1a0*/  ISETP.GT.U32.AND P0, PT, R4, R9, PT ;  /* 0x000000090400720c */ /* 0x000fe40003f04070 */
[----:B------:R-:W-:Y:S01]  /*b1b0*/  ISETP.GE.AND P5, PT, R11, RZ, PT ;  /* 0x000000ff0b00720c */ /* 0x000fe20003fa6270 */
[----:B------:R-:W-:Y:S01]  /*b1c0*/  VIADD R11, R0, 0x6e ;  /* 0x0000006e000b7836 */ /* 0x000fe20000000000 */
[----:B------:R-:W-:-:S04]  /*b1d0*/  ISETP.GT.U32.AND P6, PT, R4, R6, PT ;  /* 0x000000060400720c */ /* 0x000fc80003fc4070 */
[----:B------:R-:W-:-:S05]  /*b1e0*/  IABS R8, R11 ;  /* 0x0000000b00087213 */ /* 0x000fca0000000000 */
[----:B------:R-:W-:-:S04]  /*b1f0*/  IMAD.HI.U32 R7, R5, R8, RZ ;  /* 0x0000000805077227 */ /* 0x000fc800078e00ff */
[--C-:B------:R-:W-:Y:S02]  /*b200*/  @!P0 IMAD.IADD R9, R9, 0x1, -R4.reuse ;  /* 0x0000000109098824 */ /* 0x100fe400078e0a04 */
[----:B------:R-:W-:Y:S01]  /*b210*/  @!P6 IMAD.IADD R6, R6, 0x1, -R4 ;  /* 0x000000010606e824 */ /* 0x000fe200078e0a04 */
[----:B------:R-:W-:Y:S01]  /*b220*/  ISETP.GE.AND P6, PT, R11, RZ, PT ;  /* 0x000000ff0b00720c */ /* 0x000fe20003fc6270 */
[----:B------:R-:W-:Y:S01]  /*b230*/  IMAD.MOV R7, RZ, RZ, -R7 ;  /* 0x000000ffff077224 */ /* 0x000fe200078e0a07 */
[----:B------:R-:W-:Y:S01]  /*b240*/  ISETP.GT.U32.AND P0, PT, R4, R9, PT ;  /* 0x000000090400720c */ /* 0x000fe20003f04070 */
[----:B------:R-:W-:Y:S02]  /*b250*/  VIADD R11, R0, 0x6f ;  /* 0x0000006f000b7836 */ /* 0x000fe40000000000 */
[----:B------:R-:W-:Y:S02]  /*b260*/  IMAD R8, R4, R7, R8 ;  /* 0x0000000704087224 */ /* 0x000fe400078e0208 */
[----:B------:R-:W-:Y:S01]  /*b270*/  IMAD.MOV.U32 R20, RZ, RZ, R6 ;  /* 0x000000ffff147224 */ /* 0x000fe200078e0006 */
[----:B------:R-:W-:-:S03]  /*b280*/  IABS R7, R11 ;  /* 0x0000000b00077213 */ /* 0x000fc60000000000 */
[----:B------:R-:W-:Y:S01]  /*b290*/  @!P5 IMAD.MOV R20, RZ, RZ, -R20 ;  /* 0x000000ffff14d224 */ /* 0x000fe200078e0a14 */
[----:B------:R-:W-:Y:S01]  /*b2a0*/  ISETP.GT.U32.AND P5, PT, R4, R8, PT ;  /* 0x000000080400720c */ /* 0x000fe20003fa4070 */
[----:B------:R-:W-:-:S04]  /*b2b0*/  IMAD.HI.U32 R6, R5, R7, RZ ;  /* 0x0000000705067227 */ /* 0x000fc800078e00ff */
[----:B------:R-:W-:Y:S02]  /*b2c0*/  @!P0 IMAD.IADD R9, R9, 0x1, -R4 ;  /* 0x0000000109098824 */ /* 0x000fe400078e0a04 */
[----:B------:R-:W-:Y:S02]  /*b2d0*/  IMAD.MOV R6, RZ, RZ, -R6 ;  /* 0x000000ffff067224 */ /* 0x000fe400078e0a06 */
[----:B------:R-:W-:Y:S02]  /*b2e0*/  IMAD.MOV.U32 R19, RZ, RZ, R9 ;  /* 0x000000ffff137224 */ /* 0x000fe400078e0009 */
[----:B------:R-:W-:Y:S02]  /*b2f0*/  IMAD R7, R4, R6, R7 ;  /* 0x0000000604077224 */ /* 0x000fe400078e0207 */
[----:B------:R-:W-:Y:S02]  /*b300*/  @!P5 IMAD.IADD R8, R8, 0x1, -R4 ;  /* 0x000000010808d824 */ /* 0x000fe400078e0a04 */
[----:B------:R-:W-:Y:S01]  /*b310*/  @!P1 IMAD.MOV R19, RZ, RZ, -R19 ;  /* 0x000000ffff139224 */ /* 0x000fe200078e0a13 */
[----:B------:R-:W-:-:S02]  /*b320*/  ISETP.GT.U32.AND P1, PT, R4, R7, PT ;  /* 0x000000070400720c */ /* 0x000fc40003f24070 */
[----:B------:R-:W-:Y:S01]  /*b330*/  ISETP.GT.U32.AND P5, PT, R4, R8, PT ;  /* 0x000000080400720c */ /* 0x000fe20003fa4070 */
[----:B------:R-:W-:-:S05]  /*b340*/  VIADD R6, R0, 0x72 ;  /* 0x0000007200067836 */ /* 0x000fca0000000000 */
[----:B------:R-:W-:-:S05]  /*b350*/  IABS R9, R6 ;  /* 0x0000000600097213 */ /* 0x000fca0000000000 */
[--C-:B------:R-:W-:Y:S02]  /*b360*/  @!P1 IMAD.IADD R7, R7, 0x1, -R4.reuse ;  /* 0x0000000107079824 */ /* 0x100fe400078e0a04 */
[----:B------:R-:W-:Y:S01]  /*b370*/  @!P5 IMAD.IADD R8, R8, 0x1, -R4 ;  /* 0x000000010808d824 */ /* 0x000fe200078e0a04 */
[----:B------:R-:W-:Y:S01]  /*b380*/  ISETP.GE.AND P5, PT, R6, RZ, PT ;  /* 0x000000ff0600720c */ /* 0x000fe20003fa6270 */
[----:B------:R-:W-:Y:S01]  /*b390*/  IMAD.HI.U32 R6, R5, R9, RZ ;  /* 0x0000000905067227 */ /* 0x000fe200078e00ff */
[----:B------:R-:W-:-:S03]  /*b3a0*/  ISETP.GT.U32.AND P1, PT, R4, R7, PT ;  /* 0x000000070400720c */ /* 0x000fc60003f24070 */
[----:B------:R-:W-:-:S04]  /*b3b0*/  IMAD.MOV R6, RZ, RZ, -R6 ;  /* 0x000000ffff067224 */ /* 0x000fc800078e0a06 */
[----:B------:R-:W-:-:S06]  /*b3c0*/  IMAD R6, R4, R6, R9 ;  /* 0x0000000604067224 */ /* 0x000fcc00078e0209 */
[----:B------:R-:W-:Y:S01]  /*b3d0*/  @!P1 IMAD.IADD R7, R7, 0x1, -R4 ;  /* 0x0000000107079824 */ /* 0x000fe200078e0a04 */
[----:B------:R-:W-:Y:S01]  /*b3e0*/  ISETP.GT.U32.AND P1, PT, R4, R6, PT ;  /* 0x000000060400720c */ /* 0x000fe20003f24070 */
[----:B------:R-:W-:Y:S01]  /*b3f0*/  VIADD R9, R0, 0x73 ;  /* 0x0000007300097836 */ /* 0x000fe20000000000 */
[----:B------:R-:W-:Y:S01]  /*b400*/  ISETP.GE.AND P0, PT, R11, RZ, PT ;  /* 0x000000ff0b00720c */ /* 0x000fe20003f06270 */
[----:B------:R-:W-:-:S03]  /*b410*/  IMAD.MOV.U32 R18, RZ, RZ, R8 ;  /* 0x000000ffff127224 */ /* 0x000fc600078e0008 */
[----:B------:R-:W-:Y:S01]  /*b420*/  IABS R11, R9 ;  /* 0x00000009000b7213 */ /* 0x000fe20000000000 */
[----:B------:R-:W-:Y:S01]  /*b430*/  @!P6 IMAD.MOV R18, RZ, RZ, -R18 ;  /* 0x000000ffff12e224 */ /* 0x000fe200078e0a12 */
[----:B------:R-:W-:-:S05]  /*b440*/  ISETP.GE.AND P6, PT, R9, RZ, PT ;  /* 0x000000ff0900720c */ /* 0x000fca0003fc6270 */
[----:B------:R-:W-:Y:S02]  /*b450*/  @!P1 IMAD.IADD R6, R6, 0x1, -R4 ;  /* 0x0000000106069824 */ /* 0x000fe400078e0a04 */
[----:B------:R-:W-:-:S03]  /*b460*/  IMAD.HI.U32 R9, R5, R11, RZ ;  /* 0x0000000b05097227 */ /* 0x000fc600078e00ff */
[----:B------:R-:W-:Y:S01]  /*b470*/  ISETP.GT.U32.AND P1, PT, R4, R6, PT ;  /* 0x000000060400720c */ /* 0x000fe20003f24070 */
[----:B------:R-:W-:Y:S02]  /*b480*/  VIADD R8, R0, 0x74 ;  /* 0x0000007400087836 */ /* 0x000fe40000000000 */
[----:B------:R-:W-:Y:S02]  /*b490*/  IMAD.MOV.U32 R17, RZ, RZ, R7 ;  /* 0x000000ffff117224 */ /* 0x000fe400078e0007 */
[----:B------:R-:W-:Y:S01]  /*b4a0*/  IMAD.MOV R7, RZ, RZ, -R9 ;  /* 0x000000ffff077224 */ /* 0x000fe200078e0a09 */
[----:B------:R-:W-:Y:S01]  /*b4b0*/  IABS R12, R8 ;  /* 0x00000008000c7213 */ /* 0x000fe20000000000 */
[----:B------:R-:W-:Y:S01]  /*b4c0*/  @!P0 IMAD.MOV R17, RZ, RZ, -R17 ;  /* 0x000000ffff118224 */ /* 0x000fe200078e0a11 */
[----:B------:R-:W-:Y:S01]  /*b4d0*/  ISETP.GE.AND P0, PT, R8, RZ, PT ;  /* 0x000000ff0800720c */ /* 0x000fe20003f06270 */
[----:B------:R-:W-:Y:S02]  /*b4e0*/  IMAD R8, R4, R7, R11 ;  /* 0x0000000704087224 */ /* 0x000fe400078e020b */
[----:B------:R-:W-:-:S02]  /*b4f0*/  IMAD.MOV.U32 R9, RZ, RZ, R12 ;  /* 0x000000ffff097224 */ /* 0x000fc400078e000c */
[----:B------:R-:W-:Y:S01]  /*b500*/  @!P1 IMAD.IADD R6, R6, 0x1, -R4 ;  /* 0x0000000106069824 */ /* 0x000fe200078e0a04 */
[----:B------:R-:W-:Y:S01]  /*b510*/  ISETP.GT.U32.AND P1, PT, R4, R8, PT ;  /* 0x000000080400720c */ /* 0x000fe20003f24070 */
[----:B------:R-:W-:-:S04]  /*b520*/  IMAD.HI.U32 R7, R5, R9, RZ ;  /* 0x0000000905077227 */ /* 0x000fc800078e00ff */
[----:B------:R-:W-:Y:S02]  /*b530*/  IMAD.MOV R7, RZ, RZ, -R7 ;  /* 0x000000ffff077224 */ /* 0x000fe400078e0a07 */
[C---:B------:R-:W-:Y:S02]  /*b540*/  VIADD R13, R0.reuse, 0x75 ;  /* 0x00000075000d7836 */ /* 0x040fe40000000000 */
[----:B------:R-:W-:Y:S02]  /*b550*/  VIADD R32, R0, 0x76 ;  /* 0x0000007600207836 */ /* 0x000fe40000000000 */
[----:B------:R-:W-:Y:S01]  /*b560*/  IMAD R9, R4, R7, R9 ;  /* 0x0000000704097224 */ /* 0x000fe200078e0209 */
[----:B------:R-:W-:Y:S01]  /*b570*/  IABS R7, R13 ;  /* 0x0000000d00077213 */ /* 0x000fe20000000000 */
[----:B------:R-:W-:Y:S02]  /*b580*/  @!P1 IMAD.IADD R8, R8, 0x1, -R4 ;  /* 0x0000000108089824 */ /* 0x000fe400078e0a04 */
[----:B------:R-:W-:Y:S01]  /*b590*/  IMAD.MOV.U32 R16, RZ, RZ, R6 ;  /* 0x000000ffff107224 */ /* 0x000fe200078e0006 */
[----:B------:R-:W-:Y:S01]  /*b5a0*/  IABS R11, R32 ;  /* 0x00000020000b7213 */ /* 0x000fe20000000000 */
[----:B------:R-:W-:Y:S01]  /*b5b0*/  IMAD.HI.U32 R12, R5, R7, RZ ;  /* 0x00000007050c7227 */ /* 0x000fe200078e00ff */
[----:B------:R-:W-:-:S03]  /*b5c0*/  ISETP.GT.U32.AND P1, PT, R4, R8, PT ;  /* 0x000000080400720c */ /* 0x000fc60003f24070 */
[----:B------:R-:W-:Y:S01]  /*b5d0*/  @!P5 IMAD.MOV R16, RZ, RZ, -R16 ;  /* 0x000000ffff10d224 */ /* 0x000fe200078e0a10 */
[----:B------:R-:W-:Y:S01]  /*b5e0*/  ISETP.GT.U32.AND P5, PT, R4, R9, PT ;  /* 0x000000090400720c */ /* 0x000fe20003fa4070 */
[----:B------:R-:W-:Y:S02]  /*b5f0*/  IMAD.MOV.U32 R6, RZ, RZ, R11 ;  /* 0x000000ffff067224 */ /* 0x000fe400078e000b */
[----:B------:R-:W-:-:S04]  /*b600*/  IMAD.MOV R11, RZ, RZ, -R12 ;  /* 0x000000ffff0b7224 */ /* 0x000fc800078e0a0c */
[----:B------:R-:W-:Y:S02]  /*b610*/  IMAD R7, R4, R11, R7 ;  /* 0x0000000b04077224 */ /* 0x000fe400078e0207 */
[----:B------:R-:W-:-:S03]  /*b620*/  @!P1 IMAD.IADD R8, R8, 0x1, -R4 ;  /* 0x0000000108089824 */ /* 0x000fc600078e0a04 */
[----:B------:R-:W-:Y:S01]  /*b630*/  ISETP.GT.U32.AND P1, PT, R4, R7, PT ;  /* 0x000000070400720c */ /* 0x000fe20003f24070 */
[----:B------:R-:W-:Y:S02]  /*b640*/  @!P5 IMAD.IADD R9, R9, 0x1, -R4 ;  /* 0x000000010909d824 */ /* 0x000fe400078e0a04 */
[----:B------:R-:W-:-:S03]  /*b650*/  IMAD.HI.U32 R11, R5, R6, RZ ;  /* 0x00000006050b7227 */ /* 0x000fc600078e00ff */
[----:B------:R-:W-:Y:S01]  /*b660*/  ISETP.GT.U32.AND P5, PT, R4, R9, PT ;  /* 0x000000090400720c */ /* 0x000fe20003fa4070 */
[----:B------:R-:W-:Y:S02]  /*b670*/  IMAD.MOV R11, RZ, RZ, -R11 ;  /* 0x000000ffff0b7224 */ /* 0x000fe400078e0a0b */
[----:B------:R-:W-:Y:S02]  /*b680*/  VIADD R12, R0, 0x77 ;  /* 0x00000077000c7836 */ /* 0x000fe40000000000 */
[----:B------:R-:W-:Y:S02]  /*b690*/  IMAD R6, R4, R11, R6 ;  /* 0x0000000b04067224 */ /* 0x000fe400078e0206 */
[----:B------:R-:W-:Y:S01]  /*b6a0*/  IMAD.MOV.U32 R15, RZ, RZ, R8 ;  /* 0x000000ffff0f7224 */ /* 0x000fe200078e0008 */
[----:B------:R-:W-:Y:S01]  /*b6b0*/  IABS R11, R12 ;  /* 0x0000000c000b7213 */ /* 0x000fe20000000000 */
[----:B------:R-:W-:Y:S02]  /*b6c0*/  @!P1 IMAD.IADD R7, R7, 0x1, -R4 ;  /* 0x0000000107079824 */ /* 0x000fe400078e0a04 */
[----:B------:R-:W-:-:S02]  /*b6d0*/  @!P6 IMAD.MOV R15, RZ, RZ, -R15 ;  /* 0x000000ffff0fe224 */ /* 0x000fc400078e0a0f */
[----:B------:R-:W-:Y:S01]  /*b6e0*/  @!P5 IMAD.IADD R9, R9, 0x1, -R4 ;  /* 0x000000010909d824 */ /* 0x000fe200078e0a04 */
[C---:B------:R-:W-:Y:S01]  /*b6f0*/  ISETP.GT.U32.AND P6, PT, R4.reuse, R7, PT ;  /* 0x000000070400720c */ /* 0x040fe20003fc4070 */
[----:B------:R-:W-:Y:S01]  /*b700*/  IMAD.HI.U32 R8, R5, R11, RZ ;  /* 0x0000000b05087227 */ /* 0x000fe200078e00ff */
[----:B------:R-:W-:-:S03]  /*b710*/  ISETP.GT.U32.AND P5, PT, R4, R6, PT ;  /* 0x000000060400720c */ /* 0x000fc60003fa4070 */
[----:B------:R-:W-:-:S04]  /*b720*/  IMAD.MOV R8, RZ, RZ, -R8 ;  /* 0x000000ffff087224 */ /* 0x000fc800078e0a08 */
[----:B------:R-:W-:-:S04]  /*b730*/  IMAD R8, R4, R8, R11 ;  /* 0x0000000804087224 */ /* 0x000fc800078e020b */
[--C-:B------:R-:W-:Y:S01]  /*b740*/  @!P6 IMAD.IADD R7, R7, 0x1, -R4.reuse ;  /* 0x000000010707e824 */ /* 0x100fe200078e0a04 */
[----:B------:R-:W-:Y:S01]  /*b750*/  ISETP.GT.U32.AND P6, PT, R4, R8, PT ;  /* 0x000000080400720c */ /* 0x000fe20003fc4070 */
[----:B------:R-:W-:Y:S01]  /*b760*/  @!P5 IMAD.IADD R6, R6, 0x1, -R4 ;  /* 0x000000010606d824 */ /* 0x000fe200078e0a04 */
[----:B------:R-:W-:Y:S01]  /*b770*/  ISETP.GE.AND P1, PT, R13, RZ, PT ;  /* 0x000000ff0d00720c */ /* 0x000fe20003f26270 */
[----:B------:R-:W-:-:S03]  /*b780*/  IMAD.MOV.U32 R13, RZ, RZ, R7 ;  /* 0x000000ffff0d7224 */ /* 0x000fc600078e0007 */
[----:B------:R-:W-:Y:S01]  /*b790*/  ISETP.GT.U32.AND P5, PT, R4, R6, PT ;  /* 0x000000060400720c */ /* 0x000fe20003fa4070 */
[----:B------:R-:W-:-:S05]  /*b7a0*/  VIADD R7, R0, 0x79 ;  /* 0x0000007900077836 */ /* 0x000fca0000000000 */
[----:B------:R-:W-:Y:S01]  /*b7b0*/  IABS R11, R7 ;  /* 0x00000007000b7213 */ /* 0x000fe20000000000 */
[----:B------:R-:W-:Y:S02]  /*b7c0*/  @!P6 IMAD.IADD R8, R8, 0x1, -R4 ;  /* 0x000000010808e824 */ /* 0x000fe400078e0a04 */
[----:B------:R-:W-:Y:S02]  /*b7d0*/  IMAD.MOV.U32 R14, RZ, RZ, R9 ;  /* 0x000000ffff0e7224 */ /* 0x000fe400078e0009 */
[----:B------:R-:W-:Y:S01]  /*b7e0*/  IMAD.HI.U32 R9, R5, R11, RZ ;  /* 0x0000000b05097227 */ /* 0x000fe200078e00ff */
[----:B------:R-:W-:-:S03]  /*b7f0*/  ISETP.GT.U32.AND P6, PT, R4, R8, PT ;  /* 0x000000080400720c */ /* 0x000fc60003fc4070 */
[----:B------:R-:W-:Y:S02]  /*b800*/  @!P5 IMAD.IADD R6, R6, 0x1, -R4 ;  /* 0x000000010606d824 */ /* 0x000fe400078e0a04 */
[----:B------:R-:W-:Y:S01]  /*b810*/  @!P1 IMAD.MOV R13, RZ, RZ, -R13 ;  /* 0x000000ffff0d9224 */ /* 0x000fe200078e0a0d */
[----:B------:R-:W-:Y:S01]  /*b820*/  ISETP.GE.AND P1, PT, R12, RZ, PT ;  /* 0x000000ff0c00720c */ /* 0x000fe20003f26270 */
[----:B------:R-:W-:Y:S02]  /*b830*/  IMAD.MOV.U32 R12, RZ, RZ, R6 ;  /* 0x000000ffff0c7224 */ /* 0x000fe400078e0006 */
[----:B------:R-:W-:-:S04]  /*b840*/  IMAD.MOV R6, RZ, RZ, -R9 ;  /* 0x000000ffff067224 */ /* 0x000fc800078e0a09 */
[----:B------:R-:W-:Y:S02]  /*b850*/  IMAD R6, R4, R6, R11 ;  /* 0x0000000604067224 */ /* 0x000fe400078e020b */
[----:B------:R-:W-:-:S03]  /*b860*/  @!P6 IMAD.IADD R8, R8, 0x1, -R4 ;  /* 0x000000010808e824 */ /* 0x000fc600078e0a04 */
[----:B------:R-:W-:Y:S01]  /*b870*/  ISETP.GT.U32.AND P6, PT, R4, R6, PT ;  /* 0x000000060400720c */ /* 0x000fe20003fc4070 */
[----:B------:R-:W-:Y:S01]  /*b880*/  @!P0 IMAD.MOV R14, RZ, RZ, -R14 ;  /* 0x000000ffff0e8224 */ /* 0x000fe200078e0a0e */
[----:B------:R-:W-:Y:S02]  /*b890*/  ISETP.GE.AND P0, PT, R32, RZ, PT ;  /* 0x000000ff2000720c */ /* 0x000fe40003f06270 */
[----:B------:R-:W-:Y:S01]  /*b8a0*/  ISETP.GE.AND P5, PT, R7, RZ, PT ;  /* 0x000000ff0700720c */ /* 0x000fe20003fa6270 */
[----:B------:R-:W-:-:S05]  /*b8b0*/  VIADD R7, R0, 0x7a ;  /* 0x0000007a00077836 */ /* 0x000fca0000000000 */
[----:B------:R-:W-:-:S03]  /*b8c0*/  IABS R32, R7 ;  /* 0x0000000700207213 */ /* 0x000fc60000000000 */
[----:B------:R-:W-:Y:S02]  /*b8d0*/  @!P6 IMAD.IADD R6, R6, 0x1, -R4 ;  /* 0x000000010606e824 */ /* 0x000fe400078e0a04 */
[----:B------:R-:W-:Y:S02]  /*b8e0*/  IMAD.MOV.U32 R9, RZ, RZ, R32 ;  /* 0x000000ffff097224 */ /* 0x000fe400078e0020 */
[----:B------:R-:W-:Y:S01]  /*b8f0*/  @!P0 IMAD.MOV R12, RZ, RZ, -R12 ;  /* 0x000000ffff0c8224 */ /* 0x000fe200078e0a0c */
[----:B------:R-:W-:Y:S01]  /*b900*/  ISETP.GE.AND P0, PT, R7, RZ, PT ;  /* 0x000000ff0700720c */ /* 0x000fe20003f06270 */
[----:B------:R-:W-:Y:S01]  /*b910*/  IMAD.HI.U32 R7, R5, R9, RZ ;  /* 0x0000000905077227 */ /* 0x000fe200078e00ff */
[----:B------:R-:W-:-:S03]  /*b920*/  ISETP.GT.U32.AND P6, PT, R4, R6, PT ;  /* 0x000000060400720c */ /* 0x000fc60003fc4070 */
[----:B------:R-:W-:-:S04]  /*b930*/  IMAD.MOV R7, RZ, RZ, -R7 ;  /* 0x000000ffff077224 */ /* 0x000fc800078e0a07 */
[----:B------:R-:W-:-:S06]  /*b940*/  IMAD R7, R4, R7, R9 ;  /* 0x0000000704077224 */ /* 0x000fcc00078e0209 */
[----:B------:R-:W-:Y:S01]  /*b950*/  @!P6 IMAD.IADD R6, R6, 0x1, -R4 ;  /* 0x000000010606e824 */ /* 0x000fe200078e0a04 */
[----:B------:R-:W-:Y:S01]  /*b960*/  ISETP.GT.U32.AND P6, PT, R4, R7, PT ;  /* 0x000000070400720c */ /* 0x000fe20003fc4070 */
[C---:B------:R-:W-:Y:S02]  /*b970*/  VIADD R9, R0.reuse, 0x7b ;  /* 0x0000007b00097836 */ /* 0x040fe40000000000 */
[----:B------:R-:W-:-:S03]  /*b980*/  VIADD R40, R0, 0x7c ;  /* 0x0000007c00287836 */ /* 0x000fc60000000000 */
[----:B------:R-:W-:Y:S02]  /*b990*/  IABS R32, R9 ;  /* 0x0000000900207213 */ /* 0x000fe40000000000 */
[----:B------:R-:W-:Y:S01]  /*b9a0*/  IABS R33, R40 ;  /* 0x0000002800217213 */ /* 0x000fe20000000000 */
[----:B------:R-:W-:Y:S02]  /*b9b0*/  IMAD.MOV.U32 R11, RZ, RZ, R8 ;  /* 0x000000ffff0b7224 */ /* 0x000fe400078e0008 */
[----:B------:R-:W-:-:S04]  /*b9c0*/  IMAD.HI.U32 R36, R5, R32, RZ ;  /* 0x0000002005247227 */ /* 0x000fc800078e00ff */
[----:B------:R-:W-:Y:S02]  /*b9d0*/  @!P6 IMAD.IADD R7, R7, 0x1, -R4 ;  /* 0x000000010707e824 */ /* 0x000fe400078e0a04 */
[----:B------:R-:W-:-:S03]  /*b9e0*/  IMAD.HI.U32 R39, R5, R33, RZ ;  /* 0x0000002105277227 */ /* 0x000fc600078e00ff */
[C---:B------:R-:W-:Y:S01]  /*b9f0*/  ISETP.GT.U32.AND P6, PT, R4.reuse, R7, PT ;  /* 0x000000070400720c */ /* 0x040fe20003fc4070 */
[----:B------:R-:W-:Y:S02]  /*ba00*/  IMAD.MOV R8, RZ, RZ, -R36 ;  /* 0x000000ffff087224 */ /* 0x000fe400078e0a24 */
[----:B------:R-:W-:Y:S02]  /*ba10*/  IMAD.MOV R36, RZ, RZ, -R39 ;  /* 0x000000ffff247224 */ /* 0x000fe400078e0a27 */
[----:B------:R-:W-:Y:S01]  /*ba20*/  @!P1 IMAD.MOV R11, RZ, RZ, -R11 ;  /* 0x000000ffff0b9224 */ /* 0x000fe200078e0a0b */
[----:B------:R-:W-:Y:S01]  /*ba30*/  ISETP.GE.AND P1, PT, R9, RZ, PT ;  /* 0x000000ff0900720c */ /* 0x000fe20003f26270 */
[C---:B------:R-:W-:Y:S02]  /*ba40*/  IMAD R9, R4.reuse, R8, R32 ;  /* 0x0000000804097224 */ /* 0x040fe400078e0220 */
[----:B------:R-:W-:Y:S02]  /*ba50*/  IMAD R8, R4, R36, R33 ;  /* 0x0000002404087224 */ /* 0x000fe400078e0221 */
[----:B------:R-:W-:-:S02]  /*ba60*/  VIADD R36, R0, 0x7d ;  /* 0x0000007d00247836 */ /* 0x000fc40000000000 */
[----:B------:R-:W-:Y:S01]  /*ba70*/  @!P5 IMAD.MOV R6, RZ, RZ, -R6 ;  /* 0x000000ffff06d224 */ /* 0x000fe200078e0a06 */
[C---:B------:R-:W-:Y:S02]  /*ba80*/  ISETP.GT.U32.AND P5, PT, R4.reuse, R9, PT ;  /* 0x000000090400720c */ /* 0x040fe40003fa4070 */
[----:B------:R-:W-:Y:S01]  /*ba90*/  IABS R32, R36 ;  /* 0x0000002400207213 */ /* 0x000fe20000000000 */
[----:B------:R-:W-:Y:S01]  /*baa0*/  @!P6 IMAD.IADD R7, R7, 0x1, -R4 ;  /* 0x000000010707e824 */ /* 0x000fe200078e0a04 */
[----:B------:R-:W-:-:S03]  /*bab0*/  ISETP.GT.U32.AND P6, PT, R4, R8, PT ;  /* 0x000000080400720c */ /* 0x000fc60003fc4070 */
[----:B------:R-:W-:-:S04]  /*bac0*/  IMAD.HI.U32 R41, R5, R32, RZ ;  /* 0x0000002005297227 */ /* 0x000fc800078e00ff */
[----:B------:R-:W-:Y:S02]  /*bad0*/  VIADD R39, R0, 0x7e ;  /* 0x0000007e00277836 */ /* 0x000fe40000000000 */
[----:B------:R-:W-:Y:S01]  /*bae0*/  IMAD.MOV R44, RZ, RZ, -R41 ;  /* 0x000000ffff2c7224 */ /* 0x000fe200078e0a29 */
[----:B------:R-:W-:Y:S01]  /*baf0*/  SEL R41, R10, R6, !P4 ;  /* 0x000000060a297207 */ /* 0x000fe20006000000 */
[--C-:B------:R-:W-:Y:S01]  /*bb00*/  @!P5 IMAD.IADD R9, R9, 0x1, -R4.reuse ;  /* 0x000000010909d824 */ /* 0x100fe200078e0a04 */
[----:B------:R-:W-:Y:S01]  /*bb10*/  IABS R33, R39 ;  /* 0x0000002700217213 */ /* 0x000fe20000000000 */
[----:B------:R-:W-:Y:S02]  /*bb20*/  @!P6 IMAD.IADD R8, R8, 0x1, -R4 ;  /* 0x000000010808e824 */ /* 0x000fe400078e0a04 */
[----:B------:R-:W-:Y:S01]  /*bb30*/  IMAD R41, R41, UR14, RZ ;  /* 0x0000000e29297c24 */ /* 0x000fe2000f8e02ff */
[----:B------:R-:W-:Y:S01]  /*bb40*/  ISETP.GT.U32.AND P6, PT, R4, R9, PT ;  /* 0x000000090400720c */ /* 0x000fe20003fc4070 */
[----:B------:R-:W-:-:S03]  /*bb50*/  IMAD.HI.U32 R5, R5, R33, RZ ;  /* 0x0000002105057227 */ /* 0x000fc600078e00ff */
[----:B------:R-:W-:Y:S01]  /*bb60*/  IADD3 R45, P5, PT, R41, R3, RZ ;  /* 0x00000003292d7210 */ /* 0x000fe20007fbe0ff */
[----:B------:R-:W-:-:S03]  /*bb70*/  IMAD.MOV R5, RZ, RZ, -R5 ;  /* 0x000000ffff057224 */ /* 0x000fc600078e0a05 */
[----:B------:R-:W-:Y:S01]  /*bb80*/  LEA.HI.X.SX32 R46, R41, R2, 0x1, P5 ;  /* 0x00000002292e7211 */ /* 0x000fe200028f0eff */
[C---:B------:R-:W-:Y:S01]  /*bb90*/  IMAD R5, R4.reuse, R5, R33 ;  /* 0x0000000504057224 */ /* 0x040fe200078e0221 */
[----:B------:R-:W-:Y:S01]  /*bba0*/  PRMT R55, RZ, 0x7610, R55 ;  /* 0x00007610ff377816 */ /* 0x000fe20000000037 */
[C---:B------:R-:W-:Y:S02]  /*bbb0*/  IMAD R6, R4.reuse, R44, R32 ;  /* 0x0000002c04067224 */ /* 0x040fe400078e0220 */
[----:B------:R-:W-:Y:S02]  /*bbc0*/  @P3 IMAD.MOV.U32 R32, RZ, RZ, R45 ;  /* 0x000000ffff203224 */ /* 0x000fe400078e002d */
[----:B------:R-:W-:Y:S02]  /*bbd0*/  @P3 IMAD.MOV.U32 R33, RZ, RZ, R46 ;  /* 0x000000ffff213224 */ /* 0x000fe400078e002e */
[----:B------:R-:W-:Y:S01]  /*bbe0*/  @!P6 IMAD.IADD R9, R9, 0x1, -R4 ;  /* 0x000000010909e824 */ /* 0x000fe200078e0a04 */
[----:B------:R-:W-:-:S02]  /*bbf0*/  ISETP.GT.U32.AND P6, PT, R4, R5, PT ;  /* 0x000000050400720c */ /* 0x000fc40003fc4070 */
[----:B------:R0:W2:Y:S02]  /*bc00*/  @P3 LDG.E.U8 R55, desc[UR22][R32.64] ;  /* 0x0000001620373981 */ /* 0x0000a4000c1e1100 */
[----:B0-----:R-:W-:Y:S02]  /*bc10*/  SEL R32, R10, R88, !P4 ;  /* 0x000000580a207207 */ /* 0x001fe40006000000 */
[----:B------:R0:W-:Y:S03]  /*bc20*/  STL [R1+0x71c], R0 ;  /* 0x00071c0001007387 */ /* 0x0001e60000100800 */
[----:B------:R-:W-:-:S04]  /*bc30*/  IMAD R32, R32, UR14, RZ ;  /* 0x0000000e20207c24 */ /* 0x000fc8000f8e02ff */
[----:B------:R-:W-:Y:S01]  /*bc40*/  @!P6 IMAD.IADD R5, R5, 0x1, -R4 ;  /* 0x000000010505e824 */ /* 0x000fe200078e0a04 */
[C---:B0-----:R-:W-:Y:S02]  /*bc50*/  IADD3 R0, P6, PT, R32.reuse, R3, RZ ;  /* 0x0000000320007210 */ /* 0x041fe40007fde0ff */
[----:B------:R-:W-:Y:S02]  /*bc60*/  PRMT R54, RZ, 0x7610, R54 ;  /* 0x00007610ff367816 */ /* 0x000fe40000000036 */
[----:B------:R-:W-:Y:S01]  /*bc70*/  LEA.HI.X.SX32 R33, R32, R2, 0x1, P6 ;  /* 0x0000000220217211 */ /* 0x000fe200030f0eff */
[----:B------:R-:W-:-:S05]  /*bc80*/  @P3 IMAD.MOV.U32 R32, RZ, RZ, R0 ;  /* 0x000000ffff203224 */ /* 0x000fca00078e0000 */
[----:B------:R-:W2:Y:S01]  /*bc90*/  @P3 LDG.E.U8 R54, desc[UR22][R32.64] ;  /* 0x0000001620363981 */ /* 0x000ea2000c1e1100 */
[----:B------:R-:W-:Y:S01]  /*bca0*/  ISETP.GT.U32.AND P5, PT, R4, R6, PT ;  /* 0x000000060400720c */ /* 0x000fe20003fa4070 */
[----:B------:R-:W-:-:S12]  /*bcb0*/  @!P0 IMAD.MOV R7, RZ, RZ, -R7 ;  /* 0x000000ffff078224 */ /* 0x000fd800078e0a07 */
[----:B------:R-:W-:-:S05]  /*bcc0*/  @!P5 IMAD.IADD R6, R6, 0x1, -R4 ;  /* 0x000000010606d824 */ /* 0x000fca00078e0a04 */
[C---:B------:R-:W-:Y:S02]  /*bcd0*/  ISETP.GT.U32.AND P0, PT, R4.reuse, R6, PT ;  /* 0x000000060400720c */ /* 0x040fe40003f04070 */
[C---:B------:R-:W-:Y:S02]  /*bce0*/  ISETP.GT.U32.AND P6, PT, R4.reuse, R5, PT ;  /* 0x000000050400720c */ /* 0x040fe40003fc4070 */
[----:B------:R-:W-:-:S09]  /*bcf0*/  ISETP.GT.U32.AND P5, PT, R4, R8, PT ;  /* 0x000000080400720c */ /* 0x000fd20003fa4070 */
[--C-:B------:R-:W-:Y:S01]  /*bd00*/  @!P0 IMAD.IADD R6, R6, 0x1, -R4.reuse ;  /* 0x0000000106068824 */ /* 0x100fe200078e0a04 */
[----:B------:R-:W-:Y:S02]  /*bd10*/  ISETP.GE.AND P0, PT, R36, RZ, PT ;  /* 0x000000ff2400720c */ /* 0x000fe40003f06270 */
[----:B------:R-:W-:Y:S01]  /*bd20*/  SEL R36, R10, R89, !P4 ;  /* 0x000000590a247207 */ /* 0x000fe20006000000 */
[----:B------:R-:W-:Y:S04]  /*bd30*/  STL [R1+0x47c], R45 ;  /* 0x00047c2d01007387 */ /* 0x000fe80000100800 */
[----:B------:R-:W-:Y:S01]  /*bd40*/  IMAD R36, R36, UR14, RZ ;  /* 0x0000000e24247c24 */ /* 0x000fe2000f8e02ff */
[----:B------:R-:W-:Y:S01]  /*bd50*/  STL [R1+0x478], R46 ;  /* 0x0004782e01007387 */ /* 0x000fe20000100800 */
[----:B------:R-:W-:-:S03]  /*bd60*/  @!P6 IMAD.IADD R5, R5, 0x1, -R4 ;  /* 0x000000010505e824 */ /* 0x000fc600078e0a04 */
[----:B------:R0:W-:Y:S01]  /*bd70*/  STL [R1+0xd4], R0 ;  /* 0x0000d40001007387 */ /* 0x0001e20000100800 */
[----:B------:R-:W-:Y:S01]  /*bd80*/  @!P5 IMAD.IADD R8, R8, 0x1, -R4 ;  /* 0x000000010808d824 */ /* 0x000fe200078e0a04 */
[----:B------:R-:W-:Y:S02]  /*bd90*/  ISETP.GE.AND P5, PT, R40, RZ, PT ;  /* 0x000000ff2800720c */ /* 0x000fe40003fa6270 */
[----:B------:R-:W-:Y:S01]  /*bda0*/  STL [R1+0xd0], R33 ;  /* 0x0000d02101007387 */ /* 0x000fe20000100800 */
[----:B0-----:R-:W-:-:S04]  /*bdb0*/  IADD3 R0, P6, PT, R36, R3, RZ ;  /* 0x0000000324007210 */ /* 0x001fc80007fde0ff */
[----:B------:R-:W-:Y:S02]  /*bdc0*/  LEA.HI.X.SX32 R40, R36, R2, 0x1, P6 ;  /* 0x0000000224287211 */ /* 0x000fe400030f0eff */
[----:B------:R-:W-:Y:S01]  /*bdd0*/  SEL R45, R10, R90, !P4 ;  /* 0x0000005a0a2d7207 */ /* 0x000fe20006000000 */
[----:B------:R-:W-:Y:S01]  /*bde0*/  IMAD.MOV.U32 R58, RZ, RZ, R91 ;  /* 0x000000ffff3a7224 */ /* 0x000fe200078e005b */
[----:B--2---:R0:W-:Y:S04]  /*bdf0*/  STL [R1+0x720], R54 ;  /* 0x0007203601007387 */ /* 0x0041e80000100800 */
[----:B------:R-:W-:Y:S04]  /*be00*/  STL [R1+0x114], R0 ;  /* 0x0001140001007387 */ /* 0x000fe80000100800 */
[----:B------:R1:W-:Y:S04]  /*be10*/  STL [R1+0x110], R40 ;  /* 0x0001102801007387 */ /* 0x0003e80000100800 */
[----:B------:R-:W2:Y:S04]  /*be20*/  LDL.LU R85, [R1+0x164] ;  /* 0x0001640001557983 */ /* 0x000ea80000300800 */
[----:B------:R-:W3:Y:S04]  /*be30*/  LDL.LU R46, [R1+0x15c] ;  /* 0x00015c00012e7983 */ /* 0x000ee80000300800 */
[----:B------:R-:W3:Y:S04]  /*be40*/  LDL.LU R68, [R1+0x158] ;  /* 0x0001580001447983 */ /* 0x000ee80000300800 */
[----:B------:R-:W3:Y:S04]  /*be50*/  LDL.LU R87, [R1+0x154] ;  /* 0x0001540001577983 */ /* 0x000ee80000300800 */
[----:B------:R-:W4:Y:S04]  /*be60*/  LDL.LU R88, [R1+0x150] ;  /* 0x0001500001587983 */ /* 0x000f280000300800 */
[----:B------:R-:W4:Y:S04]  /*be70*/  LDL.LU R89, [R1+0x138] ;  /* 0x0001380001597983 */ /* 0x000f280000300800 */
[----:B------:R-:W4:Y:S04]  /*be80*/  LDL.LU R4, [R1+0x124] ;  /* 0x0001240001047983 */ /* 0x000f280000300800 */
[----:B------:R-:W4:Y:S04]  /*be90*/  LDL.LU R47, [R1+0x120] ;  /* 0x00012000012f7983 */ /* 0x000f280000300800 */
[----:B------:R-:W4:Y:S01]  /*bea0*/  LDL.LU R73, [R1+0x11c] ;  /* 0x00011c0001497983 */ /* 0x000f220000300800 */
[----:B0-----:R-:W-:-:S03]  /*beb0*/  IMAD.MOV.U32 R54, RZ, RZ, R92 ;  /* 0x000000ffff367224 */ /* 0x001fc600078e005c */
[----:B------:R-:W4:Y:S04]  /*bec0*/  LDL.LU R90, [R1+0x118] ;  /* 0x00011800015a7983 */ /* 0x000f280000300800 */
[----:B------:R-:W4:Y:S04]  /*bed0*/  LDL.LU R91, [R1+0xfc] ;  /* 0x0000fc00015b7983 */ /* 0x000f280000300800 */
[----:B------:R-:W4:Y:S01]  /*bee0*/  LDL.LU R92, [R1+0xf8] ;  /* 0x0000f800015c7983 */ /* 0x000f220000300800 */
[----:B------:R-:W-:Y:S01]  /*bef0*/  PRMT R52, RZ, 0x7610, R52 ;  /* 0x00007610ff347816 */ /* 0x000fe20000000034 */
[----:B------:R-:W-:-:S02]  /*bf00*/  @P3 IMAD.MOV.U32 R32, RZ, RZ, R0 ;  /* 0x000000ffff203224 */ /* 0x000fc400078e0000 */
[----:B------:R-:W-:Y:S02]  /*bf10*/  @P3 IMAD.MOV.U32 R33, RZ, RZ, R40 ;  /* 0x000000ffff213224 */ /* 0x000fe400078e0028 */
[----:B------:R-:W-:-:S03]  /*bf20*/  IMAD.MOV.U32 R84, RZ, RZ, R93 ;  /* 0x000000ffff547224 */ /* 0x000fc600078e005d */
[----:B------:R0:W4:Y:S01]  /*bf30*/  @P3 LDG.E.U8 R52, desc[UR22][R32.64] ;  /* 0x0000001620343981 */ /* 0x000122000c1e1100 */
[----:B------:R-:W-:-:S03]  /*bf40*/  ISETP.GE.AND P6, PT, R39, RZ, PT ;  /* 0x000000ff2700720c */ /* 0x000fc60003fc6270 */
[----:B------:R-:W4:Y:S04]  /*bf50*/  LDL.LU R32, [R1+0xf4] ;  /* 0x0000f40001207983 */ /* 0x000f280000300800 */
[----:B------:R-:W4:Y:S04]  /*bf60*/  LDL.LU R48, [R1+0xf0] ;  /* 0x0000f00001307983 */ /* 0x000f280000300800 */
[----:B------:R-:W4:Y:S04]  /*bf70*/  LDL.LU R74, [R1+0xec] ;  /* 0x0000ec00014a7983 */ /* 0x000f280000300800 */
[----:B------:R-:W4:Y:S04]  /*bf80*/  LDL.LU R93, [R1+0xe8] ;  /* 0x0000e800015d7983 */ /* 0x000f280000300800 */
[----:B------:R-:W0:Y:S04]  /*bf90*/  LDL.LU R33, [R1+0xe4] ;  /* 0x0000e40001217983 */ /* 0x000e280000300800 */
[----:B------:R-:W4:Y:S04]  /*bfa0*/  LDL.LU R39, [R1+0xe0] ;  /* 0x0000e00001277983 */ /* 0x000f280000300800 */
[----:B------:R-:W4:Y:S04]  /*bfb0*/  LDL.LU R36, [R1+0xdc] ;  /* 0x0000dc0001247983 */ /* 0x000f280000300800 */
[----:B------:R-:W4:Y:S01]  /*bfc0*/  LDL.LU R53, [R1+0xd8] ;  /* 0x0000d80001357983 */ /* 0x000f220000300800 */
[----:B------:R-:W-:-:S03]  /*bfd0*/  SEL R84, R10, R84, !P4 ;  /* 0x000000540a547207 */ /* 0x000fc60006000000 */
[----:B------:R-:W4:Y:S04]  /*bfe0*/  LDL.LU R78, [R1+0x1c] ;  /* 0x00001c00014e7983 */ /* 0x000f280000300800 */
[----:B-1----:R-:W4:Y:S04]  /*bff0*/  LDL.LU R40, [R1+0x18] ;  /* 0x0000180001287983 */ /* 0x002f280000300800 */
[----:B------:R-:W4:Y:S04]  /*c000*/  LDL.LU R41, [R1+0x14] ;  /* 0x0000140001297983 */ /* 0x000f280000300800 */
[----:B------:R-:W4:Y:S04]  /*c010*/  LDL.LU R44, [R1+0x10] ;  /* 0x00001000012c7983 */ /* 0x000f280000300800 */
[----:B------:R-:W4:Y:S04]  /*c020*/  LDL.LU R0, [R1+0xc] ;  /* 0x00000c0001007983 */ /* 0x000f280000300800 */
[----:B------:R-:W4:Y:S04]  /*c030*/  LDL.LU R56, [R1+0x8] ;  /* 0x0000080001387983 */ /* 0x000f280000300800 */
[----:B------:R-:W4:Y:S04]  /*c040*/  LDL.LU R86, [R1+0x4] ;  /* 0x0000040001567983 */ /* 0x000f280000300800 */
[----:B------:R-:W4:Y:S04]  /*c050*/  LDL.LU R57, [R1] ;  /* 0x0000000001397983 */ /* 0x000f280000300800 */
[----:B------:R1:W-:Y:S04]  /*c060*/  STL [R1+0x1fc], R84 ;  /* 0x0001fc5401007387 */ /* 0x0003e80000100800 */
[----:B-1----:R-:W4:Y:S01]  /*c070*/  LDL.LU R84, [R1+0x754] ;  /* 0x0007540001547983 */ /* 0x002f220000300800 */
[----:B--2---:R-:W-:-:S05]  /*c080*/  SEL R85, R10, R85, !P4 ;  /* 0x000000550a557207 */ /* 0x004fca0006000000 */
[----:B------:R1:W-:Y:S01]  /*c090*/  STL [R1+0x2c4], R85 ;  /* 0x0002c45501007387 */ /* 0x0003e20000100800 */
[----:B---3--:R-:W-:-:S03]  /*c0a0*/  SEL R87, R10, R87, !P4 ;  /* 0x000000570a577207 */ /* 0x008fc60006000000 */
[----:B-1----:R-:W2:Y:S01]  /*c0b0*/  LDL.LU R85, [R1+0x750] ;  /* 0x0007500001557983 */ /* 0x002ea20000300800 */
[----:B----4-:R-:W-:-:S03]  /*c0c0*/  SEL R88, R10, R88, !P4 ;  /* 0x000000580a587207 */ /* 0x010fc60006000000 */
[----:B------:R1:W-:Y:S01]  /*c0d0*/  STL [R1+0x1f8], R87 ;  /* 0x0001f85701007387 */ /* 0x0003e20000100800 */
[----:B------:R-:W-:-:S03]  /*c0e0*/  SEL R89, R10, R89, !P4 ;  /* 0x000000590a597207 */ /* 0x000fc60006000000 */
[----:B-1----:R-:W3:Y:S04]  /*c0f0*/  LDL.LU R87, [R1+0x74c] ;  /* 0x00074c0001577983 */ /* 0x002ee80000300800 */
[----:B------:R1:W-:Y:S01]  /*c100*/  STL [R1+0x204], R88 ;  /* 0x0002045801007387 */ /* 0x0003e20000100800 */
[C---:B------:R-:W-:Y:S02]  /*c110*/  SEL R90, R10.reuse, R90, !P4 ;  /* 0x0000005a0a5a7207 */ /* 0x040fe40006000000 */
[C---:B------:R-:W-:Y:S01]  /*c120*/  SEL R91, R10.reuse, R91, !P4 ;  /* 0x0000005b0a5b7207 */ /* 0x040fe20006000000 */
[----:B-1----:R-:W4:Y:S01]  /*c130*/  LDL.LU R88, [R1+0x748] ;  /* 0x0007480001587983 */ /* 0x002f220000300800 */
[----:B------:R-:W-:-:S03]  /*c140*/  SEL R92, R10, R92, !P4 ;  /* 0x0000005c0a5c7207 */ /* 0x000fc60006000000 */
[----:B------:R1:W-:Y:S04]  /*c150*/  STL [R1+0x384], R89 ;  /* 0x0003845901007387 */ /* 0x0003e80000100800 */
[----:B-1----:R-:W2:Y:S04]  /*c160*/  LDL.LU R89, [R1+0x744] ;  /* 0x0007440001597983 */ /* 0x002ea80000300800 */
[----:B------:R1:W-:Y:S04]  /*c170*/  STL [R1+0x1f4], R90 ;  /* 0x0001f45a01007387 */ /* 0x0003e80000100800 */
[----:B-1----:R-:W2:Y:S04]  /*c180*/  LDL.LU R90, [R1+0x740] ;  /* 0x00074000015a7983 */ /* 0x002ea80000300800 */
[----:B------:R1:W-:Y:S04]  /*c190*/  STL [R1+0x200], R91 ;  /* 0x0002005b01007387 */ /* 0x0003e80000100800 */
[----:B-1----:R-:W2:Y:S04]  /*c1a0*/  LDL.LU R91, [R1+0x73c] ;  /* 0x00073c00015b7983 */ /* 0x002ea80000300800 */
[----:B------:R1:W-:Y:S04]  /*c1b0*/  STL [R1+0x380], R92 ;  /* 0x0003805c01007387 */ /* 0x0003e80000100800 */
[----:B-1----:R-:W2:Y:S01]  /*c1c0*/  LDL.LU R92, [R1+0x738] ;  /* 0x00073800015c7983 */ /* 0x002ea20000300800 */
[----:B------:R-:W-:-:S02]  /*c1d0*/  SEL R93, R10, R93, !P4 ;  /* 0x0000005d0a5d7207 */ /* 0x000fc40006000000 */
[C---:B0-----:R-:W-:Y:S02]  /*c1e0*/  SEL R33, R10.reuse, R33, !P4 ;  /* 0x000000210a217207 */ /* 0x041fe40006000000 */
[C---:B------:R-:W-:Y:S01]  /*c1f0*/  SEL R39, R10.reuse, R39, !P4 ;  /* 0x000000270a277207 */ /* 0x040fe20006000000 */
[----:B------:R0:W-:Y:S04]  /*c200*/  STL [R1+0xf4], R93 ;  /* 0x0000f45d01007387 */ /* 0x0001e80000100800 */
[----:B0-----:R-:W3:Y:S04]  /*c210*/  LDL.LU R93, [R1+0x734] ;  /* 0x00073400015d7983 */ /* 0x001ee80000300800 */
[----:B------:R0:W-:Y:S04]  /*c220*/  STL [R1+0xfc], R33 ;  /* 0x0000fc2101007387 */ /* 0x0001e80000100800 */
[----:B------:R1:W-:Y:S01]  /*c230*/  STL [R1+0x344], R39 ;  /* 0x0003442701007387 */ /* 0x0003e20000100800 */
[----:B0-----:R-:W-:-:S02]  /*c240*/  SEL R33, R10, R36, !P4 ;  /* 0x000000240a217207 */ /* 0x001fc40006000000 */
[C---:B------:R-:W-:Y:S02]  /*c250*/  SEL R36, R10.reuse, R40, !P4 ;  /* 0x000000280a247207 */ /* 0x040fe40006000000 */
[C---:B------:R-:W-:Y:S02]  /*c260*/  SEL R40, R10.reuse, R41, !P4 ;  /* 0x000000290a287207 */ /* 0x040fe40006000000 */
[C---:B-1----:R-:W-:Y:S01]  /*c270*/  SEL R39, R10.reuse, R44, !P4 ;  /* 0x0000002c0a277207 */ /* 0x042fe20006000000 */
[----:B------:R0:W-:Y:S04]  /*c280*/  STL [R1+0xf0], R36 ;  /* 0x0000f02401007387 */ /* 0x0001e80000100800 */
[----:B------:R-:W-:Y:S04]  /*c290*/  STL [R1+0xf8], R40 ;  /* 0x0000f82801007387 */ /* 0x000fe80000100800 */
[----:B------:R1:W-:Y:S01]  /*c2a0*/  STL [R1+0x340], R39 ;  /* 0x0003402701007387 */ /* 0x0003e20000100800 */
[----:B0-----:R-:W-:-:S02]  /*c2b0*/  SEL R36, R10, R0, !P4 ;  /* 0x000000000a247207 */ /* 0x001fc40006000000 */
[----:B-1----:R-:W-:-:S05]  /*c2c0*/  SEL R39, R10, R57, !P4 ;  /* 0x000000390a277207 */ /* 0x002fca0006000000 */
[----:B------:R-:W-:Y:S01]  /*c2d0*/  STL [R1], R39 ;  /* 0x0000002701007387 */ /* 0x000fe20000100800 */
[C---:B------:R-:W-:Y:S02]  /*c2e0*/  SEL R71, R10.reuse, R71, !P4 ;  /* 0x000000470a477207 */ /* 0x040fe40006000000 */
[C---:B------:R-:W-:Y:S02]  /*c2f0*/  SEL R61, R10.reuse, R61, !P4 ;  /* 0x0000003d0a3d7207 */ /* 0x040fe40006000000 */
[C---:B------:R-:W-:Y:S02]  /*c300*/  SEL R42, R10.reuse, R42, !P4 ;  /* 0x0000002a0a2a7207 */ /* 0x040fe40006000000 */
[C---:B------:R-:W-:Y:S02]  /*c310*/  SEL R30, R10.reuse, R30, !P4 ;  /* 0x0000001e0a1e7207 */ /* 0x040fe40006000000 */
[----:B--2---:R-:W-:-:S05]  /*c320*/  SEL R0, R10, R92, !P4 ;  /* 0x0000005c0a007207 */ /* 0x004fca0006000000 */
[----:B------:R0:W-:Y:S02]  /*c330*/  STL [R1+0x304], R0 ;  /* 0x0003040001007387 */ /* 0x0001e40000100800 */
[----:B0-----:R-:W-:-:S05]  /*c340*/  SEL R0, R10, R85, !P4 ;  /* 0x000000550a007207 */ /* 0x001fca0006000000 */
[----:B------:R0:W-:Y:S02]  /*c350*/  STL [R1+0x300], R0 ;  /* 0x0003000001007387 */ /* 0x0001e40000100800 */
[----:B0-----:R-:W-:-:S05]  /*c360*/  SEL R0, R10, R79, !P4 ;  /* 0x0000004f0a007207 */ /* 0x001fca0006000000 */
[----:B------:R0:W-:Y:S04]  /*c370*/  STL [R1+0x714], R0 ;  /* 0x0007140001007387 */ /* 0x0001e80000100800 */
[----:B------:R-:W-:Y:S01]  /*c380*/  STL [R1+0x284], R71 ;  /* 0x0002844701007387 */ /* 0x000fe20000100800 */
[----:B0-----:R-:W-:-:S05]  /*c390*/  SEL R0, R10, R70, !P4 ;  /* 0x000000460a007207 */ /* 0x001fca0006000000 */
[----:B------:R0:W-:Y:S04]  /*c3a0*/  STL [R1+0x710], R0 ;  /* 0x0007100001007387 */ /* 0x0001e80000100800 */
[----:B------:R-:W-:Y:S01]  /*c3b0*/  STL [R1+0x280], R61 ;  /* 0x0002803d01007387 */ /* 0x000fe20000100800 */
[----:B0-----:R-:W-:-:S05]  /*c3c0*/  SEL R0, R10, R60, !P4 ;  /* 0x0000003c0a007207 */ /* 0x001fca0006000000 */
[----:B------:R0:W-:Y:S01]  /*c3d0*/  STL [R1+0x3f0], R0 ;  /* 0x0003f00001007387 */ /* 0x0001e20000100800 */
[C---:B------:R-:W-:Y:S02]  /*c3e0*/  SEL R39, R10.reuse, R91, !P4 ;  /* 0x0000005b0a277207 */ /* 0x040fe40006000000 */
[C---:B------:R-:W-:Y:S01]  /*c3f0*/  SEL R91, R10.reuse, R80, !P4 ;  /* 0x000000500a5b7207 */ /* 0x040fe20006000000 */
[----:B------:R-:W-:Y:S01]  /*c400*/  STL [R1+0x244], R42 ;  /* 0x0002442a01007387 */ /* 0x000fe20000100800 */
[C---:B------:R-:W-:Y:S02]  /*c410*/  SEL R80, R10.reuse, R31, !P4 ;  /* 0x0000001f0a507207 */ /* 0x040fe40006000000 */
[----:B0-----:R-:W-:-:S05]  /*c420*/  SEL R0, R10, R38, !P4 ;  /* 0x000000260a007207 */ /* 0x001fca0006000000 */
[----:B------:R0:W-:Y:S04]  /*c430*/  STL [R1+0x3c0], R0 ;  /* 0x0003c00001007387 */ /* 0x0001e80000100800 */
[----:B------:R-:W2:Y:S01]  /*c440*/  LDL.LU R31, [R1+0x1d8] ;  /* 0x0001d800011f7983 */ /* 0x000ea20000300800 */
[C---:B------:R-:W-:Y:S02]  /*c450*/  SEL R79, R10.reuse, R25, !P4 ;  /* 0x000000190a4f7207 */ /* 0x040fe40006000000 */
[C---:B0-----:R-:W-:Y:S01]  /*c460*/  SEL R0, R10.reuse, R29, !P4 ;  /* 0x0000001d0a007207 */ /* 0x041fe20006000000 */
[----:B------:R-:W-:Y:S01]  /*c470*/  STL [R1+0x240], R30 ;  /* 0x0002401e01007387 */ /* 0x000fe20000100800 */
[----:B------:R-:W-:-:S03]  /*c480*/  SEL R25, R10, R24, !P4 ;  /* 0x000000180a197207 */ /* 0x000fc60006000000 */
[----:B------:R0:W-:Y:S04]  /*c490*/  STL [R1+0x3bc], R0 ;  /* 0x0003bc0001007387 */ /* 0x0001e80000100800 */
[----:B------:R-:W3:Y:S01]  /*c4a0*/  LDL.LU R24, [R1+0x1e0] ;  /* 0x0001e00001187983 */ /* 0x000ee20000300800 */
[----:B0-----:R-:W-:-:S03]  /*c4b0*/  SEL R0, R10, R23, !P4 ;  /* 0x000000170a007207 */ /* 0x001fc60006000000 */
[----:B------:R0:W-:Y:S04]  /*c4c0*/  STL [R1+0x10], R25 ;  /* 0x0000101901007387 */ /* 0x0001e80000100800 */
[----:B------:R1:W-:Y:S04]  /*c4d0*/  STL [R1+0x3ec], R0 ;  /* 0x0003ec0001007387 */ /* 0x0003e80000100800 */
[----:B0-----:R-:W4:Y:S01]  /*c4e0*/  LDL.LU R25, [R1+0x1dc] ;  /* 0x0001dc0001197983 */ /* 0x001f220000300800 */
[C---:B------:R-:W-:Y:S02]  /*c4f0*/  SEL R18, R10.reuse, R18, !P4 ;  /* 0x000000120a127207 */ /* 0x040fe40006000000 */
[----:B-1----:R-:W-:-:S03]  /*c500*/  SEL R0, R10, R17, !P4 ;  /* 0x000000110a007207 */ /* 0x002fc60006000000 */
[----:B------:R-:W-:Y:S01]  /*c510*/  STL [R1+0xc], R18 ;  /* 0x00000c1201007387 */ /* 0x000fe20000100800 */
[----:B------:R-:W-:-:S03]  /*c520*/  SEL R70, R10, R63, !P4 ;  /* 0x0000003f0a467207 */ /* 0x000fc60006000000 */
[----:B------:R0:W-:Y:S01]  /*c530*/  STL [R1+0x420], R0 ;  /* 0x0004200001007387 */ /* 0x0001e20000100800 */
[C---:B------:R-:W-:Y:S02]  /*c540*/  SEL R63, R10.reuse, R26, !P4 ;  /* 0x0000001a0a3f7207 */ /* 0x040fe40006000000 */
[C---:B------:R-:W-:Y:S01]  /*c550*/  SEL R42, R10.reuse, R27, !P4 ;  /* 0x0000001b0a2a7207 */ /* 0x040fe20006000000 */
[----:B------:R-:W4:Y:S04]  /*c560*/  LDL.LU R26, [R1+0x21c] ;  /* 0x00021c00011a7983 */ /* 0x000f280000300800 */
[----:B------:R-:W4:Y:S01]  /*c570*/  LDL.LU R27, [R1+0x218] ;  /* 0x00021800011b7983 */ /* 0x000f220000300800 */
[C---:B0-----:R-:W-:Y:S01]  /*c580*/  SEL R0, R10.reuse, R12, !P4 ;  /* 0x0000000c0a007207 */ /* 0x041fe20006000000 */
[----:B------:R-:W0:Y:S04]  /*c590*/  S2R R30, SR_TID.X ;  /* 0x00000000001e7919 */ /* 0x000e280000002100 */
[----:B------:R-:W-:Y:S04]  /*c5a0*/  STL [R1+0x8], R0 ;  /* 0x0000080001007387 */ /* 0x000fe80000100800 */
[----:B------:R-:W4:Y:S01]  /*c5b0*/  LDL.LU R29, [R1+0x29c] ;  /* 0x00029c00011d7983 */ /* 0x000f220000300800 */
[----:B------:R-:W-:Y:S01]  /*c5c0*/  SEL R4, R10, R4, !P4 ;  /* 0x000000040a047207 */ /* 0x000fe20006000000 */
[----:B------:R-:W-:Y:S01]  /*c5d0*/  @!P0 IMAD.MOV R6, RZ, RZ, -R6 ;  /* 0x000000ffff068224 */ /* 0x000fe200078e0a06 */
[----:B------:R-:W-:-:S04]  /*c5e0*/  @!UP2 UIADD3 UR4, UPT, UPT, -UR6, 0x100000, URZ ;  /* 0x001000000604a890 */ /* 0x000fc8000fffe1ff */
[----:B------:R-:W-:Y:S02]  /*c5f0*/  @!UP2 USHF.L.U32 UR5, UR4, 0xb, URZ ;  /* 0x0000000b0405a899 */ /* 0x000fe400080006ff */
[----:B------:R-:W-:Y:S01]  /*c600*/  @!UP2 USHF.L.U32 UR4, UR4, 0x1, URZ ;  /* 0x000000010404a899 */ /* 0x000fe200080006ff */
[----:B------:R-:W-:Y:S01]  /*c610*/  IMAD R4, R4, UR14, RZ ;  /* 0x0000000e04047c24 */ /* 0x000fe2000f8e02ff */
[C---:B------:R-:W-:Y:S02]  /*c620*/  SEL R71, R10.reuse, R6, !P4 ;  /* 0x000000060a477207 */ /* 0x040fe40006000000 */
[----:B------:R-:W-:Y:S02]  /*c630*/  SEL R40, R10, R84, !P4 ;  /* 0x000000540a287207 */ /* 0x000fe40006000000 */
[----:B------:R-:W-:Y:S02]  /*c640*/  IADD3 R6, P0, PT, R4, R3, RZ ;  /* 0x0000000304067210 */ /* 0x000fe40007f1e0ff */
[C---:B------:R-:W-:Y:S01]  /*c650*/  SEL R84, R10.reuse, R62, !P4 ;  /* 0x0000003e0a547207 */ /* 0x040fe20006000000 */
[----:B------:R-:W-:Y:S01]  /*c660*/  VOTEU.ALL UP1, P2 ;  /* 0x0000000000ff7886 */ /* 0x000fe20001020000 */
[----:B------:R-:W-:-:S02]  /*c670*/  SEL R62, R10, R20, !P4 ;  /* 0x000000140a3e7207 */ /* 0x000fc40006000000 */
[----:B------:R-:W-:Y:S02]  /*c680*/  SEL R20, R10, R7, !P4 ;  /* 0x000000070a147207 */ /* 0x000fe40006000000 */
[----:B------:R-:W-:Y:S01]  /*c690*/  LEA.HI.X.SX32 R7, R4, R2, 0x1, P0 ;  /* 0x0000000204077211 */ /* 0x000fe200000f0eff */
[----:B------:R1:W1:Y:S01]  /*c6a0*/  @!UP1 SYNCS.EXCH.64 URZ, [UR10+0xc008], UR4 ;  /* 0x00c008040aff95b2 */ /* 0x0002620008000100 */
[----:B0-----:R-:W-:Y:S02]  /*c6b0*/  LOP3.LUT R23, R30, 0x7f, RZ, 0xc0, !PT ;  /* 0x0000007f1e177812 */ /* 0x001fe400078ec0ff */
[----:B------:R-:W4:Y:S04]  /*c6c0*/  LDL.LU R30, [R1+0x258] ;  /* 0x00025800011e7983 */ /* 0x000f280000300800 */
[----:B------:R-:W-:Y:S04]  /*c6d0*/  STL [R1+0x154], R6 ;  /* 0x0001540601007387 */ /* 0x000fe80000100800 */
[----:B------:R-:W-:Y:S01]  /*c6e0*/  STL [R1+0x150], R7 ;  /* 0x0001500701007387 */ /* 0x000fe20000100800 */
[----:B------:R-:W-:Y:S01]  /*c6f0*/  @!P6 IMAD.MOV R5, RZ, RZ, -R5 ;  /* 0x000000ffff05e224 */ /* 0x000fe200078e0a05 */
[----:B------:R-:W-:-:S02]  /*c700*/  SEL R32, R10, R32, !P4 ;  /* 0x000000200a207207 */ /* 0x000fc40006000000 */
[----:B--2---:R0:W-:Y:S04]  /*c710*/  STS.U8 [R23+UR10+0x8000], R31 ;  /* 0x0080001f17007988 */ /* 0x0041e8000800000a */
[----:B0-----:R-:W2:Y:S04]  /*c720*/  LDL.LU R31, [R1+0x2dc] ;  /* 0x0002dc00011f7983 */ /* 0x001ea80000300800 */
[----:B---3--:R0:W-:Y:S04]  /*c730*/  STS.U8 [R23+UR10+0x8200], R24 ;  /* 0x0082001817007988 */ /* 0x0081e8000800000a */
[----:B0-----:R-:W3:Y:S01]  /*c740*/  LDL.LU R24, [R1+0x25c] ;  /* 0x00025c0001187983 */ /* 0x001ee20000300800 */
[----:B------:R-:W-:-:S02]  /*c750*/  SEL R57, R10, R90, !P4 ;  /* 0x0000005a0a397207 */ /* 0x000fc40006000000 */
[----:B------:R-:W-:Y:S02]  /*c760*/  SEL R90, R10, R5, !P4 ;  /* 0x000000050a5a7207 */ /* 0x000fe40006000000 */
[----:B------:R-:W-:Y:S01]  /*c770*/  PRMT R5, RZ, 0x7610, R5 ;  /* 0x00007610ff057816 */ /* 0x000fe20000000005 */
[----:B------:R-:W-:-:S05]  /*c780*/  IMAD R4, R32, UR14, RZ ;  /* 0x0000000e20047c24 */ /* 0x000fca000f8e02ff */
[----:B------:R0:W3:Y:S02]  /*c790*/  @P3 LDG.E.U8 R5, desc[UR22][R6.64] ;  /* 0x0000001606053981 */ /* 0x0000e4000c1e1100 */
[----:B0-----:R-:W-:-:S04]  /*c7a0*/  IADD3 R6, P0, PT, R4, R3, RZ ;  /* 0x0000000304067210 */ /* 0x001fc80007f1e0ff */
[----:B------:R-:W-:Y:S01]  /*c7b0*/  LEA.HI.X.SX32 R7, R4, R2, 0x1, P0 ;  /* 0x0000000204077211 */ /* 0x000fe200000f0eff */
[----:B------:R-:W-:Y:S04]  /*c7c0*/  STL [R1+0x19c], R6 ;  /* 0x00019c0601007387 */ /* 0x000fe80000100800 */
[----:B----4-:R0:W-:Y:S04]  /*c7d0*/  STS.U8 [R23+UR10+0x8400], R25 ;  /* 0x0084001917007988 */ /* 0x0101e8000800000a */
[----:B------:R-:W-:Y:S04]  /*c7e0*/  STL [R1+0x198], R7 ;  /* 0x0001980701007387 */ /* 0x000fe80000100800 */
[----:B0-----:R-:W4:Y:S01]  /*c7f0*/  LDL.LU R25, [R1+0x31c] ;  /* 0x00031c0001197983 */ /* 0x001f220000300800 */
[----:B------:R-:W-:Y:S01]  /*c800*/  PRMT R4, RZ, 0x7610, R4 ;  /* 0x00007610ff047816 */ /* 0x000fe20000000004 */
[----:B------:R-:W-:-:S05]  /*c810*/  @!P5 IMAD.MOV R8, RZ, RZ, -R8 ;  /* 0x000000ffff08d224 */ /* 0x000fca00078e0a08 */
[----:B------:R0:W4:Y:S01]  /*c820*/  @P3 LDG.E.U8 R4, desc[UR22][R6.64] ;  /* 0x0000001606043981 */ /* 0x000122000c1e1100 */
[----:B------:R-:W-:Y:S01]  /*c830*/  @!P1 IMAD.MOV R9, RZ, RZ, -R9 ;  /* 0x000000ffff099224 */ /* 0x000fe200078e0a09 */
[----:B------:R-:W-:Y:S01]  /*c840*/  SEL R60, R10, R8, !P4 ;  /* 0x000000080a3c7207 */ /* 0x000fe20006000000 */
[----:B0-----:R-:W-:-:S03]  /*c850*/  IMAD R6, R33, UR14, RZ ;  /* 0x0000000e21067c24 */ /* 0x001fc6000f8e02ff */
[----:B------:R-:W-:Y:S02]  /*c860*/  SEL R38, R10, R9, !P4 ;  /* 0x000000090a267207 */ /* 0x000fe40006000000 */
[C---:B------:R-:W-:Y:S01]  /*c870*/  IADD3 R8, P0, PT, R6.reuse, R3, RZ ;  /* 0x0000000306087210 */ /* 0x040fe20007f1e0ff */
[----:B------:R0:W-:Y:S03]  /*c880*/  STS.U8 [R23+UR10+0x8600], R26 ;  /* 0x0086001a17007988 */ /* 0x0001e6000800000a */
[----:B------:R-:W-:Y:S01]  /*c890*/  LEA.HI.X.SX32 R9, R6, R2, 0x1, P0 ;  /* 0x0000000206097211 */ /* 0x000fe200000f0eff */
[----:B------:R-:W-:Y:S04]  /*c8a0*/  STS.U8 [R23+UR10+0x8800], R27 ;  /* 0x0088001b17007988 */ /* 0x000fe8000800000a */
[----:B------:R1:W-:Y:S04]  /*c8b0*/  STS.U8 [R23+UR10+0x8a00], R29 ;  /* 0x008a001d17007988 */ /* 0x0003e8000800000a */
[----:B0-----:R-:W4:Y:S04]  /*c8c0*/  LDL.LU R26, [R1+0x298] ;  /* 0x00029800011a7983 */ /* 0x001f280000300800 */
[----:B------:R0:W-:Y:S04]  /*c8d0*/  STL [R1+0x1dc], R8 ;  /* 0x0001dc0801007387 */ /* 0x0001e80000100800 */
[----:B------:R0:W-:Y:S04]  /*c8e0*/  STL [R1+0x1d8], R9 ;  /* 0x0001d80901007387 */ /* 0x0001e80000100800 */
[----:B-1----:R-:W4:Y:S01]  /*c8f0*/  LDL.LU R29, [R1+0x374] ;  /* 0x00037400011d7983 */ /* 0x002f220000300800 */
[----:B------:R-:W-:Y:S01]  /*c900*/  PRMT R7, RZ, 0x7610, R7 ;  /* 0x00007610ff077816 */ /* 0x000fe20000000007 */
[----:B------:R-:W-:-:S02]  /*c910*/  IMAD R6, R36, UR14, RZ ;  /* 0x0000000e24067c24 */ /* 0x000fc4000f8e02ff */
[----:B------:R-:W4:Y:S04]  /*c920*/  LDL.LU R27, [R1+0x2d8] ;  /* 0x0002d800011b7983 */ /* 0x000f280000300800 */
[----:B------:R0:W4:Y:S02]  /*c930*/  @P3 LDG.E.U8 R7, desc[UR22][R8.64] ;  /* 0x0000001608073981 */ /* 0x000124000c1e1100 */
[----:B0-----:R-:W-:-:S04]  /*c940*/  IADD3 R8, P0, PT, R6, R3, RZ ;  /* 0x0000000306087210 */ /* 0x001fc80007f1e0ff */
[----:B------:R-:W-:Y:S01]  /*c950*/  LEA.HI.X.SX32 R9, R6, R2, 0x1, P0 ;  /* 0x0000000206097211 */ /* 0x000fe200000f0eff */
[----:B------:R-:W-:Y:S04]  /*c960*/  STL [R1+0x21c], R8 ;  /* 0x00021c0801007387 */ /* 0x000fe80000100800 */
[----:B------:R0:W-:Y:S04]  /*c970*/  STS.U8 [R23+UR10+0x8c00], R30 ;  /* 0x008c001e17007988 */ /* 0x0001e8000800000a */
[----:B------:R-:W-:Y:S04]  /*c980*/  STL [R1+0x218], R9 ;  /* 0x0002180901007387 */ /* 0x000fe80000100800 */
[----:B0-----:R-:W4:Y:S04]  /*c990*/  LDL.LU R30, [R1+0x378] ;  /* 0x00037800011e7983 */ /* 0x001f280000300800 */
[----:B--2---:R0:W-:Y:S04]  /*c9a0*/  STS.U8 [R23+UR10+0x8e00], R31 ;  /* 0x008e001f17007988 */ /* 0x0041e8000800000a */
[----:B0-----:R-:W2:Y:S04]  /*c9b0*/  LDL.LU R31, [R1+0x318] ;  /* 0x00031800011f7983 */ /* 0x001ea80000300800 */
[----:B---3--:R0:W-:Y:S02]  /*c9c0*/  STS.U8 [R23+UR10+0x9000], R24 ;  /* 0x0090001817007988 */ /* 0x0081e4000800000a */
[----:B0-----:R-:W0:Y:S01]  /*c9d0*/  S2R R23, SR_TID.X ;  /* 0x0000000000177919 */ /* 0x001e220000002100 */
[----:B------:R-:W-:-:S02]  /*c9e0*/  PRMT R6, RZ, 0x7610, R6 ;  /* 0x00007610ff067816 */ /* 0x000fc40000000006 */
[C---:B------:R-:W-:Y:S02]  /*c9f0*/  SEL R92, R10.reuse, R87, !P4 ;  /* 0x000000570a5c7207 */ /* 0x040fe40006000000 */
[C---:B------:R-:W-:Y:S02]  /*ca00*/  SEL R87, R10.reuse, R81, !P4 ;  /* 0x000000510a577207 */ /* 0x040fe40006000000 */
[----:B------:R1:W3:Y:S01]  /*ca10*/  @P3 LDG.E.U8 R6, desc[UR22][R8.64] ;  /* 0x0000001608063981 */ /* 0x0002e2000c1e1100 */
[C---:B------:R-:W-:Y:S02]  /*ca20*/  SEL R44, R10.reuse, R69, !P4 ;  /* 0x000000450a2c7207 */ /* 0x040fe40006000000 */
[C---:B------:R-:W-:Y:S02]  /*ca30*/  SEL R69, R10.reuse, R49, !P4 ;  /* 0x000000310a457207 */ /* 0x040fe40006000000 */
[C---:B------:R-:W-:Y:S02]  /*ca40*/  SEL R81, R10.reuse, R43, !P4 ;  /* 0x0000002b0a517207 */ /* 0x040fe40006000000 */
[C---:B------:R-:W-:Y:S01]  /*ca50*/  SEL R41, R10.reuse, R77, !P4 ;  /* 0x0000004d0a297207 */ /* 0x040fe20006000000 */
[----:B-1----:R-:W-:Y:S01]  /*ca60*/  IMAD R8, R39, UR14, RZ ;  /* 0x0000000e27087c24 */ /* 0x002fe2000f8e02ff */
[----:B------:R-:W-:-:S02]  /*ca70*/  SEL R85, R10, R72, !P4 ;  /* 0x000000480a557207 */ /* 0x000fc40006000000 */
[C---:B------:R-:W-:Y:S02]  /*ca80*/  SEL R43, R10.reuse, R35, !P4 ;  /* 0x000000230a2b7207 */ /* 0x040fe40006000000 */
[C---:B------:R-:W-:Y:S02]  /*ca90*/  SEL R49, R10.reuse, R34, !P4 ;  /* 0x000000220a317207 */ /* 0x040fe40006000000 */
[C---:B------:R-:W-:Y:S02]  /*caa0*/  SEL R58, R10.reuse, R58, !P4 ;  /* 0x0000003a0a3a7207 */ /* 0x040fe40006000000 */
[C---:B------:R-:W-:Y:S02]  /*cab0*/  SEL R54, R10.reuse, R54, !P4 ;  /* 0x000000360a367207 */ /* 0x040fe40006000000 */
[C---:B------:R-:W-:Y:S02]  /*cac0*/  SEL R46, R10.reuse, R46, !P4 ;  /* 0x0000002e0a2e7207 */ /* 0x040fe40006000000 */
        /* <DEDUP_REMOVED lines=28> */
[----:B------:R-:W-:Y:S02]  /*cc90*/  SEL R0, R10, R11, !P4 ;  /* 0x0000000b0a007207 */ /* 0x000fe40006000000 */
[----:B------:R-:W-:-:S04]  /*cca0*/  IADD3 R10, P0, PT, R8, R3, RZ ;  /* 0x00000003080a7210 */ /* 0x000fc80007f1e0ff */
[----:B------:R-:W-:Y:S01]  /*ccb0*/  LEA.HI.X.SX32 R11, R8, R2, 0x1, P0 ;  /* 0x00000002080b7211 */ /* 0x000fe200000f0eff */
[----:B------:R-:W-:Y:S01]  /*ccc0*/  IMAD R8, R40, UR14, RZ ;  /* 0x0000000e28087c24 */ /* 0x000fe2000f8e02ff */
[----:B------:R-:W-:Y:S01]  /*ccd0*/  STL [R1+0x25c], R10 ;  /* 0x00025c0a01007387 */ /* 0x000fe20000100800 */
[----:B0-----:R-:W-:-:S03]  /*cce0*/  LOP3.LUT R40, R23, 0x7f, RZ, 0xc0, !PT ;  /* 0x0000007f17287812 */ /* 0x001fc600078ec0ff */
[----:B------:R-:W-:Y:S04]  /*ccf0*/  STL [R1+0x258], R11 ;  /* 0x0002580b01007387 */ /* 0x000fe80000100800 */
[----:B------:R-:W3:Y:S04]  /*cd00*/  LDL.LU R24, [R1+0x358] ;  /* 0x0003580001187983 */ /* 0x000ee80000300800 */
[----:B----4-:R0:W-:Y:S04]  /*cd10*/  STS.U8 [R40+UR10+0x9200], R25 ;  /* 0x0092001928007988 */ /* 0x0101e8000800000a */
[----:B0-----:R-:W4:Y:S01]  /*cd20*/  LDL.LU R25, [R1+0x35c] ;  /* 0x00035c0001197983 */ /* 0x001f220000300800 */
[----:B------:R-:W-:-:S06]  /*cd30*/  PRMT R9, RZ, 0x7610, R9 ;  /* 0x00007610ff097816 */ /* 0x000fcc0000000009 */
[----:B------:R0:W4:Y:S04]  /*cd40*/  @P3 LDG.E.U8 R9, desc[UR22][R10.64] ;  /* 0x000000160a093981 */ /* 0x000128000c1e1100 */
[----:B------:R1:W-:Y:S01]  /*cd50*/  STS.U8 [R40+UR10+0x9400], R26 ;  /* 0x0094001a28007988 */ /* 0x0003e2000800000a */
[----:B0-----:R-:W-:-:S04]  /*cd60*/  IADD3 R10, P0, PT, R8, R3, RZ ;  /* 0x00000003080a7210 */ /* 0x001fc80007f1e0ff */
[----:B------:R-:W-:Y:S01]  /*cd70*/  LEA.HI.X.SX32 R11, R8, R2, 0x1, P0 ;  /* 0x00000002080b7211 */ /* 0x000fe200000f0eff */
[----:B-1----:R-:W4:Y:S04]  /*cd80*/  LDL.LU R26, [R1+0x2fc] ;  /* 0x0002fc00011a7983 */ /* 0x002f280000300800 */
[----:B------:R-:W-:Y:S04]  /*cd90*/  STL [R1+0x29c], R10 ;  /* 0x00029c0a01007387 */ /* 0x000fe80000100800 */
[----:B------:R-:W-:Y:S04]  /*cda0*/  STL [R1+0x298], R11 ;  /* 0x0002980b01007387 */ /* 0x000fe80000100800 */
[----:B------:R0:W-:Y:S04]  /*cdb0*/  STS.U8 [R40+UR10+0x9600], R29 ;  /* 0x0096001d28007988 */ /* 0x0001e8000800000a */
[----:B0-----:R-:W4:Y:S01]  /*cdc0*/  LDL.LU R29, [R1+0x368] ;  /* 0x00036800011d7983 */ /* 0x001f220000300800 */
[----:B------:R-:W-:-:S06]  /*cdd0*/  PRMT R8, RZ, 0x7610, R8 ;  /* 0x00007610ff087816 */ /* 0x000fcc0000000008 */
[----:B------:R0:W4:Y:S02]  /*cde0*/  @P3 LDG.E.U8 R8, desc[UR22][R10.64] ;  /* 0x000000160a083981 */ /* 0x000124000c1e1100 */
[----:B0-----:R-:W-:Y:S02]  /*cdf0*/  IMAD R10, R41, UR14, RZ ;  /* 0x0000000e290a7c24 */ /* 0x001fe4000f8e02ff */
[----:B------:R0:W-:Y:S03]  /*ce00*/  STS.U8 [R40+UR10+0x9800], R27 ;  /* 0x0098001b28007988 */ /* 0x0001e6000800000a */
[----:B------:R-:W-:-:S04]  /*ce10*/  IADD3 R12, P0, PT, R10, R3, RZ ;  /* 0x000000030a0c7210 */ /* 0x000fc80007f1e0ff */
[----:B------:R-:W-:Y:S01]  /*ce20*/  LEA.HI.X.SX32 R13, R10, R2, 0x1, P0 ;  /* 0x000000020a0d7211 */ /* 0x000fe200000f0eff */
[----:B0-----:R-:W4:Y:S04]  /*ce30*/  LDL.LU R27, [R1+0x2f4] ;  /* 0x0002f400011b7983 */ /* 0x001f280000300800 */
[----:B------:R-:W-:Y:S04]  /*ce40*/  STL [R1+0x2dc], R12 ;  /* 0x0002dc0c01007387 */ /* 0x000fe80000100800 */
[----:B------:R-:W-:Y:S04]  /*ce50*/  STL [R1+0x2d8], R13 ;  /* 0x0002d80d01007387 */ /* 0x000fe80000100800 */
[----:B------:R0:W-:Y:S04]  /*ce60*/  STS.U8 [R40+UR10+0x9a00], R30 ;  /* 0x009a001e28007988 */ /* 0x0001e8000800000a */
[----:B0-----:R-:W4:Y:S04]  /*ce70*/  LDL.LU R30, [R1+0x338] ;  /* 0x00033800011e7983 */ /* 0x001f280000300800 */
[----:B--2---:R0:W-:Y:S04]  /*ce80*/  STS.U8 [R40+UR10+0x9c00], R31 ;  /* 0x009c001f28007988 */ /* 0x0041e8000800000a */
[----:B0-----:R-:W2:Y:S01]  /*ce90*/  LDL.LU R31, [R1+0x334] ;  /* 0x00033400011f7983 */ /* 0x001ea20000300800 */
[----:B------:R-:W-:Y:S01]  /*cea0*/  PRMT R11, RZ, 0x7610, R11 ;  /* 0x00007610ff0b7816 */ /* 0x000fe2000000000b */
[----:B------:R-:W-:-:S05]  /*ceb0*/  IMAD R10, R44, UR14, RZ ;  /* 0x0000000e2c0a7c24 */ /* 0x000fca000f8e02ff */
[----:B------:R0:W2:Y:S01]  /*cec0*/  @P3 LDG.E.U8 R11, desc[UR22][R12.64] ;  /* 0x000000160c0b3981 */ /* 0x0000a2000c1e1100 */
[----:B------:R-:W-:Y:S02]  /*ced0*/  LOP3.LUT R23, R40, 0x10, RZ, 0x3c, !PT ;  /* 0x0000001028177812 */ /* 0x000fe400078e3cff */
[----:B0-----:R-:W-:-:S04]  /*cee0*/  IADD3 R12, P0, PT, R10, R3, RZ ;  /* 0x000000030a0c7210 */ /* 0x001fc80007f1e0ff */
[----:B------:R-:W-:Y:S01]  /*cef0*/  LEA.HI.X.SX32 R13, R10, R2, 0x1, P0 ;  /* 0x000000020a0d7211 */ /* 0x000fe200000f0eff */
[----:B------:R0:W-:Y:S04]  /*cf00*/  STL [R1+0x31c], R12 ;  /* 0x00031c0c01007387 */ /* 0x0001e80000100800 */
[----:B------:R1:W-:Y:S01]  /*cf10*/  STL [R1+0x318], R13 ;  /* 0x0003180d01007387 */ /* 0x0003e20000100800 */
[----:B------:R-:W-:-:S06]  /*cf20*/  PRMT R10, RZ, 0x7610, R10 ;  /* 0x00007610ff0a7816 */ /* 0x000fcc000000000a */
[----:B------:R0:W2:Y:S02]  /*cf30*/  @P3 LDG.E.U8 R10, desc[UR22][R12.64] ;  /* 0x000000160c0a3981 */ /* 0x0000a4000c1e1100 */
[----:B0-----:R-:W-:-:S05]  /*cf40*/  IMAD R12, R51, UR14, RZ ;  /* 0x0000000e330c7c24 */ /* 0x001fca000f8e02ff */
[----:B------:R-:W-:-:S04]  /*cf50*/  IADD3 R14, P0, PT, R12, R3, RZ ;  /* 0x000000030c0e7210 */ /* 0x000fc80007f1e0ff */
[----:B------:R-:W-:Y:S02]  /*cf60*/  LEA.HI.X.SX32 R15, R12, R2, 0x1, P0 ;  /* 0x000000020c0f7211 */ /* 0x000fe400000f0eff */
[----:B-1----:R-:W-:Y:S01]  /*cf70*/  PRMT R13, RZ, 0x7610, R13 ;  /* 0x00007610ff0d7816 */ /* 0x002fe2000000000d */
[----:B------:R-:W-:-:S05]  /*cf80*/  IMAD R12, R37, UR14, RZ ;  /* 0x0000000e250c7c24 */ /* 0x000fca000f8e02ff */
[----:B------:R0:W2:Y:S04]  /*cf90*/  @P3 LDG.E.U8 R13, desc[UR22][R14.64] ;  /* 0x000000160e0d3981 */ /* 0x0000a8000c1e1100 */
[----:B---3--:R1:W-:Y:S04]  /*cfa0*/  STS.U8 [R40+UR10+0x9e00], R24 ;  /* 0x009e001828007988 */ /* 0x0083e8000800000a */
[----:B-1----:R-:W3:Y:S04]  /*cfb0*/  LDL.LU R24, [R1+0x364] ;  /* 0x0003640001187983 */ /* 0x002ee80000300800 */
[----:B----4-:R1:W-:Y:S04]  /*cfc0*/  STS.U8 [R23+UR10+0x8080], R25 ;  /* 0x0080801917007988 */ /* 0x0103e8000800000a */
[----:B-1----:R-:W4:Y:S04]  /*cfd0*/  LDL.LU R25, [R1+0x2e8] ;  /* 0x0002e80001197983 */ /* 0x002f280000300800 */
[----:B------:R0:W-:Y:S04]  /*cfe0*/  STL [R1+0x35c], R14 ;  /* 0x00035c0e01007387 */ /* 0x0001e80000100800 */
[----:B------:R-:W-:Y:S04]  /*cff0*/  STL [R1+0x358], R15 ;  /* 0x0003580f01007387 */ /* 0x000fe80000100800 */
[----:B------:R-:W-:Y:S04]  /*d000*/  STS.U8 [R23+UR10+0x8280], R26 ;  /* 0x0082801a17007988 */ /* 0x000fe8000800000a */
[----:B------:R-:W4:Y:S01]  /*d010*/  LDL.LU R21, [R1+0x370] ;  /* 0x0003700001157983 */ /* 0x000f220000300800 */
[----:B0-----:R-:W-:-:S03]  /*d020*/  IADD3 R14, P0, PT, R12, R3, RZ ;  /* 0x000000030c0e7210 */ /* 0x001fc60007f1e0ff */
[----:B------:R0:W-:Y:S04]  /*d030*/  STS.U8 [R23+UR10+0x8480], R29 ;  /* 0x0084801d17007988 */ /* 0x0001e8000800000a */
[----:B0-----:R-:W4:Y:S01]  /*d040*/  LDL.LU R29, [R1+0x2bc] ;  /* 0x0002bc00011d7983 */ /* 0x001f220000300800 */
[----:B------:R-:W-:Y:S02]  /*d050*/  LEA.HI.X.SX32 R15, R12, R2, 0x1, P0 ;  /* 0x000000020c0f7211 */ /* 0x000fe400000f0eff */
[----:B------:R-:W-:Y:S01]  /*d060*/  PRMT R12, RZ, 0x7610, R12 ;  /* 0x00007610ff0c7816 */ /* 0x000fe2000000000c */
[----:B------:R0:W-:Y:S05]  /*d070*/  STL [R1+0x398], R14 ;  /* 0x0003980e01007387 */ /* 0x0001ea0000100800 */
[----:B------:R0:W4:Y:S04]  /*d080*/  @P3 LDG.E.U8 R12, desc[UR22][R14.64] ;  /* 0x000000160e0c3981 */ /* 0x000128000c1e1100 */
[----:B------:R-:W-:Y:S04]  /*d090*/  STL [R1+0x394], R15 ;  /* 0x0003940f01007387 */ /* 0x000fe80000100800 */
[----:B------:R-:W4:Y:S01]  /*d0a0*/  LDL.LU R26, [R1+0x360] ;  /* 0x00036000011a7983 */ /* 0x000f220000300800 */
[----:B0-----:R-:W-:-:S03]  /*d0b0*/  IMAD R14, R28, UR14, RZ ;  /* 0x0000000e1c0e7c24 */ /* 0x001fc6000f8e02ff */
[----:B------:R0:W-:Y:S02]  /*d0c0*/  STS.U8 [R23+UR10+0x8680], R27 ;  /* 0x0086801b17007988 */ /* 0x0001e4000800000a */
        /* <DEDUP_REMOVED lines=11> */
[----:B------:R0:W2:Y:S02]  /*d180*/  @P3 LDG.E.U8 R15, desc[UR22][R16.64] ;  /* 0x00000016100f3981 */ /* 0x0000a4000c1e1100 */
[----:B0-----:R-:W-:-:S04]  /*d190*/  IADD3 R16, P0, PT, R14, R3, RZ ;  /* 0x000000030e107210 */ /* 0x001fc80007f1e0ff */
[----:B------:R-:W-:Y:S01]  /*d1a0*/  LEA.HI.X.SX32 R17, R14, R2, 0x1, P0 ;  /* 0x000000020e117211 */ /* 0x000fe200000f0eff */
[----:B------:R0:W-:Y:S04]  /*d1b0*/  STL [R1+0x3f8], R16 ;  /* 0x0003f81001007387 */ /* 0x0001e80000100800 */
[----:B------:R-:W-:Y:S01]  /*d1c0*/  STL [R1+0x3f4], R17 ;  /* 0x0003f41101007387 */ /* 0x000fe20000100800 */
[----:B------:R-:W-:-:S06]  /*d1d0*/  PRMT R14, RZ, 0x7610, R14 ;  /* 0x00007610ff0e7816 */ /* 0x000fcc000000000e */
[----:B------:R0:W2:Y:S02]  /*d1e0*/  @P3 LDG.E.U8 R14, desc[UR22][R16.64] ;  /* 0x00000016100e3981 */ /* 0x0000a4000c1e1100 */
[----:B0-----:R-:W-:Y:S02]  /*d1f0*/  IMAD R16, R18, UR14, RZ ;  /* 0x0000000e12107c24 */ /* 0x001fe4000f8e02ff */
[----:B---3--:R0:W-:Y:S04]  /*d200*/  STS.U8 [R23+UR10+0x8c80], R24 ;  /* 0x008c801817007988 */ /* 0x0081e8000800000a */
[----:B0-----:R-:W3:Y:S04]  /*d210*/  LDL.LU R24, [R1+0x36c] ;  /* 0x00036c0001187983 */ /* 0x001ee80000300800 */
[----:B----4-:R0:W-:Y:S04]  /*d220*/  STS.U8 [R23+UR10+0x8e80], R25 ;  /* 0x008e801917007988 */ /* 0x0101e8000800000a */
[----:B0-----:R-:W4:Y:S04]  /*d230*/  LDL.LU R25, [R1+0x220] ;  /* 0x0002200001197983 */ /* 0x001f280000300800 */
[----:B------:R-:W-:Y:S01]  /*d240*/  STS.U8 [R23+UR10+0x9080], R21 ;  /* 0x0090801517007988 */ /* 0x000fe2000800000a */
[----:B------:R-:W-:-:S02]  /*d250*/  IADD3 R18, P0, PT, R16, R3, RZ ;  /* 0x0000000310127210 */ /* 0x000fc40007f1e0ff */
[----:B------:R-:W-:Y:S02]  /*d260*/  PRMT R17, RZ, 0x7610, R17 ;  /* 0x00007610ff117816 */ /* 0x000fe40000000011 */
[----:B------:R-:W-:Y:S01]  /*d270*/  LEA.HI.X.SX32 R19, R16, R2, 0x1, P0 ;  /* 0x0000000210137211 */ /* 0x000fe200000f0eff */
[----:B------:R-:W-:-:S04]  /*d280*/  IMAD R16, R20, UR14, RZ ;  /* 0x0000000e14107c24 */ /* 0x000fc8000f8e02ff */
[----:B------:R0:W4:Y:S04]  /*d290*/  @P3 LDG.E.U8 R17, desc[UR22][R18.64] ;  /* 0x0000001612113981 */ /* 0x000128000c1e1100 */
[----:B------:R1:W-:Y:S04]  /*d2a0*/  STS.U8 [R23+UR10+0x9280], R29 ;  /* 0x0092801d17007988 */ /* 0x0003e8000800000a */
[----:B-1----:R-:W4:Y:S04]  /*d2b0*/  LDL.LU R29, [R1+0x324] ;  /* 0x00032400011d7983 */ /* 0x002f280000300800 */
[----:B------:R0:W-:Y:S04]  /*d2c0*/  STL [R1+0x428], R18 ;  /* 0x0004281201007387 */ /* 0x0001e80000100800 */
[----:B------:R1:W-:Y:S04]  /*d2d0*/  STL [R1+0x424], R19 ;  /* 0x0004241301007387 */ /* 0x0003e80000100800 */
[----:B------:R1:W-:Y:S01]  /*d2e0*/  STS.U8 [R23+UR10+0x9480], R26 ;  /* 0x0094801a17007988 */ /* 0x0003e2000800000a */
[----:B0-----:R-:W-:-:S04]  /*d2f0*/  IADD3 R18, P0, PT, R16, R3, RZ ;  /* 0x0000000310127210 */ /* 0x001fc80007f1e0ff */
[----:B-1----:R-:W-:Y:S01]  /*d300*/  LEA.HI.X.SX32 R19, R16, R2, 0x1, P0 ;  /* 0x0000000210137211 */ /* 0x002fe200000f0eff */
[----:B------:R-:W4:Y:S04]  /*d310*/  LDL.LU R26, [R1+0x2f8] ;  /* 0x0002f800011a7983 */ /* 0x000f280000300800 */
[----:B------:R0:W-:Y:S04]  /*d320*/  STS.U8 [R23+UR10+0x9680], R27 ;  /* 0x0096801b17007988 */ /* 0x0001e8000800000a */
[----:B0-----:R-:W4:Y:S04]  /*d330*/  LDL.LU R27, [R1+0x264] ;  /* 0x00026400011b7983 */ /* 0x001f280000300800 */
[----:B------:R-:W-:Y:S04]  /*d340*/  STL [R1+0x450], R18 ;  /* 0x0004501201007387 */ /* 0x000fe80000100800 */
[----:B------:R-:W-:Y:S04]  /*d350*/  STL [R1+0x44c], R19 ;  /* 0x00044c1301007387 */ /* 0x000fe80000100800 */
[----:B------:R0:W-:Y:S04]  /*d360*/  STS.U8 [R23+UR10+0x9880], R30 ;  /* 0x0098801e17007988 */ /* 0x0001e8000800000a */
[----:B0-----:R-:W4:Y:S04]  /*d370*/  LDL.LU R30, [R1+0x2f0] ;  /* 0x0002f000011e7983 */ /* 0x001f280000300800 */
[----:B--2---:R0:W-:Y:S04]  /*d380*/  STS.U8 [R23+UR10+0x9a80], R31 ;  /* 0x009a801f17007988 */ /* 0x0041e8000800000a */
[----:B0-----:R-:W2:Y:S01]  /*d390*/  LDL.LU R31, [R1+0x1e4] ;  /* 0x0001e400011f7983 */ /* 0x001ea20000300800 */
[----:B------:R-:W-:-:S06]  /*d3a0*/  PRMT R16, RZ, 0x7610, R16 ;  /* 0x00007610ff107816 */ /* 0x000fcc0000000010 */
[----:B------:R0:W2:Y:S02]  /*d3b0*/  @P3 LDG.E.U8 R16, desc[UR22][R18.64] ;  /* 0x0000001612103981 */ /* 0x0000a4000c1e1100 */
[----:B0-----:R-:W-:-:S05]  /*d3c0*/  IMAD R18, R45, UR14, RZ ;  /* 0x0000000e2d127c24 */ /* 0x001fca000f8e02ff */
[----:B------:R-:W-:-:S04]  /*d3d0*/  IADD3 R20, P0, PT, R18, R3, RZ ;  /* 0x0000000312147210 */ /* 0x000fc80007f1e0ff */
[----:B------:R-:W-:Y:S01]  /*d3e0*/  LEA.HI.X.SX32 R21, R18, R2, 0x1, P0 ;  /* 0x0000000212157211 */ /* 0x000fe200000f0eff */
[----:B------:R0:W-:Y:S04]  /*d3f0*/  STL [R1+0xdc], R20 ;  /* 0x0000dc1401007387 */ /* 0x0001e80000100800 */
[----:B------:R1:W-:Y:S01]  /*d400*/  STL [R1+0xd8], R21 ;  /* 0x0000d81501007387 */ /* 0x0003e20000100800 */
[----:B------:R-:W-:Y:S01]  /*d410*/  PRMT R19, RZ, 0x7610, R19 ;  /* 0x00007610ff137816 */ /* 0x000fe20000000013 */
[----:B------:R-:W-:-:S05]  /*d420*/  IMAD R18, R46, UR14, RZ ;  /* 0x0000000e2e127c24 */ /* 0x000fca000f8e02ff */
[----:B------:R0:W2:Y:S01]  /*d430*/  @P3 LDG.E.U8 R19, desc[UR22][R20.64] ;  /* 0x0000001614133981 */ /* 0x0000a2000c1e1100 */
[----:B------:R-:W-:Y:S02]  /*d440*/  LOP3.LUT R28, R40, 0x20, RZ, 0x3c, !PT ;  /* 0x00000020281c7812 */ /* 0x000fe400078e3cff */
[----:B0-----:R-:W-:-:S04]  /*d450*/  IADD3 R20, P0, PT, R18, R3, RZ ;  /* 0x0000000312147210 */ /* 0x001fc80007f1e0ff */
[----:B-1----:R-:W-:Y:S02]  /*d460*/  LEA.HI.X.SX32 R21, R18, R2, 0x1, P0 ;  /* 0x0000000212157211 */ /* 0x002fe400000f0eff */
[----:B------:R-:W-:-:S06]  /*d470*/  PRMT R18, RZ, 0x7610, R18 ;  /* 0x00007610ff127816 */ /* 0x000fcc0000000012 */
[----:B------:R0:W2:Y:S04]  /*d480*/  @P3 LDG.E.U8 R18, desc[UR22][R20.64] ;  /* 0x0000001614123981 */ /* 0x0000a8000c1e1100 */
[----:B---3--:R1:W-:Y:S04]  /*d490*/  STS.U8 [R23+UR10+0x9c80], R24 ;  /* 0x009c801817007988 */ /* 0x0083e8000800000a */
[----:B-1----:R-:W3:Y:S04]  /*d4a0*/  LDL.LU R24, [R1+0x330] ;  /* 0x0003300001187983 */ /* 0x002ee80000300800 */
[----:B----4-:R1:W-:Y:S04]  /*d4b0*/  STS.U8 [R23+UR10+0x9e80], R25 ;  /* 0x009e801917007988 */ /* 0x0103e8000800000a */
[----:B-1----:R-:W4:Y:S04]  /*d4c0*/  LDL.LU R25, [R1+0x224] ;  /* 0x0002240001197983 */ /* 0x002f280000300800 */
[----:B------:R0:W-:Y:S04]  /*d4d0*/  STL [R1+0x11c], R20 ;  /* 0x00011c1401007387 */ /* 0x0001e80000100800 */
[----:B------:R-:W-:Y:S01]  /*d4e0*/  STL [R1+0x118], R21 ;  /* 0x0001181501007387 */ /* 0x000fe20000100800 */
[----:B0-----:R-:W-:-:S03]  /*d4f0*/  IMAD R20, R47, UR14, RZ ;  /* 0x0000000e2f147c24 */ /* 0x001fc6000f8e02ff */
[----:B------:R0:W-:Y:S04]  /*d500*/  STS.U8 [R28+UR10+0x8100], R29 ;  /* 0x0081001d1c007988 */ /* 0x0001e8000800000a */
[----:B0-----:R-:W4:Y:S04]  /*d510*/  LDL.LU R29, [R1+0x2e4] ;  /* 0x0002e400011d7983 */ /* 0x001f280000300800 */
[----:B------:R-:W4:Y:S01]  /*d520*/  LDL.LU R32, [R1+0x2e0] ;  /* 0x0002e00001207983 */ /* 0x000f220000300800 */
[----:B------:R-:W-:Y:S02]  /*d530*/  IADD3 R22, P0, PT, R20, R3, RZ ;  /* 0x0000000314167210 */ /* 0x000fe40007f1e0ff */
[----:B------:R-:W-:-:S02]  /*d540*/  PRMT R21, RZ, 0x7610, R21 ;  /* 0x00007610ff157816 */ /* 0x000fc40000000015 */
[----:B------:R-:W-:Y:S01]  /*d550*/  LEA.HI.X.SX32 R23, R20, R2, 0x1, P0 ;  /* 0x0000000214177211 */ /* 0x000fe200000f0eff */
[----:B------:R-:W-:Y:S01]  /*d560*/  IMAD R20, R48, UR14, RZ ;  /* 0x0000000e30147c24 */ /* 0x000fe2000f8e02ff */
[----:B------:R-:W-:Y:S04]  /*d570*/  STL [R1+0x15c], R22 ;  /* 0x00015c1601007387 */ /* 0x000fe80000100800 */
[----:B------:R0:W-:Y:S04]  /*d580*/  STS.U8 [R28+UR10+0x8300], R26 ;  /* 0x0083001a1c007988 */ /* 0x0001e8000800000a */
[----:B------:R1:W-:Y:S04]  /*d590*/  STL [R1+0x158], R23 ;  /* 0x0001581701007387 */ /* 0x0003e80000100800 */
[----:B------:R1:W4:Y:S04]  /*d5a0*/  @P3 LDG.E.U8 R21, desc[UR22][R22.64] ;  /* 0x0000001616153981 */ /* 0x000328000c1e1100 */
[----:B0-----:R-:W4:Y:S01]  /*d5b0*/  LDL.LU R26, [R1+0x2b8] ;  /* 0x0002b800011a7983 */ /* 0x001f220000300800 */
[----:B-1----:R-:W-:-:S03]  /*d5c0*/  IADD3 R22, P0, PT, R20, R3, RZ ;  /* 0x0000000314167210 */ /* 0x002fc60007f1e0ff */
[----:B------:R0:W-:Y:S01]  /*d5d0*/  STS.U8 [R28+UR10+0x8500], R27 ;  /* 0x0085001b1c007988 */ /* 0x0001e2000800000a */
[----:B------:R-:W-:-:S03]  /*d5e0*/  LEA.HI.X.SX32 R23, R20, R2, 0x1, P0 ;  /* 0x0000000214177211 */ /* 0x000fc600000f0eff */
[----:B0-----:R-:W4:Y:S04]  /*d5f0*/  LDL.LU R27, [R1+0x260] ;  /* 0x00026000011b7983 */ /* 0x001f280000300800 */
[----:B------:R-:W-:Y:S04]  /*d600*/  STL [R1+0x1a4], R22 ;  /* 0x0001a41601007387 */ /* 0x000fe80000100800 */
[----:B------:R0:W-:Y:S04]  /*d610*/  STS.U8 [R28+UR10+0x8700], R30 ;  /* 0x0087001e1c007988 */ /* 0x0001e8000800000a */
[----:B------:R-:W-:Y:S04]  /*d620*/  STL [R1+0x1a0], R23 ;  /* 0x0001a01701007387 */ /* 0x000fe80000100800 */
[----:B0-----:R-:W4:Y:S04]  /*d630*/  LDL.LU R30, [R1+0x2a0] ;  /* 0x0002a000011e7983 */ /* 0x001f280000300800 */
[----:B--2---:R0:W-:Y:S04]  /*d640*/  STS.U8 [R28+UR10+0x8900], R31 ;  /* 0x0089001f1c007988 */ /* 0x0041e8000800000a */
[----:B0-----:R-:W2:Y:S01]  /*d650*/  LDL.LU R31, [R1+0x26c] ;  /* 0x00026c00011f7983 */ /* 0x001ea20000300800 */
[----:B------:R-:W-:-:S06]  /*d660*/  PRMT R20, RZ, 0x7610, R20 ;  /* 0x00007610ff147816 */ /* 0x000fcc0000000014 */
[----:B------:R0:W2:Y:S02]  /*d670*/  @P3 LDG.E.U8 R20, desc[UR22][R22.64] ;  /* 0x0000001616143981 */ /* 0x0000a4000c1e1100 */
[----:B0-----:R-:W-:Y:S01]  /*d680*/  IMAD R22, R53, UR14, RZ ;  /* 0x0000000e35167c24 */ /* 0x001fe2000f8e02ff */
[----:B------:R-:W-:Y:S01]  /*d690*/  PRMT R23, RZ, 0x7610, R23 ;  /* 0x00007610ff177816 */ /* 0x000fe20000000017 */
[----:B---3--:R0:W-:Y:S03]  /*d6a0*/  STS.U8 [R28+UR10+0x8b00], R24 ;  /* 0x008b00181c007988 */ /* 0x0081e6000800000a */
[C---:B0-----:R-:W-:Y:S01]  /*d6b0*/  IADD3 R24, P0, PT, R22.reuse, R3, RZ ;  /* 0x0000000316187210 */ /* 0x041fe20007f1e0ff */
[----:B----4-:R0:W-:Y:S04]  /*d6c0*/  STS.U8 [R28+UR10+0x8d00], R25 ;  /* 0x008d00191c007988 */ /* 0x0101e8000800000a */
[----:B------:R1:W-:Y:S01]  /*d6d0*/  STL [R1+0x1e4], R24 ;  /* 0x0001e41801007387 */ /* 0x0003e20000100800 */
[----:B0-----:R-:W-:-:S05]  /*d6e0*/  LEA.HI.X.SX32 R25, R22, R2, 0x1, P0 ;  /* 0x0000000216197211 */ /* 0x001fca00000f0eff */
[----:B------:R0:W-:Y:S04]  /*d6f0*/  STL [R1+0x1e0], R25 ;  /* 0x0001e01901007387 */ /* 0x0001e80000100800 */
[----:B------:R-:W3:Y:S01]  /*d700*/  LDL.LU R39, [R1+0x328] ;  /* 0x0003280001277983 */ /* 0x000ee20000300800 */
[----:B------:R-:W-:-:S03]  /*d710*/  IMAD R22, R56, UR14, RZ ;  /* 0x0000000e38167c24 */ /* 0x000fc6000f8e02ff */
[----:B------:R1:W4:Y:S02]  /*d720*/  @P3 LDG.E.U8 R23, desc[UR22][R24.64] ;  /* 0x0000001618173981 */ /* 0x000324000c1e1100 */
[----:B-1----:R-:W-:-:S04]  /*d730*/  IADD3 R24, P0, PT, R22, R3, RZ ;  /* 0x0000000316187210 */ /* 0x002fc80007f1e0ff */
[----:B0-----:R-:W-:Y:S01]  /*d740*/  LEA.HI.X.SX32 R25, R22, R2, 0x1, P0 ;  /* 0x0000000216197211 */ /* 0x001fe200000f0eff */
[----:B------:R0:W-:Y:S04]  /*d750*/  STS.U8 [R28+UR10+0x8f00], R29 ;  /* 0x008f001d1c007988 */ /* 0x0001e8000800000a */
[----:B------:R1:W-:Y:S04]  /*d760*/  STS.U8 [R28+UR10+0x9100], R32 ;  /* 0x009100201c007988 */ /* 0x0003e8000800000a */
[----:B0-----:R-:W4:Y:S04]  /*d770*/  LDL.LU R29, [R1+0x2ac] ;  /* 0x0002ac00011d7983 */ /* 0x001f280000300800 */
[----:B------:R0:W-:Y:S04]  /*d780*/  STL [R1+0x224], R24 ;  /* 0x0002241801007387 */ /* 0x0001e80000100800 */
[----:B------:R-:W-:Y:S04]  /*d790*/  STL [R1+0x220], R25 ;  /* 0x0002201901007387 */ /* 0x000fe80000100800 */
[----:B------:R-:W4:Y:S04]  /*d7a0*/  LDL.LU R33, [R1+0x2a8] ;  /* 0x0002a80001217983 */ /* 0x000f280000300800 */
[----:B-1----:R-:W4:Y:S01]  /*d7b0*/  LDL.LU R32, [R1+0x320] ;  /* 0x0003200001207983 */ /* 0x002f220000300800 */
[----:B------:R-:W-:-:S03]  /*d7c0*/  PRMT R22, RZ, 0x7610, R22 ;  /* 0x00007610ff167816 */ /* 0x000fc60000000016 */
[----:B------:R1:W-:Y:S04]  /*d7d0*/  STS.U8 [R28+UR10+0x9300], R26 ;  /* 0x0093001a1c007988 */ /* 0x0003e8000800000a */
[----:B------:R0:W4:Y:S04]  /*d7e0*/  @P3 LDG.E.U8 R22, desc[UR22][R24.64] ;  /* 0x0000001618163981 */ /* 0x000128000c1e1100 */
[----:B------:R-:W4:Y:S01]  /*d7f0*/  LDL.LU R36, [R1+0x268] ;  /* 0x0002680001247983 */ /* 0x000f220000300800 */
[----:B0-----:R-:W-:-:S03]  /*d800*/  IMAD R24, R57, UR14, RZ ;  /* 0x0000000e39187c24 */ /* 0x001fc6000f8e02ff */
[----:B------:R0:W-:Y:S02]  /*d810*/  STS.U8 [R28+UR10+0x9500], R27 ;  /* 0x0095001b1c007988 */ /* 0x0001e4000800000a */
[----:B-1----:R-:W-:-:S04]  /*d820*/  IADD3 R26, P0, PT, R24, R3, RZ ;  /* 0x00000003181a7210 */ /* 0x002fc80007f1e0ff */
[----:B0-----:R-:W-:Y:S01]  /*d830*/  LEA.HI.X.SX32 R27, R24, R2, 0x1, P0 ;  /* 0x00000002181b7211 */ /* 0x001fe200000f0eff */
        /* <DEDUP_REMOVED lines=10> */
[----:B------:R-:W-:Y:S02]  /*d8e0*/  LEA.HI.X.SX32 R27, R24, R2, 0x1, P0 ;  /* 0x00000002181b7211 */ /* 0x000fe400000f0eff */
[----:B------:R-:W-:Y:S01]  /*d8f0*/  PRMT R24, RZ, 0x7610, R24 ;  /* 0x00007610ff187816 */ /* 0x000fe20000000018 */
[----:B------:R0:W-:Y:S05]  /*d900*/  STL [R1+0x2a4], R26 ;  /* 0x0002a41a01007387 */ /* 0x0001ea0000100800 */
[----:B------:R0:W2:Y:S02]  /*d910*/  @P3 LDG.E.U8 R24, desc[UR22][R26.64] ;  /* 0x000000161a183981 */ /* 0x0000a4000c1e1100 */
[----:B0-----:R-:W-:Y:S01]  /*d920*/  IMAD R26, R76, UR14, RZ ;  /* 0x0000000e4c1a7c24 */ /* 0x001fe2000f8e02ff */
[----:B------:R-:W-:-:S04]  /*d930*/  LOP3.LUT R76, R40, 0x20, RZ, 0x3c, !PT ;  /* 0x00000020284c7812 */ /* 0x000fc800078e3cff */
[----:B------:R-:W-:Y:S01]  /*d940*/  IADD3 R28, P0, PT, R26, R3, RZ ;  /* 0x000000031a1c7210 */ /* 0x000fe20007f1e0ff */
[----:B------:R0:W-:Y:S04]  /*d950*/  STL [R1+0x2a0], R27 ;  /* 0x0002a01b01007387 */ /* 0x0001e80000100800 */
[----:B------:R-:W2:Y:S04]  /*d960*/  LDL.LU R41, [R1+0x274] ;  /* 0x0002740001297983 */ /* 0x000ea80000300800 */
[----:B------:R-:W2:Y:S04]  /*d970*/  LDL.LU R40, [R1+0x270] ;  /* 0x0002700001287983 */ /* 0x000ea80000300800 */
[----:B------:R-:W-:Y:S01]  /*d980*/  STL [R1+0x2e4], R28 ;  /* 0x0002e41c01007387 */ /* 0x000fe20000100800 */
[----:B0-----:R-:W-:-:S03]  /*d990*/  PRMT R27, RZ, 0x7610, R27 ;  /* 0x00007610ff1b7816 */ /* 0x001fc6000000001b */
[----:B---3--:R0:W-:Y:S02]  /*d9a0*/  STS.U8 [R76+UR10+0x9b00], R39 ;  /* 0x009b00274c007988 */ /* 0x0081e4000800000a */
[----:B0-----:R-:W0:Y:S02]  /*d9b0*/  S2R R39, SR_TID.X ;  /* 0x0000000000277919 */ /* 0x001e240000002100 */
[----:B----4-:R1:W-:Y:S01]  /*d9c0*/  STS.U8 [R76+UR10+0x9d00], R29 ;  /* 0x009d001d4c007988 */ /* 0x0103e2000800000a */
[----:B0-----:R-:W-:Y:S02]  /*d9d0*/  LOP3.LUT R83, R39, 0x7f, RZ, 0xc0, !PT ;  /* 0x0000007f27537812 */ /* 0x001fe400078ec0ff */
[----:B-1----:R-:W-:Y:S02]  /*d9e0*/  LEA.HI.X.SX32 R29, R26, R2, 0x1, P0 ;  /* 0x000000021a1d7211 */ /* 0x002fe400000f0eff */
[----:B------:R-:W-:Y:S01]  /*d9f0*/  LOP3.LUT R37, R83, 0x30, RZ, 0x3c, !PT ;  /* 0x0000003053257812 */ /* 0x000fe200078e3cff */
[----:B------:R0:W-:Y:S04]  /*da00*/  STS.U8 [R76+UR10+0x9f00], R33 ;  /* 0x009f00214c007988 */ /* 0x0001e8000800000a */
[----:B------:R-:W-:Y:S04]  /*da10*/  STL [R1+0x2e0], R29 ;  /* 0x0002e01d01007387 */ /* 0x000fe80000100800 */
[----:B------:R1:W-:Y:S04]  /*da20*/  STS.U8 [R37+UR10+0x8180], R32 ;  /* 0x0081802025007988 */ /* 0x0003e8000800000a */
[----:B0-----:R-:W3:Y:S01]  /*da30*/  LDL.LU R33, [R1+0x2b0] ;  /* 0x0002b00001217983 */ /* 0x001ee20000300800 */
[----:B------:R-:W-:-:S03]  /*da40*/  IMAD R26, R66, UR14, RZ ;  /* 0x0000000e421a7c24 */ /* 0x000fc6000f8e02ff */
[----:B------:R0:W4:Y:S04]  /*da50*/  @P3 LDG.E.U8 R27, desc[UR22][R28.64] ;  /* 0x000000161c1b3981 */ /* 0x000128000c1e1100 */
[----:B-1----:R-:W4:Y:S01]  /*da60*/  LDL.LU R32, [R1+0x238] ;  /* 0x0002380001207983 */ /* 0x002f220000300800 */
[----:B0-----:R-:W-:-:S04]  /*da70*/  IADD3 R28, P0, PT, R26, R3, RZ ;  /* 0x000000031a1c7210 */ /* 0x001fc80007f1e0ff */
[----:B------:R-:W-:Y:S01]  /*da80*/  LEA.HI.X.SX32 R29, R26, R2, 0x1, P0 ;  /* 0x000000021a1d7211 */ /* 0x000fe200000f0eff */
[----:B------:R-:W-:Y:S01]  /*da90*/  STL [R1+0x324], R28 ;  /* 0x0003241c01007387 */ /* 0x000fe20000100800 */
[----:B------:R-:W-:-:S03]  /*daa0*/  PRMT R26, RZ, 0x7610, R26 ;  /* 0x00007610ff1a7816 */ /* 0x000fc6000000001a */
[----:B------:R0:W-:Y:S04]  /*dab0*/  STS.U8 [R37+UR10+0x8580], R36 ;  /* 0x0085802425007988 */ /* 0x0001e8000800000a */
[----:B------:R-:W-:Y:S04]  /*dac0*/  STL [R1+0x320], R29 ;  /* 0x0003201d01007387 */ /* 0x000fe80000100800 */
[----:B------:R1:W4:Y:S04]  /*dad0*/  @P3 LDG.E.U8 R26, desc[UR22][R28.64] ;  /* 0x000000161c1a3981 */ /* 0x000328000c1e1100 */
[----:B0-----:R-:W4:Y:S04]  /*dae0*/  LDL.LU R36, [R1+0x2b4] ;  /* 0x0002b40001247983 */ /* 0x001f280000300800 */
[----:B------:R0:W-:Y:S01]  /*daf0*/  STS.U8 [R37+UR10+0x8980], R30 ;  /* 0x0089801e25007988 */ /* 0x0001e2000800000a */
[----:B-1----:R-:W-:-:S03]  /*db00*/  IMAD R28, R50, UR14, RZ ;  /* 0x0000000e321c7c24 */ /* 0x002fc6000f8e02ff */
[----:B------:R-:W4:Y:S02]  /*db10*/  LDL.LU R51, [R1+0x27c] ;  /* 0x00027c0001337983 */ /* 0x000f240000300800 */
[----:B0-----:R-:W-:-:S05]  /*db20*/  IADD3 R30, P0, PT, R28, R3, RZ ;  /* 0x000000031c1e7210 */ /* 0x001fca0007f1e0ff */
[----:B------:R-:W-:Y:S04]  /*db30*/  STL [R1+0x364], R30 ;  /* 0x0003641e01007387 */ /* 0x000fe80000100800 */
[----:B--2---:R0:W-:Y:S02]  /*db40*/  STS.U8 [R37+UR10+0x8d80], R31 ;  /* 0x008d801f25007988 */ /* 0x0041e4000800000a */
[----:B0-----:R-:W-:-:S05]  /*db50*/  LEA.HI.X.SX32 R31, R28, R2, 0x1, P0 ;  /* 0x000000021c1f7211 */ /* 0x001fca00000f0eff */
[----:B------:R0:W-:Y:S04]  /*db60*/  STL [R1+0x360], R31 ;  /* 0x0003601f01007387 */ /* 0x0001e80000100800 */
[----:B------:R-:W2:Y:S01]  /*db70*/  LDL.LU R39, [R1+0x278] ;  /* 0x0002780001277983 */ /* 0x000ea20000300800 */
[----:B------:R-:W-:Y:S01]  /*db80*/  PRMT R29, RZ, 0x7610, R29 ;  /* 0x00007610ff1d7816 */ /* 0x000fe2000000001d */
[----:B------:R-:W-:Y:S02]  /*db90*/  IMAD R28, R43, UR14, RZ ;  /* 0x0000000e2b1c7c24 */ /* 0x000fe4000f8e02ff */
[----:B------:R-:W2:Y:S04]  /*dba0*/  LDL.LU R45, [R1+0x230] ;  /* 0x00023000012d7983 */ /* 0x000ea80000300800 */
[----:B------:R1:W2:Y:S02]  /*dbb0*/  @P3 LDG.E.U8 R29, desc[UR22][R30.64] ;  /* 0x000000161e1d3981 */ /* 0x0002a4000c1e1100 */
[----:B-1----:R-:W-:-:S04]  /*dbc0*/  IADD3 R30, P0, PT, R28, R3, RZ ;  /* 0x000000031c1e7210 */ /* 0x002fc80007f1e0ff */
[----:B0-----:R-:W-:Y:S02]  /*dbd0*/  LEA.HI.X.SX32 R31, R28, R2, 0x1, P0 ;  /* 0x000000021c1f7211 */ /* 0x001fe400000f0eff */
[----:B------:R-:W-:Y:S01]  /*dbe0*/  PRMT R28, RZ, 0x7610, R28 ;  /* 0x00007610ff1c7816 */ /* 0x000fe2000000001c */
[----:B------:R0:W-:Y:S05]  /*dbf0*/  STL [R1+0x3a0], R30 ;  /* 0x0003a01e01007387 */ /* 0x0001ea0000100800 */
[----:B------:R0:W2:Y:S04]  /*dc00*/  @P3 LDG.E.U8 R28, desc[UR22][R30.64] ;  /* 0x000000161e1c3981 */ /* 0x0000a8000c1e1100 */
[----:B------:R1:W-:Y:S04]  /*dc10*/  STS.U8 [R37+UR10+0x9180], R41 ;  /* 0x0091802925007988 */ /* 0x0003e8000800000a */
[----:B------:R-:W-:Y:S01]  /*dc20*/  STS.U8 [R37+UR10+0x9580], R40 ;  /* 0x0095802825007988 */ /* 0x000fe2000800000a */
[----:B0-----:R-:W-:-:S03]  /*dc30*/  IMAD R30, R42, UR14, RZ ;  /* 0x0000000e2a1e7c24 */ /* 0x001fc6000f8e02ff */
[----:B------:R0:W-:Y:S04]  /*dc40*/  STL [R1+0x39c], R31 ;  /* 0x00039c1f01007387 */ /* 0x0001e80000100800 */
[----:B------:R-:W2:Y:S04]  /*dc50*/  LDL.LU R44, [R1+0x234] ;  /* 0x00023400012c7983 */ /* 0x000ea80000300800 */
[----:B-1----:R-:W2:Y:S01]  /*dc60*/  LDL.LU R41, [R1+0x22c] ;  /* 0x00022c0001297983 */ /* 0x002ea20000300800 */
[----:B0-----:R-:W-:-:S03]  /*dc70*/  PRMT R31, RZ, 0x7610, R31 ;  /* 0x00007610ff1f7816 */ /* 0x001fc6000000001f */
[----:B---3--:R-:W-:Y:S04]  /*dc80*/  STS.U8 [R37+UR10+0x9980], R33 ;  /* 0x0099802125007988 */ /* 0x008fe8000800000a */
[----:B----4-:R0:W-:Y:S02]  /*dc90*/  STS.U8 [R37+UR10+0x9d80], R32 ;  /* 0x009d802025007988 */ /* 0x0101e4000800000a */
[----:B0-----:R-:W-:-:S04]  /*dca0*/  IADD3 R32, P0, PT, R30, R3, RZ ;  /* 0x000000031e207210 */ /* 0x001fc80007f1e0ff */
[----:B------:R-:W-:Y:S01]  /*dcb0*/  LEA.HI.X.SX32 R33, R30, R2, 0x1, P0 ;  /* 0x000000021e217211 */ /* 0x000fe200000f0eff */
[----:B------:R-:W-:Y:S04]  /*dcc0*/  STL [R1+0x3d0], R32 ;  /* 0x0003d02001007387 */ /* 0x000fe80000100800 */
[----:B------:R-:W-:Y:S04]  /*dcd0*/  STL [R1+0x3cc], R33 ;  /* 0x0003cc2101007387 */ /* 0x000fe80000100800 */
[----:B------:R-:W3:Y:S01]  /*dce0*/  LDL.LU R40, [R1+0x228] ;  /* 0x0002280001287983 */ /* 0x000ee20000300800 */
[----:B------:R-:W-:-:S03]  /*dcf0*/  IMAD R30, R35, UR14, RZ ;  /* 0x0000000e231e7c24 */ /* 0x000fc6000f8e02ff */
[----:B------:R0:W-:Y:S04]  /*dd00*/  STS.U8 [R37+UR10+0x8380], R36 ;  /* 0x0083802425007988 */ /* 0x0001e8000800000a */
[----:B------:R1:W4:Y:S04]  /*dd10*/  @P3 LDG.E.U8 R31, desc[UR22][R32.64] ;  /* 0x00000016201f3981 */ /* 0x000328000c1e1100 */
[----:B0-----:R-:W4:Y:S01]  /*dd20*/  LDL.LU R36, [R1+0x1ec] ;  /* 0x0001ec0001247983 */ /* 0x001f220000300800 */
[----:B-1----:R-:W-:-:S04]  /*dd30*/  IADD3 R32, P0, PT, R30, R3, RZ ;  /* 0x000000031e207210 */ /* 0x002fc80007f1e0ff */
[----:B------:R-:W-:Y:S02]  /*dd40*/  LEA.HI.X.SX32 R33, R30, R2, 0x1, P0 ;  /* 0x000000021e217211 */ /* 0x000fe400000f0eff */
[----:B------:R-:W-:Y:S01]  /*dd50*/  PRMT R30, RZ, 0x7610, R30 ;  /* 0x00007610ff1e7816 */ /* 0x000fe2000000001e */
[----:B------:R-:W-:Y:S04]  /*dd60*/  STL [R1+0x400], R32 ;  /* 0x0004002001007387 */ /* 0x000fe80000100800 */
[----:B------:R0:W-:Y:S04]  /*dd70*/  STS.U8 [R37+UR10+0x8780], R51 ;  /* 0x0087803325007988 */ /* 0x0001e8000800000a */
[----:B------:R1:W4:Y:S04]  /*dd80*/  @P3 LDG.E.U8 R30, desc[UR22][R32.64] ;  /* 0x00000016201e3981 */ /* 0x000328000c1e1100 */
[----:B------:R-:W-:Y:S04]  /*dd90*/  STL [R1+0x3fc], R33 ;  /* 0x0003fc2101007387 */ /* 0x000fe80000100800 */
[----:B0-----:R-:W4:Y:S01]  /*dda0*/  LDL.LU R51, [R1+0x1e8] ;  /* 0x0001e80001337983 */ /* 0x001f220000300800 */
[----:B-1----:R-:W-:-:S05]  /*ddb0*/  IMAD R32, R34, UR14, RZ ;  /* 0x0000000e22207c24 */ /* 0x002fca000f8e02ff */
[----:B------:R-:W-:-:S04]  /*ddc0*/  IADD3 R34, P0, PT, R32, R3, RZ ;  /* 0x0000000320227210 */ /* 0x000fc80007f1e0ff */
[----:B------:R-:W-:Y:S01]  /*ddd0*/  LEA.HI.X.SX32 R35, R32, R2, 0x1, P0 ;  /* 0x0000000220237211 */ /* 0x000fe200000f0eff */
[----:B--2---:R0:W-:Y:S04]  /*dde0*/  STS.U8 [R37+UR10+0x8b80], R39 ;  /* 0x008b802725007988 */ /* 0x0041e8000800000a */
[----:B0-----:R-:W2:Y:S04]  /*ddf0*/  LDL.LU R39, [R1+0x1c4] ;  /* 0x0001c40001277983 */ /* 0x001ea80000300800 */
[----:B------:R0:W-:Y:S04]  /*de00*/  STL [R1+0x430], R34 ;  /* 0x0004302201007387 */ /* 0x0001e80000100800 */
[----:B------:R1:W-:Y:S04]  /*de10*/  STL [R1+0x42c], R35 ;  /* 0x00042c2301007387 */ /* 0x0003e80000100800 */
[----:B------:R-:W2:Y:S04]  /*de20*/  LDL.LU R47, [R1+0x1c0] ;  /* 0x0001c000012f7983 */ /* 0x000ea80000300800 */
[----:B------:R-:W2:Y:S01]  /*de30*/  LDL.LU R46, [R1+0x160] ;  /* 0x00016000012e7983 */ /* 0x000ea20000300800 */
[----:B------:R-:W-:Y:S01]  /*de40*/  PRMT R33, RZ, 0x7610, R33 ;  /* 0x00007610ff217816 */ /* 0x000fe20000000021 */
[----:B------:R-:W-:-:S05]  /*de50*/  IMAD R32, R38, UR14, RZ ;  /* 0x0000000e26207c24 */ /* 0x000fca000f8e02ff */
[----:B------:R0:W2:Y:S02]  /*de60*/  @P3 LDG.E.U8 R33, desc[UR22][R34.64] ;  /* 0x0000001622213981 */ /* 0x0000a4000c1e1100 */
[----:B0-----:R-:W-:-:S04]  /*de70*/  IADD3 R34, P0, PT, R32, R3, RZ ;  /* 0x0000000320227210 */ /* 0x001fc80007f1e0ff */
[----:B-1----:R-:W-:Y:S02]  /*de80*/  LEA.HI.X.SX32 R35, R32, R2, 0x1, P0 ;  /* 0x0000000220237211 */ /* 0x002fe400000f0eff */
[----:B------:R-:W-:Y:S01]  /*de90*/  PRMT R32, RZ, 0x7610, R32 ;  /* 0x00007610ff207816 */ /* 0x000fe20000000020 */
[----:B------:R-:W-:Y:S04]  /*dea0*/  STS.U8 [R37+UR10+0x8f80], R45 ;  /* 0x008f802d25007988 */ /* 0x000fe8000800000a */
[----:B------:R-:W-:Y:S04]  /*deb0*/  STS.U8 [R37+UR10+0x9380], R44 ;  /* 0x0093802c25007988 */ /* 0x000fe8000800000a */
[----:B------:R-:W-:Y:S04]  /*dec0*/  STL [R1+0x458], R34 ;  /* 0x0004582201007387 */ /* 0x000fe80000100800 */
[----:B------:R0:W-:Y:S04]  /*ded0*/  STS.U8 [R37+UR10+0x9780], R41 ;  /* 0x0097802925007988 */ /* 0x0001e8000800000a */
[----:B------:R1:W-:Y:S04]  /*dee0*/  STL [R1+0x454], R35 ;  /* 0x0004542301007387 */ /* 0x0003e80000100800 */
[----:B------:R1:W2:Y:S04]  /*def0*/  @P3 LDG.E.U8 R32, desc[UR22][R34.64] ;  /* 0x0000001622203981 */ /* 0x0002a8000c1e1100 */
[----:B0-----:R-:W2:Y:S01]  /*df00*/  LDL.LU R41, [R1+0x1ac] ;  /* 0x0001ac0001297983 */ /* 0x001ea20000300800 */
[----:B-1----:R-:W-:-:S05]  /*df10*/  IMAD R34, R58, UR14, RZ ;  /* 0x0000000e3a227c24 */ /* 0x002fca000f8e02ff */
[C---:B------:R-:W-:Y:S01]  /*df20*/  IADD3 R35, P0, PT, R34.reuse, R3, RZ ;  /* 0x0000000322237210 */ /* 0x040fe20007f1e0ff */
[----:B---3--:R0:W-:Y:S04]  /*df30*/  STS.U8 [R37+UR10+0x9b80], R40 ;  /* 0x009b802825007988 */ /* 0x0081e8000800000a */
[----:B0-----:R-:W3:Y:S04]  /*df40*/  LDL.LU R40, [R1+0x1a8] ;  /* 0x0001a80001287983 */ /* 0x001ee80000300800 */
[----:B----4-:R0:W-:Y:S04]  /*df50*/  STS.U8 [R37+UR10+0x9f80], R36 ;  /* 0x009f802425007988 */ /* 0x0101e8000800000a */
[----:B------:R-:W-:Y:S01]  /*df60*/  STL [R1+0xe4], R35 ;  /* 0x0000e42301007387 */ /* 0x000fe20000100800 */
[----:B0-----:R-:W-:-:S02]  /*df70*/  LEA.HI.X.SX32 R36, R34, R2, 0x1, P0 ;  /* 0x0000000222247211 */ /* 0x001fc400000f0eff */
[----:B------:R-:W-:-:S03]  /*df80*/  PRMT R34, RZ, 0x7610, R34 ;  /* 0x00007610ff227816 */ /* 0x000fc60000000022 */
[----:B------:R0:W-:Y:S01]  /*df90*/  STL [R1+0xe0], R36 ;  /* 0x0000e02401007387 */ /* 0x0001e20000100800 */
[----:B------:R-:W-:-:S03]  /*dfa0*/  @P3 IMAD.MOV.U32 R37, RZ, RZ, R36 ;  /* 0x000000ffff253224 */ /* 0x000fc600078e0024 */
[----:B------:R-:W4:Y:S04]  /*dfb0*/  LDL.LU R45, [R1+0x1bc] ;  /* 0x0001bc00012d7983 */ /* 0x000f280000300800 */
[----:B------:R-:W4:Y:S01]  /*dfc0*/  LDL.LU R44, [R1+0x1b8] ;  /* 0x0001b800012c7983 */ /* 0x000f220000300800 */
[----:B0-----:R-:W-:Y:S02]  /*dfd0*/  @P3 IMAD.MOV.U32 R36, RZ, RZ, R35 ;  /* 0x000000ffff243224 */ /* 0x001fe400078e0023 */
[----:B------:R-:W-:-:S03]  /*dfe0*/  IMAD R35, R68, UR14, RZ ;  /* 0x0000000e44237c24 */ /* 0x000fc6000f8e02ff */
[----:B------:R0:W4:Y:S02]  /*dff0*/  @P3 LDG.E.U8 R34, desc[UR22][R36.64] ;  /* 0x0000001624223981 */ /* 0x000124000c1e1100 */
[C---:B0-----:R-:W-:Y:S02]  /*e000*/  IADD3 R37, P0, PT, R35.reuse, R3, RZ ;  /* 0x0000000323257210 */ /* 0x041fe40007f1e0ff */
[----:B------:R0:W-:Y:S02]  /*e010*/  STS.U8 [R83+UR10], R51 ;  /* 0x0000003353007988 */ /* 0x0001e4000800000a */
[----:B------:R-:W-:Y:S01]  /*e020*/  LEA.HI.X.SX32 R38, R35, R2, 0x1, P0 ;  /* 0x0000000223267211 */ /* 0x000fe200000f0eff */
[----:B------:R-:W-:Y:S01]  /*e030*/  IMAD R35, R73, UR14, RZ ;  /* 0x0000000e49237c24 */ /* 0x000fe2000f8e02ff */
[----:B------:R-:W-:Y:S01]  /*e040*/  STL [R1+0x124], R37 ;  /* 0x0001242501007387 */ /* 0x000fe20000100800 */
[----:B------:R-:W-:-:S03]  /*e050*/  PRMT R36, RZ, 0x7610, R36 ;  /* 0x00007610ff247816 */ /* 0x000fc60000000024 */
[----:B------:R-:W-:Y:S04]  /*e060*/  STL [R1+0x120], R38 ;  /* 0x0001202601007387 */ /* 0x000fe80000100800 */
[----:B------:R-:W4:Y:S04]  /*e070*/  LDL.LU R48, [R1+0x1b4] ;  /* 0x0001b40001307983 */ /* 0x000f280000300800 */
[----:B0-----:R-:W4:Y:S04]  /*e080*/  LDL.LU R51, [R1+0x1b0] ;  /* 0x0001b00001337983 */ /* 0x001f280000300800 */
[----:B------:R-:W4:Y:S04]  /*e090*/  LDL.LU R73, [R1+0x730] ;  /* 0x0007300001497983 */ /* 0x000f280000300800 */
[----:B--2---:R0:W-:Y:S02]  /*e0a0*/  STS.U8 [R83+UR10+0x400], R39 ;  /* 0x0004002753007988 */ /* 0x0041e4000800000a */
[----:B0-----:R-:W-:-:S02]  /*e0b0*/  @P3 IMAD.MOV.U32 R39, RZ, RZ, R38 ;  /* 0x000000ffff273224 */ /* 0x001fc400078e0026 */
[----:B------:R-:W-:Y:S01]  /*e0c0*/  @P3 IMAD.MOV.U32 R38, RZ, RZ, R37 ;  /* 0x000000ffff263224 */ /* 0x000fe200078e0025 */
[----:B------:R-:W-:-:S04]  /*e0d0*/  IADD3 R37, P0, PT, R35, R3, RZ ;  /* 0x0000000323257210 */ /* 0x000fc80007f1e0ff */
[----:B------:R0:W2:Y:S04]  /*e0e0*/  @P3 LDG.E.U8 R36, desc[UR22][R38.64] ;  /* 0x0000001626243981 */ /* 0x0000a8000c1e1100 */
[----:B------:R-:W-:Y:S01]  /*e0f0*/  STL [R1+0x164], R37 ;  /* 0x0001642501007387 */ /* 0x000fe20000100800 */
[----:B0-----:R-:W-:-:S03]  /*e100*/  LEA.HI.X.SX32 R38, R35, R2, 0x1, P0 ;  /* 0x0000000223267211 */ /* 0x001fc600000f0eff */
[----:B------:R0:W-:Y:S04]  /*e110*/  STS.U8 [R83+UR10+0x800], R47 ;  /* 0x0008002f53007988 */ /* 0x0001e8000800000a */
[----:B------:R-:W-:Y:S04]  /*e120*/  STL [R1+0x160], R38 ;  /* 0x0001602601007387 */ /* 0x000fe80000100800 */
[----:B------:R1:W-:Y:S04]  /*e130*/  STS.U8 [R83+UR10+0xc00], R46 ;  /* 0x000c002e53007988 */ /* 0x0003e8000800000a */
[----:B0-----:R-:W2:Y:S04]  /*e140*/  LDL.LU R47, [R1+0x184] ;  /* 0x00018400012f7983 */ /* 0x001ea80000300800 */
[----:B-1----:R-:W2:Y:S01]  /*e150*/  LDL.LU R46, [R1+0x180] ;  /* 0x00018000012e7983 */ /* 0x002ea20000300800 */
[----:B------:R-:W-:Y:S01]  /*e160*/  PRMT R35, RZ, 0x7610, R35 ;  /* 0x00007610ff237816 */ /* 0x000fe20000000023 */
[----:B------:R-:W-:-:S02]  /*e170*/  @P3 IMAD.MOV.U32 R39, RZ, RZ, R38 ;  /* 0x000000ffff273224 */ /* 0x000fc400078e0026 */
[----:B------:R-:W-:Y:S02]  /*e180*/  @P3 IMAD.MOV.U32 R38, RZ, RZ, R37 ;  /* 0x000000ffff263224 */ /* 0x000fe400078e0025 */
[----:B------:R-:W-:Y:S02]  /*e190*/  IMAD R37, R74, UR14, RZ ;  /* 0x0000000e4a257c24 */ /* 0x000fe4000f8e02ff */
[----:B------:R-:W2:Y:S04]  /*e1a0*/  LDL.LU R74, [R1+0x72c] ;  /* 0x00072c00014a7983 */ /* 0x000ea80000300800 */
[----:B------:R0:W2:Y:S04]  /*e1b0*/  @P3 LDG.E.U8 R35, desc[UR22][R38.64] ;  /* 0x0000001626233981 */ /* 0x0000a8000c1e1100 */
[----:B------:R-:W-:Y:S01]  /*e1c0*/  STS.U8 [R83+UR10+0x1000], R41 ;  /* 0x0010002953007988 */ /* 0x000fe2000800000a */
[----:B0-----:R-:W-:-:S02]  /*e1d0*/  IADD3 R39, P0, PT, R37, R3, RZ ;  /* 0x0000000325277210 */ /* 0x001fc40007f1e0ff */
[----:B------:R-:W-:-:S03]  /*e1e0*/  PRMT R38, RZ, 0x7610, R38 ;  /* 0x00007610ff267816 */ /* 0x000fc60000000026 */
[----:B------:R-:W-:Y:S04]  /*e1f0*/  STL [R1+0x1ac], R39 ;  /* 0x0001ac2701007387 */ /* 0x000fe80000100800 */
[----:B---3--:R0:W-:Y:S02]  /*e200*/  STS.U8 [R83+UR10+0x1400], R40 ;  /* 0x0014002853007988 */ /* 0x0081e4000800000a */
[----:B0-----:R-:W-:Y:S01]  /*e210*/  LEA.HI.X.SX32 R40, R37, R2, 0x1, P0 ;  /* 0x0000000225287211 */ /* 0x001fe200000f0eff */
[----:B------:R-:W-:-:S04]  /*e220*/  IMAD R37, R78, UR14, RZ ;  /* 0x0000000e4e257c24 */ /* 0x000fc8000f8e02ff */
[----:B------:R0:W-:Y:S01]  /*e230*/  STL [R1+0x1a8], R40 ;  /* 0x0001a82801007387 */ /* 0x0001e20000100800 */
[----:B------:R-:W-:-:S03]  /*e240*/  @P3 IMAD.MOV.U32 R41, RZ, RZ, R40 ;  /* 0x000000ffff293224 */ /* 0x000fc600078e0028 */
[----:B------:R-:W3:Y:S01]  /*e250*/  LDL.LU R78, [R1+0x728] ;  /* 0x00072800014e7983 */ /* 0x000ee20000300800 */
[----:B0-----:R-:W-:Y:S01]  /*e260*/  @P3 IMAD.MOV.U32 R40, RZ, RZ, R39 ;  /* 0x000000ffff283224 */ /* 0x001fe200078e0027 */
[C---:B------:R-:W-:Y:S02]  /*e270*/  IADD3 R39, P0, PT, R37.reuse, R3, RZ ;  /* 0x0000000325277210 */ /* 0x040fe40007f1e0ff */
[----:B----4-:R0:W-:Y:S04]  /*e280*/  STS.U8 [R83+UR10+0x1800], R45 ;  /* 0x0018002d53007988 */ /* 0x0101e8000800000a */
[----:B------:R1:W4:Y:S04]  /*e290*/  @P3 LDG.E.U8 R38, desc[UR22][R40.64] ;  /* 0x0000001628263981 */ /* 0x000328000c1e1100 */
[----:B------:R1:W-:Y:S04]  /*e2a0*/  STS.U8 [R83+UR10+0x1c00], R44 ;  /* 0x001c002c53007988 */ /* 0x0003e8000800000a */
[----:B0-----:R-:W3:Y:S01]  /*e2b0*/  LDL.LU R45, [R1+0x17c] ;  /* 0x00017c00012d7983 */ /* 0x001ee20000300800 */
[----:B-1----:R-:W-:-:S02]  /*e2c0*/  LEA.HI.X.SX32 R40, R37, R2, 0x1, P0 ;  /* 0x0000000225287211 */ /* 0x002fc400000f0eff */
[----:B------:R-:W-:Y:S01]  /*e2d0*/  PRMT R37, RZ, 0x7610, R37 ;  /* 0x00007610ff257816 */ /* 0x000fe20000000025 */
[----:B------:R-:W4:Y:S02]  /*e2e0*/  LDL.LU R44, [R1+0x178] ;  /* 0x00017800012c7983 */ /* 0x000f240000300800 */
[----:B------:R-:W-:Y:S02]  /*e2f0*/  @P3 IMAD.MOV.U32 R41, RZ, RZ, R40 ;  /* 0x000000ffff293224 */ /* 0x000fe400078e0028 */
[----:B------:R-:W-:Y:S04]  /*e300*/  STL [R1+0x1ec], R39 ;  /* 0x0001ec2701007387 */ /* 0x000fe80000100800 */
[----:B------:R0:W-:Y:S02]  /*e310*/  STL [R1+0x1e8], R40 ;  /* 0x0001e82801007387 */ /* 0x0001e40000100800 */
[----:B0-----:R-:W-:-:S02]  /*e320*/  @P3 IMAD.MOV.U32 R40, RZ, RZ, R39 ;  /* 0x000000ffff283224 */ /* 0x001fc400078e0027 */
[----:B------:R-:W-:Y:S01]  /*e330*/  IMAD R39, R86, UR14, RZ ;  /* 0x0000000e56277c24 */ /* 0x000fe2000f8e02ff */
[----:B------:R-:W-:Y:S04]  /*e340*/  STS.U8 [R83+UR10+0x2000], R48 ;  /* 0x0020003053007988 */ /* 0x000fe8000800000a */
[----:B------:R0:W4:Y:S04]  /*e350*/  @P3 LDG.E.U8 R37, desc[UR22][R40.64] ;  /* 0x0000001628253981 */ /* 0x000128000c1e1100 */
[----:B------:R-:W4:Y:S01]  /*e360*/  LDL.LU R86, [R1+0x724] ;  /* 0x0007240001567983 */ /* 0x000f220000300800 */
[----:B0-----:R-:W-:-:S03]  /*e370*/  IADD3 R41, P0, PT, R39, R3, RZ ;  /* 0x0000000327297210 */ /* 0x001fc60007f1e0ff */
[----:B------:R0:W-:Y:S01]  /*e380*/  STS.U8 [R83+UR10+0x2400], R51 ;  /* 0x0024003353007988 */ /* 0x0001e2000800000a */
[----:B------:R-:W-:Y:S01]  /*e390*/  LEA.HI.X.SX32 R42, R39, R2, 0x1, P0 ;  /* 0x00000002272a7211 */ /* 0x000fe200000f0eff */
[----:B------:R-:W-:Y:S01]  /*e3a0*/  IMAD R39, R89, UR14, RZ ;  /* 0x0000000e59277c24 */ /* 0x000fe2000f8e02ff */
[----:B------:R-:W-:-:S03]  /*e3b0*/  PRMT R40, RZ, 0x7610, R40 ;  /* 0x00007610ff287816 */ /* 0x000fc60000000028 */
[----:B------:R-:W-:Y:S01]  /*e3c0*/  @P3 IMAD.MOV.U32 R43, RZ, RZ, R42 ;  /* 0x000000ffff2b3224 */ /* 0x000fe200078e002a */
[----:B0-----:R-:W4:Y:S04]  /*e3d0*/  LDL.LU R51, [R1+0x170] ;  /* 0x0001700001337983 */ /* 0x001f280000300800 */
[----:B------:R-:W-:Y:S04]  /*e3e0*/  STL [R1+0x22c], R41 ;  /* 0x00022c2901007387 */ /* 0x000fe80000100800 */
[----:B------:R0:W-:Y:S02]  /*e3f0*/  STL [R1+0x228], R42 ;  /* 0x0002282a01007387 */ /* 0x0001e40000100800 */
[----:B0-----:R-:W-:Y:S01]  /*e400*/  @P3 IMAD.MOV.U32 R42, RZ, RZ, R41 ;  /* 0x000000ffff2a3224 */ /* 0x001fe200078e0029 */
[----:B------:R-:W-:-:S04]  /*e410*/  IADD3 R41, P0, PT, R39, R3, RZ ;  /* 0x0000000327297210 */ /* 0x000fc80007f1e0ff */
[----:B------:R0:W4:Y:S02]  /*e420*/  @P3 LDG.E.U8 R40, desc[UR22][R42.64] ;  /* 0x000000162a283981 */ /* 0x000124000c1e1100 */
[----:B0-----:R-:W-:Y:S02]  /*e430*/  LEA.HI.X.SX32 R42, R39, R2, 0x1, P0 ;  /* 0x00000002272a7211 */ /* 0x001fe400000f0eff */
[----:B------:R-:W-:-:S03]  /*e440*/  PRMT R39, RZ, 0x7610, R39 ;  /* 0x00007610ff277816 */ /* 0x000fc60000000027 */
[----:B------:R-:W-:Y:S01]  /*e450*/  @P3 IMAD.MOV.U32 R43, RZ, RZ, R42 ;  /* 0x000000ffff2b3224 */ /* 0x000fe200078e002a */
[----:B--2---:R0:W-:Y:S04]  /*e460*/  STS.U8 [R83+UR10+0x2800], R47 ;  /* 0x0028002f53007988 */ /* 0x0041e8000800000a */
[----:B------:R1:W-:Y:S04]  /*e470*/  STS.U8 [R83+UR10+0x2c00], R46 ;  /* 0x002c002e53007988 */ /* 0x0003e8000800000a */
[----:B0-----:R-:W2:Y:S04]  /*e480*/  LDL.LU R47, [R1+0x16c] ;  /* 0x00016c00012f7983 */ /* 0x001ea80000300800 */
[----:B-1----:R-:W2:Y:S04]  /*e490*/  LDL.LU R46, [R1+0x168] ;  /* 0x00016800012e7983 */ /* 0x002ea80000300800 */
[----:B------:R-:W-:Y:S04]  /*e4a0*/  STL [R1+0x26c], R41 ;  /* 0x00026c2901007387 */ /* 0x000fe80000100800 */
[----:B------:R0:W-:Y:S04]  /*e4b0*/  STL [R1+0x268], R42 ;  /* 0x0002682a01007387 */ /* 0x0001e80000100800 */
[----:B------:R-:W2:Y:S04]  /*e4c0*/  LDL.LU R89, [R1+0x13c] ;  /* 0x00013c0001597983 */ /* 0x000ea80000300800 */
[----:B------:R-:W2:Y:S01]  /*e4d0*/  LDL.LU R50, [R1+0x134] ;  /* 0x0001340001327983 */ /* 0x000ea20000300800 */
[----:B0-----:R-:W-:-:S05]  /*e4e0*/  @P3 IMAD.MOV.U32 R42, RZ, RZ, R41 ;  /* 0x000000ffff2a3224 */ /* 0x001fca00078e0029 */
[----:B------:R0:W2:Y:S04]  /*e4f0*/  @P3 LDG.E.U8 R39, desc[UR22][R42.64] ;  /* 0x000000162a273981 */ /* 0x0000a8000c1e1100 */
[----:B------:R-:W2:Y:S04]  /*e500*/  LDL.LU R43, [R1+0x174] ;  /* 0x00017400012b7983 */ /* 0x000ea80000300800 */
[----:B------:R-:W2:Y:S04]  /*e510*/  LDL.LU R66, [R1+0x130] ;  /* 0x0001300001427983 */ /* 0x000ea80000300800 */
[----:B------:R-:W2:Y:S01]  /*e520*/  LDL.LU R48, [R1+0x12c] ;  /* 0x00012c0001307983 */ /* 0x000ea20000300800 */
[----:B------:R-:W1:Y:S01]  /*e530*/  S2R R68, SR_TID.X ;  /* 0x0000000000447919 */ /* 0x000e620000002100 */
[----:B------:R-:W-:Y:S01]  /*e540*/  IMAD R41, R82, UR14, RZ ;  /* 0x0000000e52297c24 */ /* 0x000fe2000f8e02ff */
[----:B0-----:R-:W-:-:S02]  /*e550*/  PRMT R42, RZ, 0x7610, R42 ;  /* 0x00007610ff2a7816 */ /* 0x001fc4000000002a */
[C---:B-1----:R-:W-:Y:S02]  /*e560*/  LOP3.LUT R82, R68.reuse, 0x7f, RZ, 0xc0, !PT ;  /* 0x0000007f44527812 */ /* 0x042fe400078ec0ff */
[----:B------:R-:W-:-:S04]  /*e570*/  LOP3.LUT R68, R68, 0x7f, RZ, 0xc0, !PT ;  /* 0x0000007f44447812 */ /* 0x000fc800078ec0ff */
[----:B------:R-:W-:Y:S01]  /*e580*/  LOP3.LUT R68, R68, 0x10, RZ, 0x3c, !PT ;  /* 0x0000001044447812 */ /* 0x000fe200078e3cff */
[----:B---3--:R-:W-:Y:S04]  /*e590*/  STS.U8 [R82+UR10+0x3000], R45 ;  /* 0x0030002d52007988 */ /* 0x008fe8000800000a */
[----:B----4-:R0:W-:Y:S02]  /*e5a0*/  STS.U8 [R82+UR10+0x3400], R44 ;  /* 0x0034002c52007988 */ /* 0x0101e4000800000a */
[----:B0-----:R-:W-:-:S04]  /*e5b0*/  IADD3 R44, P0, PT, R41, R3, RZ ;  /* 0x00000003292c7210 */ /* 0x001fc80007f1e0ff */
[----:B------:R-:W-:Y:S01]  /*e5c0*/  LEA.HI.X.SX32 R45, R41, R2, 0x1, P0 ;  /* 0x00000002292d7211 */ /* 0x000fe200000f0eff */
[----:B------:R-:W-:Y:S04]  /*e5d0*/  STL [R1+0x2ac], R44 ;  /* 0x0002ac2c01007387 */ /* 0x000fe80000100800 */
[----:B------:R-:W-:Y:S01]  /*e5e0*/  STL [R1+0x2a8], R45 ;  /* 0x0002a82d01007387 */ /* 0x000fe20000100800 */
[----:B------:R-:W-:-:S03]  /*e5f0*/  IMAD R41, R75, UR14, RZ ;  /* 0x0000000e4b297c24 */ /* 0x000fc6000f8e02ff */
[----:B------:R0:W3:Y:S04]  /*e600*/  @P3 LDG.E.U8 R42, desc[UR22][R44.64] ;  /* 0x000000162c2a3981 */ /* 0x0000e8000c1e1100 */
[----:B--2---:R-:W-:Y:S04]  /*e610*/  STS.U8 [R82+UR10+0x3800], R43 ;  /* 0x0038002b52007988 */ /* 0x004fe8000800000a */
[----:B------:R1:W-:Y:S04]  /*e620*/  STS.U8 [R82+UR10+0x3c00], R51 ;  /* 0x003c003352007988 */ /* 0x0003e8000800000a */
[----:B-1----:R-:W2:Y:S01]  /*e630*/  LDL.LU R51, [R1+0x128] ;  /* 0x0001280001337983 */ /* 0x002ea20000300800 */
[----:B------:R-:W-:-:S04]  /*e640*/  IADD3 R43, P0, PT, R41, R3, RZ ;  /* 0x00000003292b7210 */ /* 0x000fc80007f1e0ff */
[----:B0-----:R-:W-:Y:S01]  /*e650*/  LEA.HI.X.SX32 R44, R41, R2, 0x1, P0 ;  /* 0x00000002292c7211 */ /* 0x001fe200000f0eff */
[----:B------:R-:W-:Y:S01]  /*e660*/  STL [R1+0x2ec], R43 ;  /* 0x0002ec2b01007387 */ /* 0x000fe20000100800 */
[----:B------:R-:W-:-:S03]  /*e670*/  PRMT R41, RZ, 0x7610, R41 ;  /* 0x00007610ff297816 */ /* 0x000fc60000000029 */
[----:B------:R0:W-:Y:S01]  /*e680*/  STL [R1+0x2e8], R44 ;  /* 0x0002e82c01007387 */ /* 0x0001e20000100800 */
[----:B------:R-:W-:Y:S02]  /*e690*/  @P3 IMAD.MOV.U32 R45, RZ, RZ, R44 ;  /* 0x000000ffff2d3224 */ /* 0x000fe400078e002c */
[----:B0-----:R-:W-:Y:S02]  /*e6a0*/  @P3 IMAD.MOV.U32 R44, RZ, RZ, R43 ;  /* 0x000000ffff2c3224 */ /* 0x001fe400078e002b */
[----:B------:R-:W-:-:S03]  /*e6b0*/  IMAD R43, R70, UR14, RZ ;  /* 0x0000000e462b7c24 */ /* 0x000fc6000f8e02ff */
[----:B------:R0:W4:Y:S04]  /*e6c0*/  @P3 LDG.E.U8 R41, desc[UR22][R44.64] ;  /* 0x000000162c293981 */ /* 0x000128000c1e1100 */
[----:B------:R-:W-:Y:S01]  /*e6d0*/  STS.U8 [R68+UR10+0x80], R47 ;  /* 0x0000802f44007988 */ /* 0x000fe2000800000a */
[----:B0-----:R-:W-:-:S03]  /*e6e0*/  IADD3 R45, P0, PT, R43, R3, RZ ;  /* 0x000000032b2d7210 */ /* 0x001fc60007f1e0ff */
[----:B------:R0:W-:Y:S01]  /*e6f0*/  STS.U8 [R68+UR10+0x480], R46 ;  /* 0x0004802e44007988 */ /* 0x0001e2000800000a */
[----:B------:R-:W-:-:S03]  /*e700*/  PRMT R44, RZ, 0x7610, R44 ;  /* 0x00007610ff2c7816 */ /* 0x000fc6000000002c */
[----:B------:R-:W-:Y:S01]  /*e710*/  STL [R1+0x32c], R45 ;  /* 0x00032c2d01007387 */ /* 0x000fe20000100800 */
[----:B0-----:R-:W-:Y:S01]  /*e720*/  LEA.HI.X.SX32 R46, R43, R2, 0x1, P0 ;  /* 0x000000022b2e7211 */ /* 0x001fe200000f0eff */
[----:B------:R-:W-:-:S04]  /*e730*/  IMAD R43, R69, UR14, RZ ;  /* 0x0000000e452b7c24 */ /* 0x000fc8000f8e02ff */
[----:B------:R0:W-:Y:S01]  /*e740*/  STL [R1+0x328], R46 ;  /* 0x0003282e01007387 */ /* 0x0001e20000100800 */
[----:B------:R-:W-:Y:S02]  /*e750*/  @P3 IMAD.MOV.U32 R47, RZ, RZ, R46 ;  /* 0x000000ffff2f3224 */ /* 0x000fe400078e002e */
[----:B0-----:R-:W-:Y:S01]  /*e760*/  @P3 IMAD.MOV.U32 R46, RZ, RZ, R45 ;  /* 0x000000ffff2e3224 */ /* 0x001fe200078e002d */
[----:B------:R-:W-:-:S04]  /*e770*/  IADD3 R45, P0, PT, R43, R3, RZ ;  /* 0x000000032b2d7210 */ /* 0x000fc80007f1e0ff */
[----:B------:R0:W3:Y:S04]  /*e780*/  @P3 LDG.E.U8 R44, desc[UR22][R46.64] ;  /* 0x000000162e2c3981 */ /* 0x0000e8000c1e1100 */
[----:B------:R-:W-:Y:S01]  /*e790*/  STL [R1+0x36c], R45 ;  /* 0x00036c2d01007387 */ /* 0x000fe20000100800 */
[----:B0-----:R-:W-:Y:S02]  /*e7a0*/  LEA.HI.X.SX32 R46, R43, R2, 0x1, P0 ;  /* 0x000000022b2e7211 */ /* 0x001fe400000f0eff */
[----:B------:R-:W-:-:S03]  /*e7b0*/  PRMT R43, RZ, 0x7610, R43 ;  /* 0x00007610ff2b7816 */ /* 0x000fc6000000002b */
[----:B------:R0:W-:Y:S01]  /*e7c0*/  STL [R1+0x368], R46 ;  /* 0x0003682e01007387 */ /* 0x0001e20000100800 */
[----:B------:R-:W-:-:S03]  /*e7d0*/  @P3 IMAD.MOV.U32 R47, RZ, RZ, R46 ;  /* 0x000000ffff2f3224 */ /* 0x000fc600078e002e */
[----:B------:R-:W-:Y:S01]  /*e7e0*/  STS.U8 [R68+UR10+0x880], R89 ;  /* 0x0008805944007988 */ /* 0x000fe2000800000a */
[----:B0-----:R-:W-:Y:S02]  /*e7f0*/  @P3 IMAD.MOV.U32 R46, RZ, RZ, R45 ;  /* 0x000000ffff2e3224 */ /* 0x001fe400078e002d */
[----:B------:R-:W-:Y:S01]  /*e800*/  IMAD R45, R49, UR14, RZ ;  /* 0x0000000e312d7c24 */ /* 0x000fe2000f8e02ff */
[----:B------:R-:W-:Y:S04]  /*e810*/  STS.U8 [R68+UR10+0xc80], R50 ;  /* 0x000c803244007988 */ /* 0x000fe8000800000a */
[----:B------:R0:W3:Y:S04]  /*e820*/  @P3 LDG.E.U8 R43, desc[UR22][R46.64] ;  /* 0x000000162e2b3981 */ /* 0x0000e8000c1e1100 */
        /* <DEDUP_REMOVED lines=13> */
[----:B0-----:R-:W-:-:S05]  /*e900*/  LEA.HI.X.SX32 R48, R45, R2, 0x1, P0 ;  /* 0x000000022d307211 */ /* 0x001fca00000f0eff */
[----:B------:R0:W-:Y:S04]  /*e910*/  STL [R1+0x3d4], R48 ;  /* 0x0003d43001007387 */ /* 0x0001e80000100800 */
[----:B------:R-:W3:Y:S01]  /*e920*/  LDL.LU R66, [R1+0x1f8] ;  /* 0x0001f80001427983 */ /* 0x000ee20000300800 */
[----:B------:R-:W-:Y:S02]  /*e930*/  @P3 IMAD.MOV.U32 R49, RZ, RZ, R48 ;  /* 0x000000ffff313224 */ /* 0x000fe400078e0030 */
[----:B0-----:R-:W-:Y:S02]  /*e940*/  @P3 IMAD.MOV.U32 R48, RZ, RZ, R47 ;  /* 0x000000ffff303224 */ /* 0x001fe400078e002f */
[----:B------:R-:W-:Y:S01]  /*e950*/  IMAD R47, R62, UR14, RZ ;  /* 0x0000000e3e2f7c24 */ /* 0x000fe2000f8e02ff */
[----:B------:R-:W-:-:S04]  /*e960*/  PRMT R45, RZ, 0x7610, R45 ;  /* 0x00007610ff2d7816 */ /* 0x000fc8000000002d */
[C---:B------:R-:W-:Y:S02]  /*e970*/  IADD3 R50, P0, PT, R47.reuse, R3, RZ ;  /* 0x000000032f327210 */ /* 0x040fe40007f1e0ff */
[----:B------:R0:W4:Y:S04]  /*e980*/  @P3 LDG.E.U8 R45, desc[UR22][R48.64] ;  /* 0x00000016302d3981 */ /* 0x000128000c1e1100 */
[----:B------:R-:W-:Y:S01]  /*e990*/  STL [R1+0x408], R50 ;  /* 0x0004083201007387 */ /* 0x000fe20000100800 */
[----:B0-----:R-:W-:Y:S02]  /*e9a0*/  PRMT R48, RZ, 0x7610, R48 ;  /* 0x00007610ff307816 */ /* 0x001fe40000000030 */
[----:B------:R-:W-:Y:S01]  /*e9b0*/  PRMT R53, RZ, 0x7610, R53 ;  /* 0x00007610ff357816 */ /* 0x000fe20000000035 */
[----:B--2---:R0:W-:Y:S02]  /*e9c0*/  STS.U8 [R68+UR10+0x1880], R51 ;  /* 0x0018803344007988 */ /* 0x0041e4000800000a */
[----:B0-----:R-:W-:Y:S01]  /*e9d0*/  LEA.HI.X.SX32 R51, R47, R2, 0x1, P0 ;  /* 0x000000022f337211 */ /* 0x001fe200000f0eff */
[----:B------:R-:W-:-:S04]  /*e9e0*/  IMAD R47, R61, UR14, RZ ;  /* 0x0000000e3d2f7c24 */ /* 0x000fc8000f8e02ff */
[----:B------:R0:W2:Y:S01]  /*e9f0*/  @P3 LDG.E.U8 R48, desc[UR22][R50.64] ;  /* 0x0000001632303981 */ /* 0x0000a2000c1e1100 */
[----:B------:R-:W-:-:S03]  /*ea00*/  IADD3 R49, P0, PT, R47, R3, RZ ;  /* 0x000000032f317210 */ /* 0x000fc60007f1e0ff */
[----:B------:R-:W-:Y:S04]  /*ea10*/  STL [R1+0x404], R51 ;  /* 0x0004043301007387 */ /* 0x000fe80000100800 */
[----:B------:R-:W2:Y:S01]  /*ea20*/  LDL.LU R75, [R1+0x1f4] ;  /* 0x0001f400014b7983 */ /* 0x000ea20000300800 */
[----:B0-----:R-:W-:-:S03]  /*ea30*/  @P3 IMAD.MOV.U32 R50, RZ, RZ, R49 ;  /* 0x000000ffff323224 */ /* 0x001fc600078e0031 */
[----:B------:R0:W-:Y:S01]  /*ea40*/  STL [R1+0x438], R49 ;  /* 0x0004383101007387 */ /* 0x0001e20000100800 */
[----:B------:R-:W-:Y:S01]  /*ea50*/  LEA.HI.X.SX32 R62, R47, R2, 0x1, P0 ;  /* 0x000000022f3e7211 */ /* 0x000fe200000f0eff */
[----:B0-----:R-:W-:-:S04]  /*ea60*/  IMAD R49, R60, UR14, RZ ;  /* 0x0000000e3c317c24 */ /* 0x001fc8000f8e02ff */
[----:B------:R0:W-:Y:S01]  /*ea70*/  STL [R1+0x434], R62 ;  /* 0x0004343e01007387 */ /* 0x0001e20000100800 */
[----:B------:R-:W-:Y:S01]  /*ea80*/  @P3 IMAD.MOV.U32 R51, RZ, RZ, R62 ;  /* 0x000000ffff333224 */ /* 0x000fe200078e003e */
[C---:B------:R-:W-:Y:S02]  /*ea90*/  IADD3 R61, P0, PT, R49.reuse, R3, RZ ;  /* 0x00000003313d7210 */ /* 0x040fe40007f1e0ff */
[----:B------:R-:W4:Y:S02]  /*eaa0*/  LDL.LU R89, [R1+0xf4] ;  /* 0x0000f40001597983 */ /* 0x000f240000300800 */
[----:B0-----:R-:W-:Y:S02]  /*eab0*/  LEA.HI.X.SX32 R62, R49, R2, 0x1, P0 ;  /* 0x00000002313e7211 */ /* 0x001fe400000f0eff */
[----:B------:R-:W-:Y:S01]  /*eac0*/  STL [R1+0x460], R61 ;  /* 0x0004603d01007387 */ /* 0x000fe20000100800 */
[----:B------:R-:W-:-:S03]  /*ead0*/  IMAD R49, R54, UR14, RZ ;  /* 0x0000000e36317c24 */ /* 0x000fc6000f8e02ff */
[----:B------:R-:W-:Y:S04]  /*eae0*/  STL [R1+0x45c], R62 ;  /* 0x00045c3e01007387 */ /* 0x000fe80000100800 */
[----:B------:R-:W4:Y:S04]  /*eaf0*/  LDL.LU R54, [R1+0x720] ;  /* 0x0007200001367983 */ /* 0x000f280000300800 */
[----:B------:R-:W-:Y:S04]  /*eb00*/  STS.U8 [R68+UR10+0x1c80], R86 ;  /* 0x001c805644007988 */ /* 0x000fe8000800000a */
[----:B------:R-:W-:Y:S04]  /*eb10*/  STS.U8 [R68+UR10+0x2080], R78 ;  /* 0x0020804e44007988 */ /* 0x000fe8000800000a */
[----:B------:R-:W-:Y:S01]  /*eb20*/  STS.U8 [R68+UR10+0x2480], R74 ;  /* 0x0024804a44007988 */ /* 0x000fe2000800000a */
[----:B------:R-:W-:-:S03]  /*eb30*/  PRMT R47, RZ, 0x7610, R47 ;  /* 0x00007610ff2f7816 */ /* 0x000fc6000000002f */
[----:B------:R-:W-:Y:S04]  /*eb40*/  STS.U8 [R68+UR10+0x2880], R73 ;  /* 0x0028804944007988 */ /* 0x000fe8000800000a */
[----:B------:R-:W-:Y:S04]  /*eb50*/  STS.U8 [R68+UR10+0x2c80], R67 ;  /* 0x002c804344007988 */ /* 0x000fe8000800000a */
[----:B------:R-:W-:Y:S04]  /*eb60*/  STS.U8 [R68+UR10+0x3080], R65 ;  /* 0x0030804144007988 */ /* 0x000fe8000800000a */
[----:B------:R-:W-:Y:S04]  /*eb70*/  STS.U8 [R68+UR10+0x3480], R64 ;  /* 0x0034804044007988 */ /* 0x000fe8000800000a */
[----:B------:R-:W-:Y:S04]  /*eb80*/  STS.U8 [R68+UR10+0x3880], R59 ;  /* 0x0038803b44007988 */ /* 0x000fe8000800000a */
[----:B------:R0:W-:Y:S04]  /*eb90*/  STS.U8 [R68+UR10+0x3c80], R55 ;  /* 0x003c803744007988 */ /* 0x0001e8000800000a */
[----:B------:R1:W4:Y:S04]  /*eba0*/  @P3 LDG.E.U8 R47, desc[UR22][R50.64] ;  /* 0x00000016322f3981 */ /* 0x000328000c1e1100 */
[----:B0-----:R-:W4:Y:S01]  /*ebb0*/  LDL.LU R68, [R1+0xf0] ;  /* 0x0000f00001447983 */ /* 0x001f220000300800 */
[----:B-1----:R-:W-:-:S02]  /*ebc0*/  @P3 IMAD.MOV.U32 R50, RZ, RZ, R61 ;  /* 0x000000ffff323224 */ /* 0x002fc400078e003d */
[----:B------:R-:W-:-:S05]  /*ebd0*/  @P3 IMAD.MOV.U32 R51, RZ, RZ, R62 ;  /* 0x000000ffff333224 */ /* 0x000fca00078e003e */
[----:B------:R0:W4:Y:S02]  /*ebe0*/  @P3 LDG.E.U8 R53, desc[UR22][R50.64] ;  /* 0x0000001632353981 */ /* 0x000124000c1e1100 */
[----:B0-----:R-:W-:-:S04]  /*ebf0*/  IADD3 R50, P0, PT, R49, R3, RZ ;  /* 0x0000000331327210 */ /* 0x001fc80007f1e0ff */
[----:B------:R-:W-:Y:S01]  /*ec00*/  LEA.HI.X.SX32 R51, R49, R2, 0x1, P0 ;  /* 0x0000000231337211 */ /* 0x000fe200000f0eff */
[----:B------:R0:W-:Y:S04]  /*ec10*/  STL [R1+0xec], R50 ;  /* 0x0000ec3201007387 */ /* 0x0001e80000100800 */
[----:B------:R1:W-:Y:S01]  /*ec20*/  STL [R1+0xe8], R51 ;  /* 0x0000e83301007387 */ /* 0x0003e20000100800 */
[----:B---3--:R-:W-:-:S03]  /*ec30*/  IMAD R49, R66, UR14, RZ ;  /* 0x0000000e42317c24 */ /* 0x008fc6000f8e02ff */
[----:B------:R-:W3:Y:S01]  /*ec40*/  LDL.LU R66, [R1] ;  /* 0x0000000001427983 */ /* 0x000ee20000300800 */
[----:B------:R-:W-:-:S06]  /*ec50*/  PRMT R58, RZ, 0x7610, R58 ;  /* 0x00007610ff3a7816 */ /* 0x000fcc000000003a */
[----:B------:R0:W3:Y:S02]  /*ec60*/  @P3 LDG.E.U8 R58, desc[UR22][R50.64] ;  /* 0x00000016323a3981 */ /* 0x0000e4000c1e1100 */
[----:B0-----:R-:W-:-:S04]  /*ec70*/  IADD3 R50, P0, PT, R49, R3, RZ ;  /* 0x0000000331327210 */ /* 0x001fc80007f1e0ff */
[----:B-1----:R-:W-:Y:S02]  /*ec80*/  LEA.HI.X.SX32 R51, R49, R2, 0x1, P0 ;  /* 0x0000000231337211 */ /* 0x002fe400000f0eff */
[----:B------:R-:W-:Y:S01]  /*ec90*/  PRMT R59, RZ, 0x7610, R59 ;  /* 0x00007610ff3b7816 */ /* 0x000fe2000000003b */
[----:B------:R0:W-:Y:S04]  /*eca0*/  STL [R1+0x12c], R50 ;  /* 0x00012c3201007387 */ /* 0x0001e80000100800 */
[----:B------:R-:W-:Y:S01]  /*ecb0*/  STL [R1+0x128], R51 ;  /* 0x0001283301007387 */ /* 0x000fe20000100800 */
[----:B------:R-:W-:Y:S02]  /*ecc0*/  PRMT R55, RZ, 0x7610, R55 ;  /* 0x00007610ff377816 */ /* 0x000fe40000000037 */
[----:B------:R-:W-:-:S02]  /*ecd0*/  PRMT R56, RZ, 0x7610, R56 ;  /* 0x00007610ff387816 */ /* 0x000fc40000000038 */
[----:B------:R-:W-:-:S06]  /*ece0*/  PRMT R57, RZ, 0x7610, R57 ;  /* 0x00007610ff397816 */ /* 0x000fcc0000000039 */
[----:B------:R0:W3:Y:S02]  /*ecf0*/  @P3 LDG.E.U8 R57, desc[UR22][R50.64] ;  /* 0x0000001632393981 */ /* 0x0000e4000c1e1100 */
[----:B0-----:R-:W-:Y:S01]  /*ed00*/  PRMT R50, RZ, 0x7610, R50 ;  /* 0x00007610ff327816 */ /* 0x001fe20000000032 */
[----:B--2---:R-:W-:-:S05]  /*ed10*/  IMAD R49, R75, UR14, RZ ;  /* 0x0000000e4b317c24 */ /* 0x004fca000f8e02ff */
[----:B------:R-:W-:-:S04]  /*ed20*/  IADD3 R60, P0, PT, R49, R3, RZ ;  /* 0x00000003313c7210 */ /* 0x000fc80007f1e0ff */
[----:B------:R-:W-:Y:S01]  /*ed30*/  LEA.HI.X.SX32 R61, R49, R2, 0x1, P0 ;  /* 0x00000002313d7211 */ /* 0x000fe200000f0eff */
[----:B------:R-:W-:Y:S04]  /*ed40*/  STL [R1+0x16c], R60 ;  /* 0x00016c3c01007387 */ /* 0x000fe80000100800 */
[----:B----4-:R-:W-:Y:S04]  /*ed50*/  STS.U8 [R76+UR10+0x100], R54 ;  /* 0x000100364c007988 */ /* 0x010fe8000800000a */
[----:B------:R-:W-:Y:S04]  /*ed60*/  STS.U8 [R76+UR10+0x500], R52 ;  /* 0x000500344c007988 */ /* 0x000fe8000800000a */
[----:B------:R0:W-:Y:S04]  /*ed70*/  STS.U8 [R76+UR10+0x900], R5 ;  /* 0x000900054c007988 */ /* 0x0001e8000800000a */
[----:B------:R1:W-:Y:S01]  /*ed80*/  STS.U8 [R76+UR10+0xd00], R4 ;  /* 0x000d00044c007988 */ /* 0x0003e2000800000a */
[----:B0-----:R-:W-:-:S02]  /*ed90*/  @P3 IMAD.MOV.U32 R5, RZ, RZ, R61 ;  /* 0x000000ffff053224 */ /* 0x001fc400078e003d */
[----:B-1----:R-:W-:-:S05]  /*eda0*/  @P3 IMAD.MOV.U32 R4, RZ, RZ, R60 ;  /* 0x000000ffff043224 */ /* 0x002fca00078e003c */
[----:B------:R0:W2:Y:S02]  /*edb0*/  @P3 LDG.E.U8 R59, desc[UR22][R4.64] ;  /* 0x00000016043b3981 */ /* 0x0000a4000c1e1100 */
[----:B0-----:R-:W-:-:S05]  /*edc0*/  IMAD R4, R89, UR14, RZ ;  /* 0x0000000e59047c24 */ /* 0x001fca000f8e02ff */
[C---:B------:R-:W-:Y:S01]  /*edd0*/  IADD3 R5, P0, PT, R4.reuse, R3, RZ ;  /* 0x0000000304057210 */ /* 0x040fe20007f1e0ff */
[----:B------:R-:W-:Y:S03]  /*ede0*/  STL [R1+0x168], R61 ;  /* 0x0001683d01007387 */ /* 0x000fe60000100800 */
[----:B------:R-:W-:Y:S01]  /*edf0*/  LEA.HI.X.SX32 R60, R4, R2, 0x1, P0 ;  /* 0x00000002043c7211 */ /* 0x000fe200000f0eff */
[----:B------:R0:W-:Y:S01]  /*ee00*/  STL [R1+0x1b4], R5 ;  /* 0x0001b40501007387 */ /* 0x0001e20000100800 */
[----:B------:R-:W-:-:S03]  /*ee10*/  @P3 IMAD.MOV.U32 R4, RZ, RZ, R5 ;  /* 0x000000ffff043224 */ /* 0x000fc600078e0005 */
[----:B0-----:R-:W-:-:S05]  /*ee20*/  @P3 IMAD.MOV.U32 R5, RZ, RZ, R60 ;  /* 0x000000ffff053224 */ /* 0x001fca00078e003c */
[----:B------:R0:W4:Y:S02]  /*ee30*/  @P3 LDG.E.U8 R55, desc[UR22][R4.64] ;  /* 0x0000001604373981 */ /* 0x000124000c1e1100 */
[----:B0-----:R-:W-:Y:S02]  /*ee40*/  IMAD R4, R68, UR14, RZ ;  /* 0x0000000e44047c24 */ /* 0x001fe4000f8e02ff */
[----:B------:R0:W-:Y:S03]  /*ee50*/  STL [R1+0x1b0], R60 ;  /* 0x0001b03c01007387 */ /* 0x0001e60000100800 */
[----:B------:R-:W-:-:S04]  /*ee60*/  IADD3 R5, P0, PT, R4, R3, RZ ;  /* 0x0000000304057210 */ /* 0x000fc80007f1e0ff */
[----:B0-----:R-:W-:Y:S01]  /*ee70*/  LEA.HI.X.SX32 R60, R4, R2, 0x1, P0 ;  /* 0x00000002043c7211 */ /* 0x001fe200000f0eff */
[----:B------:R0:W-:Y:S01]  /*ee80*/  STL [R1+0x1f4], R5 ;  /* 0x0001f40501007387 */ /* 0x0001e20000100800 */
[----:B------:R-:W-:-:S03]  /*ee90*/  @P3 IMAD.MOV.U32 R4, RZ, RZ, R5 ;  /* 0x000000ffff043224 */ /* 0x000fc600078e0005 */
[----:B0-----:R-:W-:-:S05]  /*eea0*/  @P3 IMAD.MOV.U32 R5, RZ, RZ, R60 ;  /* 0x000000ffff053224 */ /* 0x001fca00078e003c */
[----:B------:R3:W2:Y:S04]  /*eeb0*/  @P3 LDG.E.U8 R56, desc[UR22][R4.64] ;  /* 0x0000001604383981 */ /* 0x0006a8000c1e1100 */
[----:B------:R-:W-:Y:S01]  /*eec0*/  STS.U8 [R76+UR10+0x1100], R7 ;  /* 0x001100074c007988 */ /* 0x000fe2000800000a */
[----:B---3--:R-:W-:-:S03]  /*eed0*/  IMAD R4, R66, UR14, RZ ;  /* 0x0000000e42047c24 */ /* 0x008fc6000f8e02ff */
[----:B------:R-:W-:Y:S02]  /*eee0*/  STS.U8 [R76+UR10+0x1500], R6 ;  /* 0x001500064c007988 */ /* 0x000fe4000800000a */
[----:B------:R-:W-:Y:S02]  /*eef0*/  IADD3 R5, P0, PT, R4, R3, RZ ;  /* 0x0000000304057210 */ /* 0x000fe40007f1e0ff */
[----:B------:R0:W-:Y:S01]  /*ef00*/  STS.U8 [R76+UR10+0x1900], R9 ;  /* 0x001900094c007988 */ /* 0x0001e2000800000a */
[----:B------:R-:W-:-:S03]  /*ef10*/  PRMT R52, RZ, 0x7610, R52 ;  /* 0x00007610ff347816 */ /* 0x000fc60000000034 */
[----:B------:R-:W-:Y:S01]  /*ef20*/  STL [R1+0x1f0], R60 ;  /* 0x0001f03c01007387 */ /* 0x000fe20000100800 */
[----:B0-----:R-:W-:-:S03]  /*ef30*/  LEA.HI.X.SX32 R9, R4, R2, 0x1, P0 ;  /* 0x0000000204097211 */ /* 0x001fc600000f0eff */
[----:B------:R0:W-:Y:S01]  /*ef40*/  STL [R1+0x234], R5 ;  /* 0x0002340501007387 */ /* 0x0001e20000100800 */
[----:B------:R-:W-:Y:S02]  /*ef50*/  @P3 IMAD.MOV.U32 R4, RZ, RZ, R5 ;  /* 0x000000ffff043224 */ /* 0x000fe400078e0005 */
[----:B0-----:R-:W-:-:S05]  /*ef60*/  @P3 IMAD.MOV.U32 R5, RZ, RZ, R9 ;  /* 0x000000ffff053224 */ /* 0x001fca00078e0009 */
[----:B------:R0:W3:Y:S04]  /*ef70*/  @P3 LDG.E.U8 R52, desc[UR22][R4.64] ;  /* 0x0000001604343981 */ /* 0x0000e8000c1e1100 */
[----:B------:R1:W-:Y:S01]  /*ef80*/  STL [R1+0x230], R9 ;  /* 0x0002300901007387 */ /* 0x0003e20000100800 */
[----:B0-----:R-:W-:-:S05]  /*ef90*/  IMAD R4, R88, UR14, RZ ;  /* 0x0000000e58047c24 */ /* 0x001fca000f8e02ff */
[----:B-1----:R-:W-:-:S04]  /*efa0*/  IADD3 R9, P0, PT, R4, R3, RZ ;  /* 0x0000000304097210 */ /* 0x002fc80007f1e0ff */
[----:B------:R-:W-:Y:S01]  /*efb0*/  LEA.HI.X.SX32 R60, R4, R2, 0x1, P0 ;  /* 0x00000002043c7211 */ /* 0x000fe200000f0eff */
[----:B------:R-:W-:Y:S01]  /*efc0*/  @P3 IMAD.MOV.U32 R4, RZ, RZ, R9 ;  /* 0x000000ffff043224 */ /* 0x000fe200078e0009 */
[----:B------:R-:W-:-:S03]  /*efd0*/  PRMT R54, RZ, 0x7610, R54 ;  /* 0x00007610ff367816 */ /* 0x000fc60000000036 */
[----:B------:R-:W-:-:S05]  /*efe0*/  @P3 IMAD.MOV.U32 R5, RZ, RZ, R60 ;  /* 0x000000ffff053224 */ /* 0x000fca00078e003c */
[----:B------:R0:W2:Y:S04]  /*eff0*/  @P3 LDG.E.U8 R54, desc[UR22][R4.64] ;  /* 0x0000001604363981 */ /* 0x0000a8000c1e1100 */
[----:B------:R-:W-:Y:S01]  /*f000*/  STS.U8 [R76+UR10+0x1d00], R8 ;  /* 0x001d00084c007988 */ /* 0x000fe2000800000a */
[----:B0-----:R-:W-:-:S03]  /*f010*/  IMAD R4, R87, UR14, RZ ;  /* 0x0000000e57047c24 */ /* 0x001fc6000f8e02ff */
[----:B------:R0:W-:Y:S04]  /*f020*/  STL [R1+0x274], R9 ;  /* 0x0002740901007387 */ /* 0x0001e80000100800 */
[----:B------:R-:W-:Y:S04]  /*f030*/  STS.U8 [R76+UR10+0x2100], R11 ;  /* 0x0021000b4c007988 */ /* 0x000fe8000800000a */
[----:B------:R-:W-:Y:S01]  /*f040*/  STS.U8 [R76+UR10+0x2500], R10 ;  /* 0x0025000a4c007988 */ /* 0x000fe2000800000a */
[----:B0-----:R-:W-:-:S03]  /*f050*/  IADD3 R9, P0, PT, R4, R3, RZ ;  /* 0x0000000304097210 */ /* 0x001fc60007f1e0ff */
[----:B------:R-:W-:Y:S04]  /*f060*/  STS.U8 [R76+UR10+0x2900], R13 ;  /* 0x0029000d4c007988 */ /* 0x000fe8000800000a */
[----:B------:R0:W-:Y:S02]  /*f070*/  STS.U8 [R76+UR10+0x2d00], R12 ;  /* 0x002d000c4c007988 */ /* 0x0001e4000800000a */
[----:B0-----:R-:W-:Y:S01]  /*f080*/  LEA.HI.X.SX32 R12, R4, R2, 0x1, P0 ;  /* 0x00000002040c7211 */ /* 0x001fe200000f0eff */
[----:B------:R-:W-:-:S04]  /*f090*/  @P3 IMAD.MOV.U32 R4, RZ, RZ, R9 ;  /* 0x000000ffff043224 */ /* 0x000fc800078e0009 */
[----:B------:R-:W-:-:S05]  /*f0a0*/  @P3 IMAD.MOV.U32 R5, RZ, RZ, R12 ;  /* 0x000000ffff053224 */ /* 0x000fca00078e000c */
[----:B------:R0:W2:Y:S02]  /*f0b0*/  @P3 LDG.E.U8 R50, desc[UR22][R4.64] ;  /* 0x0000001604323981 */ /* 0x0000a4000c1e1100 */
[----:B0-----:R-:W-:Y:S02]  /*f0c0*/  IMAD R4, R85, UR14, RZ ;  /* 0x0000000e55047c24 */ /* 0x001fe4000f8e02ff */
[----:B------:R-:W-:Y:S03]  /*f0d0*/  STL [R1+0x270], R60 ;  /* 0x0002703c01007387 */ /* 0x000fe60000100800 */
[----:B------:R-:W-:Y:S01]  /*f0e0*/  IADD3 R5, P0, PT, R4, R3, RZ ;  /* 0x0000000304057210 */ /* 0x000fe20007f1e0ff */
[----:B------:R0:W-:Y:S01]  /*f0f0*/  STL [R1+0x2b4], R9 ;  /* 0x0002b40901007387 */ /* 0x0001e20000100800 */
[----:B------:R-:W-:-:S03]  /*f100*/  PRMT R51, RZ, 0x7610, R51 ;  /* 0x00007610ff337816 */ /* 0x000fc60000000033 */
[----:B------:R-:W-:Y:S01]  /*f110*/  STL [R1+0x2b0], R12 ;  /* 0x0002b00c01007387 */ /* 0x000fe20000100800 */
[----:B0-----:R-:W-:-:S03]  /*f120*/  LEA.HI.X.SX32 R9, R4, R2, 0x1, P0 ;  /* 0x0000000204097211 */ /* 0x001fc600000f0eff */
[----:B------:R0:W-:Y:S01]  /*f130*/  STL [R1+0x2f4], R5 ;  /* 0x0002f40501007387 */ /* 0x0001e20000100800 */
[----:B------:R-:W-:Y:S02]  /*f140*/  @P3 IMAD.MOV.U32 R4, RZ, RZ, R5 ;  /* 0x000000ffff043224 */ /* 0x000fe400078e0005 */
[----:B0-----:R-:W-:-:S05]  /*f150*/  @P3 IMAD.MOV.U32 R5, RZ, RZ, R9 ;  /* 0x000000ffff053224 */ /* 0x001fca00078e0009 */
[----:B------:R0:W2:Y:S01]  /*f160*/  @P3 LDG.E.U8 R51, desc[UR22][R4.64] ;  /* 0x0000001604333981 */ /* 0x0000a2000c1e1100 */
[----:B------:R-:W-:-:S03]  /*f170*/  LOP3.LUT R89, R83, 0x30, RZ, 0x3c, !PT ;  /* 0x0000003053597812 */ /* 0x000fc600078e3cff */
[----:B------:R1:W-:Y:S01]  /*f180*/  STL [R1+0x2f0], R9 ;  /* 0x0002f00901007387 */ /* 0x0003e20000100800 */
[----:B0-----:R-:W-:-:S03]  /*f190*/  IMAD R4, R84, UR14, RZ ;  /* 0x0000000e54047c24 */ /* 0x001fc6000f8e02ff */
[----:B------:R-:W-:Y:S02]  /*f1a0*/  STS.U8 [R76+UR10+0x3100], R15 ;  /* 0x0031000f4c007988 */ /* 0x000fe4000800000a */
[C---:B-1----:R-:W-:Y:S02]  /*f1b0*/  IADD3 R9, P0, PT, R4.reuse, R3, RZ ;  /* 0x0000000304097210 */ /* 0x042fe40007f1e0ff */
[----:B------:R-:W-:Y:S02]  /*f1c0*/  STS.U8 [R76+UR10+0x3500], R14 ;  /* 0x0035000e4c007988 */ /* 0x000fe4000800000a */
[----:B------:R-:W-:Y:S02]  /*f1d0*/  LEA.HI.X.SX32 R12, R4, R2, 0x1, P0 ;  /* 0x00000002040c7211 */ /* 0x000fe400000f0eff */
[----:B------:R-:W-:Y:S04]  /*f1e0*/  STS.U8 [R76+UR10+0x3900], R17 ;  /* 0x003900114c007988 */ /* 0x000fe8000800000a */
[----:B------:R-:W-:Y:S01]  /*f1f0*/  STS.U8 [R76+UR10+0x3d00], R16 ;  /* 0x003d00104c007988 */ /* 0x000fe2000800000a */
[----:B------:R-:W-:-:S03]  /*f200*/  @P3 IMAD.MOV.U32 R4, RZ, RZ, R9 ;  /* 0x000000ffff043224 */ /* 0x000fc600078e0009 */
[----:B------:R-:W-:Y:S01]  /*f210*/  STS.U8 [R89+UR10+0x180], R19 ;  /* 0x0001801359007988 */ /* 0x000fe2000800000a */
[----:B------:R-:W-:-:S03]  /*f220*/  @P3 IMAD.MOV.U32 R5, RZ, RZ, R12 ;  /* 0x000000ffff053224 */ /* 0x000fc600078e000c */
[----:B------:R0:W-:Y:S02]  /*f230*/  STS.U8 [R89+UR10+0x580], R18 ;  /* 0x0005801259007988 */ /* 0x0001e4000800000a */
[----:B0-----:R-:W-:Y:S02]  /*f240*/  PRMT R18, RZ, 0x7610, R18 ;  /* 0x00007610ff127816 */ /* 0x001fe40000000012 */
[----:B------:R0:W-:Y:S04]  /*f250*/  STL [R1+0x334], R9 ;  /* 0x0003340901007387 */ /* 0x0001e80000100800 */
[----:B------:R1:W2:Y:S02]  /*f260*/  @P3 LDG.E.U8 R18, desc[UR22][R4.64] ;  /* 0x0000001604123981 */ /* 0x0002a4000c1e1100 */
[----:B-1----:R-:W-:-:S02]  /*f270*/  IMAD R4, R81, UR14, RZ ;  /* 0x0000000e51047c24 */ /* 0x002fc4000f8e02ff */
[----:B------:R1:W-:Y:S03]  /*f280*/  STL [R1+0x330], R12 ;  /* 0x0003300c01007387 */ /* 0x0003e60000100800 */
[C---:B0-----:R-:W-:Y:S02]  /*f290*/  IADD3 R9, P0, PT, R4.reuse, R3, RZ ;  /* 0x0000000304097210 */ /* 0x041fe40007f1e0ff */
[----:B------:R-:W-:Y:S02]  /*f2a0*/  PRMT R49, RZ, 0x7610, R49 ;  /* 0x00007610ff317816 */ /* 0x000fe40000000031 */
[----:B-1----:R-:W-:Y:S01]  /*f2b0*/  LEA.HI.X.SX32 R12, R4, R2, 0x1, P0 ;  /* 0x00000002040c7211 */ /* 0x002fe200000f0eff */
[----:B------:R-:W-:-:S04]  /*f2c0*/  @P3 IMAD.MOV.U32 R4, RZ, RZ, R9 ;  /* 0x000000ffff043224 */ /* 0x000fc800078e0009 */
[----:B------:R-:W-:-:S05]  /*f2d0*/  @P3 IMAD.MOV.U32 R5, RZ, RZ, R12 ;  /* 0x000000ffff053224 */ /* 0x000fca00078e000c */
[----:B------:R0:W2:Y:S04]  /*f2e0*/  @P3 LDG.E.U8 R49, desc[UR22][R4.64] ;  /* 0x0000001604313981 */ /* 0x0000a8000c1e1100 */
[----:B------:R1:W-:Y:S01]  /*f2f0*/  STL [R1+0x374], R9 ;  /* 0x0003740901007387 */ /* 0x0003e20000100800 */
[----:B0-----:R-:W-:-:S03]  /*f300*/  IMAD R4, R80, UR14, RZ ;  /* 0x0000000e50047c24 */ /* 0x001fc6000f8e02ff */
[----:B------:R0:W-:Y:S02]  /*f310*/  STL [R1+0x370], R12 ;  /* 0x0003700c01007387 */ /* 0x0001e40000100800 */
[C---:B-1----:R-:W-:Y:S02]  /*f320*/  IADD3 R9, P0, PT, R4.reuse, R3, RZ ;  /* 0x0000000304097210 */ /* 0x042fe40007f1e0ff */
[----:B------:R1:W-:Y:S02]  /*f330*/  STS.U8 [R89+UR10+0x980], R21 ;  /* 0x0009801559007988 */ /* 0x0003e4000800000a */
[----:B0-----:R-:W-:Y:S01]  /*f340*/  LEA.HI.X.SX32 R12, R4, R2, 0x1, P0 ;  /* 0x00000002040c7211 */ /* 0x001fe200000f0eff */
[----:B------:R-:W-:Y:S01]  /*f350*/  @P3 IMAD.MOV.U32 R4, RZ, RZ, R9 ;  /* 0x000000ffff043224 */ /* 0x000fe200078e0009 */
[----:B-1----:R-:W-:-:S03]  /*f360*/  PRMT R21, RZ, 0x7610, R21 ;  /* 0x00007610ff157816 */ /* 0x002fc60000000015 */
[----:B------:R-:W-:-:S05]  /*f370*/  @P3 IMAD.MOV.U32 R5, RZ, RZ, R12 ;  /* 0x000000ffff053224 */ /* 0x000fca00078e000c */
[----:B------:R0:W2:Y:S04]  /*f380*/  @P3 LDG.E.U8 R21, desc[UR22][R4.64] ;  /* 0x0000001604153981 */ /* 0x0000a8000c1e1100 */
[----:B------:R1:W-:Y:S01]  /*f390*/  STL [R1+0x3b0], R9 ;  /* 0x0003b00901007387 */ /* 0x0003e20000100800 */
[----:B0-----:R-:W-:-:S03]  /*f3a0*/  IMAD R4, R79, UR14, RZ ;  /* 0x0000000e4f047c24 */ /* 0x001fc6000f8e02ff */
[----:B------:R0:W-:Y:S02]  /*f3b0*/  STL [R1+0x3ac], R12 ;  /* 0x0003ac0c01007387 */ /* 0x0001e40000100800 */
[----:B-1----:R-:W-:-:S04]  /*f3c0*/  IADD3 R9, P0, PT, R4, R3, RZ ;  /* 0x0000000304097210 */ /* 0x002fc80007f1e0ff */
[----:B0-----:R-:W-:Y:S01]  /*f3d0*/  LEA.HI.X.SX32 R12, R4, R2, 0x1, P0 ;  /* 0x00000002040c7211 */ /* 0x001fe200000f0eff */
[----:B------:R-:W-:Y:S04]  /*f3e0*/  STL [R1+0x3e0], R9 ;  /* 0x0003e00901007387 */ /* 0x000fe80000100800 */
[----:B------:R-:W-:Y:S04]  /*f3f0*/  STL [R1+0x3dc], R12 ;  /* 0x0003dc0c01007387 */ /* 0x000fe80000100800 */
[----:B------:R-:W2:Y:S01]  /*f400*/  LDL.LU R83, [R1+0x1fc] ;  /* 0x0001fc0001537983 */ /* 0x000ea20000300800 */
[----:B------:R-:W-:-:S03]  /*f410*/  @P3 IMAD.MOV.U32 R4, RZ, RZ, R9 ;  /* 0x000000ffff043224 */ /* 0x000fc600078e0009 */
[----:B------:R0:W-:Y:S01]  /*f420*/  STS.U8 [R89+UR10+0xd80], R20 ;  /* 0x000d801459007988 */ /* 0x0001e2000800000a */
[----:B------:R-:W-:Y:S01]  /*f430*/  @P3 IMAD.MOV.U32 R5, RZ, RZ, R12 ;  /* 0x000000ffff053224 */ /* 0x000fe200078e000c */
[----:B0-----:R-:W-:-:S06]  /*f440*/  PRMT R20, RZ, 0x7610, R20 ;  /* 0x00007610ff147816 */ /* 0x001fcc0000000014 */
[----:B------:R0:W3:Y:S02]  /*f450*/  @P3 LDG.E.U8 R20, desc[UR22][R4.64] ;  /* 0x0000001604143981 */ /* 0x0000e4000c1e1100 */
[----:B0-----:R-:W-:-:S05]  /*f460*/  IMAD R4, R77, UR14, RZ ;  /* 0x0000000e4d047c24 */ /* 0x001fca000f8e02ff */
[----:B------:R-:W-:-:S04]  /*f470*/  IADD3 R9, P0, PT, R4, R3, RZ ;  /* 0x0000000304097210 */ /* 0x000fc80007f1e0ff */
[----:B------:R-:W-:Y:S01]  /*f480*/  LEA.HI.X.SX32 R12, R4, R2, 0x1, P0 ;  /* 0x00000002040c7211 */ /* 0x000fe200000f0eff */
[----:B------:R-:W-:Y:S01]  /*f490*/  @P3 IMAD.MOV.U32 R4, RZ, RZ, R9 ;  /* 0x000000ffff043224 */ /* 0x000fe200078e0009 */
[----:B------:R-:W-:Y:S01]  /*f4a0*/  PRMT R17, RZ, 0x7610, R17 ;  /* 0x00007610ff117816 */ /* 0x000fe20000000011 */
[----:B------:R0:W-:Y:S02]  /*f4b0*/  STL [R1+0x410], R9 ;  /* 0x0004100901007387 */ /* 0x0001e40000100800 */
[----:B------:R-:W-:Y:S02]  /*f4c0*/  @P3 IMAD.MOV.U32 R5, RZ, RZ, R12 ;  /* 0x000000ffff053224 */ /* 0x000fe400078e000c */
[----:B------:R1:W-:Y:S04]  /*f4d0*/  STL [R1+0x40c], R12 ;  /* 0x00040c0c01007387 */ /* 0x0003e80000100800 */
[----:B------:R-:W3:Y:S04]  /*f4e0*/  LDL.LU R68, [R1+0x204] ;  /* 0x0002040001447983 */ /* 0x000ee80000300800 */
[----:B------:R0:W4:Y:S01]  /*f4f0*/  @P3 LDG.E.U8 R17, desc[UR22][R4.64] ;  /* 0x0000001604113981 */ /* 0x000122000c1e1100 */
[----:B------:R-:W-:-:S03]  /*f500*/  PRMT R16, RZ, 0x7610, R16 ;  /* 0x00007610ff107816 */ /* 0x000fc60000000010 */
[----:B------:R-:W4:Y:S01]  /*f510*/  LDL.LU R66, [R1+0x200] ;  /* 0x0002000001427983 */ /* 0x000f220000300800 */
[----:B0-----:R-:W-:-:S05]  /*f520*/  IMAD R4, R72, UR14, RZ ;  /* 0x0000000e48047c24 */ /* 0x001fca000f8e02ff */
[----:B------:R-:W-:-:S04]  /*f530*/  IADD3 R9, P0, PT, R4, R3, RZ ;  /* 0x0000000304097210 */ /* 0x000fc80007f1e0ff */
[----:B-1----:R-:W-:Y:S01]  /*f540*/  LEA.HI.X.SX32 R12, R4, R2, 0x1, P0 ;  /* 0x00000002040c7211 */ /* 0x002fe200000f0eff */
[----:B------:R-:W-:-:S04]  /*f550*/  @P3 IMAD.MOV.U32 R4, RZ, RZ, R9 ;  /* 0x000000ffff043224 */ /* 0x000fc800078e0009 */
[----:B------:R-:W-:-:S05]  /*f560*/  @P3 IMAD.MOV.U32 R5, RZ, RZ, R12 ;  /* 0x000000ffff053224 */ /* 0x000fca00078e000c */
[----:B------:R0:W4:Y:S04]  /*f570*/  @P3 LDG.E.U8 R16, desc[UR22][R4.64] ;  /* 0x0000001604103981 */ /* 0x000128000c1e1100 */
[----:B------:R1:W-:Y:S01]  /*f580*/  STL [R1+0x440], R9 ;  /* 0x0004400901007387 */ /* 0x0003e20000100800 */
[----:B0-----:R-:W-:-:S03]  /*f590*/  IMAD R4, R71, UR14, RZ ;  /* 0x0000000e47047c24 */ /* 0x001fc6000f8e02ff */
[----:B------:R0:W-:Y:S02]  /*f5a0*/  STL [R1+0x43c], R12 ;  /* 0x00043c0c01007387 */ /* 0x0001e40000100800 */
[C---:B-1----:R-:W-:Y:S02]  /*f5b0*/  IADD3 R9, P0, PT, R4.reuse, R3, RZ ;  /* 0x0000000304097210 */ /* 0x042fe40007f1e0ff */
[----:B------:R-:W4:Y:S01]  /*f5c0*/  LDL.LU R76, [R1+0xfc] ;  /* 0x0000fc00014c7983 */ /* 0x000f220000300800 */
[----:B------:R-:W-:Y:S02]  /*f5d0*/  PRMT R11, RZ, 0x7610, R11 ;  /* 0x00007610ff0b7816 */ /* 0x000fe4000000000b */
[----:B0-----:R-:W-:Y:S01]  /*f5e0*/  LEA.HI.X.SX32 R12, R4, R2, 0x1, P0 ;  /* 0x00000002040c7211 */ /* 0x001fe200000f0eff */
[----:B------:R-:W-:-:S04]  /*f5f0*/  @P3 IMAD.MOV.U32 R4, RZ, RZ, R9 ;  /* 0x000000ffff043224 */ /* 0x000fc800078e0009 */
[----:B------:R-:W-:Y:S01]  /*f600*/  @P3 IMAD.MOV.U32 R5, RZ, RZ, R12 ;  /* 0x000000ffff053224 */ /* 0x000fe200078e000c */
[----:B------:R0:W-:Y:S04]  /*f610*/  STL [R1+0x468], R9 ;  /* 0x0004680901007387 */ /* 0x0001e80000100800 */
[----:B------:R2:W4:Y:S04]  /*f620*/  @P3 LDG.E.U8 R11, desc[UR22][R4.64] ;  /* 0x00000016040b3981 */ /* 0x000528000c1e1100 */
[----:B------:R-:W-:Y:S01]  /*f630*/  STL [R1+0x464], R12 ;  /* 0x0004640c01007387 */ /* 0x000fe20000100800 */
[----:B--2---:R-:W-:-:S03]  /*f640*/  IMAD R4, R83, UR14, RZ ;  /* 0x0000000e53047c24 */ /* 0x004fc6000f8e02ff */
[----:B------:R-:W2:Y:S02]  /*f650*/  LDL.LU R83, [R1+0xf8] ;  /* 0x0000f80001537983 */ /* 0x000ea40000300800 */
[----:B------:R-:W-:-:S04]  /*f660*/  IADD3 R5, P0, PT, R4, R3, RZ ;  /* 0x0000000304057210 */ /* 0x000fc80007f1e0ff */
[----:B0-----:R-:W-:Y:S01]  /*f670*/  LEA.HI.X.SX32 R9, R4, R2, 0x1, P0 ;  /* 0x0000000204097211 */ /* 0x001fe200000f0eff */
[----:B------:R0:W-:Y:S01]  /*f680*/  STL [R1+0xf4], R5 ;  /* 0x0000f40501007387 */ /* 0x0001e20000100800 */
[----:B------:R-:W-:Y:S01]  /*f690*/  PRMT R8, RZ, 0x7610, R8 ;  /* 0x00007610ff087816 */ /* 0x000fe20000000008 */
[----:B------:R-:W-:Y:S02]  /*f6a0*/  @P3 IMAD.MOV.U32 R4, RZ, RZ, R5 ;  /* 0x000000ffff043224 */ /* 0x000fe400078e0005 */
[----:B0-----:R-:W-:-:S05]  /*f6b0*/  @P3 IMAD.MOV.U32 R5, RZ, RZ, R9 ;  /* 0x000000ffff053224 */ /* 0x001fca00078e0009 */
[----:B------:R3:W2:Y:S04]  /*f6c0*/  @P3 LDG.E.U8 R8, desc[UR22][R4.64] ;  /* 0x0000001604083981 */ /* 0x0006a8000c1e1100 */
[----:B------:R0:W-:Y:S01]  /*f6d0*/  STL [R1+0xf0], R9 ;  /* 0x0000f00901007387 */ /* 0x0001e20000100800 */
[----:B------:R-:W-:Y:S01]  /*f6e0*/  PRMT R7, RZ, 0x7610, R7 ;  /* 0x00007610ff077816 */ /* 0x000fe20000000007 */
[----:B---3--:R-:W-:-:S05]  /*f6f0*/  IMAD R4, R68, UR14, RZ ;  /* 0x0000000e44047c24 */ /* 0x008fca000f8e02ff */
[----:B------:R-:W-:-:S04]  /*f700*/  IADD3 R5, P0, PT, R4, R3, RZ ;  /* 0x0000000304057210 */ /* 0x000fc80007f1e0ff */
[----:B0-----:R-:W-:Y:S01]  /*f710*/  LEA.HI.X.SX32 R9, R4, R2, 0x1, P0 ;  /* 0x0000000204097211 */ /* 0x001fe200000f0eff */
[----:B------:R0:W-:Y:S01]  /*f720*/  STL [R1+0x134], R5 ;  /* 0x0001340501007387 */ /* 0x0001e20000100800 */
[----:B------:R-:W-:-:S03]  /*f730*/  @P3 IMAD.MOV.U32 R4, RZ, RZ, R5 ;  /* 0x000000ffff043224 */ /* 0x000fc600078e0005 */
[----:B0-----:R-:W-:-:S05]  /*f740*/  @P3 IMAD.MOV.U32 R5, RZ, RZ, R9 ;  /* 0x000000ffff053224 */ /* 0x001fca00078e0009 */
[----:B------:R4:W3:Y:S02]  /*f750*/  @P3 LDG.E.U8 R7, desc[UR22][R4.64] ;  /* 0x0000001604073981 */ /* 0x0008e4000c1e1100 */
[----:B----4-:R-:W-:Y:S02]  /*f760*/  IMAD R4, R66, UR14, RZ ;  /* 0x0000000e42047c24 */ /* 0x010fe4000f8e02ff */
[----:B------:R0:W-:Y:S03]  /*f770*/  STL [R1+0x130], R9 ;  /* 0x0001300901007387 */ /* 0x0001e60000100800 */
[----:B------:R-:W-:-:S05]  /*f780*/  IADD3 R5, P0, PT, R4, R3, RZ ;  /* 0x0000000304057210 */ /* 0x000fca0007f1e0ff */
[----:B------:R1:W-:Y:S01]  /*f790*/  STL [R1+0x174], R5 ;  /* 0x0001740501007387 */ /* 0x0003e20000100800 */
[----:B0-----:R-:W-:Y:S01]  /*f7a0*/  LEA.HI.X.SX32 R9, R4, R2, 0x1, P0 ;  /* 0x0000000204097211 */ /* 0x001fe200000f0eff */
[----:B------:R-:W-:Y:S01]  /*f7b0*/  @P3 IMAD.MOV.U32 R12, RZ, RZ, R5 ;  /* 0x000000ffff0c3224 */ /* 0x000fe200078e0005 */
[----:B------:R-:W-:-:S03]  /*f7c0*/  PRMT R4, RZ, 0x7610, R4 ;  /* 0x00007610ff047816 */ /* 0x000fc60000000004 */
[----:B------:R-:W-:Y:S02]  /*f7d0*/  @P3 IMAD.MOV.U32 R13, RZ, RZ, R9 ;  /* 0x000000ffff0d3224 */ /* 0x000fe400078e0009 */
[----:B-1----:R-:W-:Y:S01]  /*f7e0*/  IMAD R5, R76, UR14, RZ ;  /* 0x0000000e4c057c24 */ /* 0x002fe2000f8e02ff */
[----:B------:R0:W-:Y:S04]  /*f7f0*/  STL [R1+0x170], R9 ;  /* 0x0001700901007387 */ /* 0x0001e80000100800 */
[----:B------:R1:W4:Y:S01]  /*f800*/  @P3 LDG.E.U8 R4, desc[UR22][R12.64] ;  /* 0x000000160c043981 */ /* 0x000322000c1e1100 */
[----:B0-----:R-:W-:-:S04]  /*f810*/  IADD3 R9, P0, PT, R5, R3, RZ ;  /* 0x0000000305097210 */ /* 0x001fc80007f1e0ff */
[----:B-1----:R-:W-:Y:S01]  /*f820*/  LEA.HI.X.SX32 R12, R5, R2, 0x1, P0 ;  /* 0x00000002050c7211 */ /* 0x002fe200000f0eff */
[----:B------:R-:W-:Y:S01]  /*f830*/  STL [R1+0x1bc], R9 ;  /* 0x0001bc0901007387 */ /* 0x000fe20000100800 */
[----:B------:R-:W-:-:S03]  /*f840*/  PRMT R6, RZ, 0x7610, R6 ;  /* 0x00007610ff067816 */ /* 0x000fc60000000006 */
[----:B------:R0:W-:Y:S01]  /*f850*/  STL [R1+0x1b8], R12 ;  /* 0x0001b80c01007387 */ /* 0x0001e20000100800 */
[----:B------:R-:W-:Y:S02]  /*f860*/  @P3 IMAD.MOV.U32 R13, RZ, RZ, R12 ;  /* 0x000000ffff0d3224 */ /* 0x000fe400078e000c */
[----:B0-----:R-:W-:-:S05]  /*f870*/  @P3 IMAD.MOV.U32 R12, RZ, RZ, R9 ;  /* 0x000000ffff0c3224 */ /* 0x001fca00078e0009 */
[----:B------:R0:W3:Y:S01]  /*f880*/  @P3 LDG.E.U8 R6, desc[UR22][R12.64] ;  /* 0x000000160c063981 */ /* 0x0000e2000c1e1100 */
[----:B--2---:R-:W-:-:S05]  /*f890*/  IMAD R5, R83, UR14, RZ ;  /* 0x0000000e53057c24 */ /* 0x004fca000f8e02ff */
[----:B------:R-:W-:-:S04]  /*f8a0*/  IADD3 R9, P0, PT, R5, R3, RZ ;  /* 0x0000000305097210 */ /* 0x000fc80007f1e0ff */
[----:B0-----:R-:W-:Y:S01]  /*f8b0*/  LEA.HI.X.SX32 R12, R5, R2, 0x1, P0 ;  /* 0x00000002050c7211 */ /* 0x001fe200000f0eff */
[----:B------:R-:W-:Y:S04]  /*f8c0*/  STL [R1+0x1fc], R9 ;  /* 0x0001fc0901007387 */ /* 0x000fe80000100800 */
[----:B------:R0:W-:Y:S01]  /*f8d0*/  STL [R1+0x1f8], R12 ;  /* 0x0001f80c01007387 */ /* 0x0001e20000100800 */
[----:B------:R-:W-:-:S03]  /*f8e0*/  @P3 IMAD.MOV.U32 R13, RZ, RZ, R12 ;  /* 0x000000ffff0d3224 */ /* 0x000fc600078e000c */
[----:B------:R-:W2:Y:S01]  /*f8f0*/  LDL.LU R76, [R1+0x284] ;  /* 0x00028400014c7983 */ /* 0x000ea20000300800 */
[----:B0-----:R-:W-:Y:S02]  /*f900*/  @P3 IMAD.MOV.U32 R12, RZ, RZ, R9 ;  /* 0x000000ffff0c3224 */ /* 0x001fe400078e0009 */
[----:B------:R-:W-:-:S05]  /*f910*/  IMAD R9, R93, UR14, RZ ;  /* 0x0000000e5d097c24 */ /* 0x000fca000f8e02ff */
[----:B------:R-:W-:-:S04]  /*f920*/  IADD3 R14, P0, PT, R9, R3, RZ ;  /* 0x00000003090e7210 */ /* 0x000fc80007f1e0ff */
[----:B------:R-:W-:Y:S01]  /*f930*/  LEA.HI.X.SX32 R15, R9, R2, 0x1, P0 ;  /* 0x00000002090f7211 */ /* 0x000fe200000f0eff */
[----:B------:R0:W-:Y:S01]  /*f940*/  STL [R1+0x23c], R14 ;  /* 0x00023c0e01007387 */ /* 0x0001e20000100800 */
[----:B------:R-:W-:-:S03]  /*f950*/  PRMT R5, RZ, 0x7610, R5 ;  /* 0x00007610ff057816 */ /* 0x000fc60000000005 */
[----:B------:R1:W-:Y:S04]  /*f960*/  STL [R1+0x238], R15 ;  /* 0x0002380f01007387 */ /* 0x0003e80000100800 */
[----:B------:R-:W3:Y:S01]  /*f970*/  LDL.LU R83, [R1+0x280] ;  /* 0x0002800001537983 */ /* 0x000ee20000300800 */
[----:B------:R-:W-:-:S03]  /*f980*/  IMAD R9, R92, UR14, RZ ;  /* 0x0000000e5c097c24 */ /* 0x000fc6000f8e02ff */
[----:B------:R0:W3:Y:S02]  /*f990*/  @P3 LDG.E.U8 R5, desc[UR22][R12.64] ;  /* 0x000000160c053981 */ /* 0x0000e4000c1e1100 */
[----:B0-----:R-:W-:Y:S01]  /*f9a0*/  @P3 IMAD.MOV.U32 R12, RZ, RZ, R14 ;  /* 0x000000ffff0c3224 */ /* 0x001fe200078e000e */
[----:B------:R-:W-:Y:S01]  /*f9b0*/  IADD3 R14, P0, PT, R9, R3, RZ ;  /* 0x00000003090e7210 */ /* 0x000fe20007f1e0ff */
[----:B------:R-:W-:-:S03]  /*f9c0*/  @P3 IMAD.MOV.U32 R13, RZ, RZ, R15 ;  /* 0x000000ffff0d3224 */ /* 0x000fc600078e000f */
[----:B-1----:R-:W-:Y:S01]  /*f9d0*/  LEA.HI.X.SX32 R15, R9, R2, 0x1, P0 ;  /* 0x00000002090f7211 */ /* 0x002fe200000f0eff */
[----:B------:R0:W-:Y:S04]  /*f9e0*/  STL [R1+0x27c], R14 ;  /* 0x00027c0e01007387 */ /* 0x0001e80000100800 */
[----:B------:R1:W-:Y:S04]  /*f9f0*/  STL [R1+0x278], R15 ;  /* 0x0002780f01007387 */ /* 0x0003e80000100800 */
[----:B------:R-:W4:Y:S01]  /*fa00*/  LDL.LU R66, [R1+0x244] ;  /* 0x0002440001427983 */ /* 0x000f220000300800 */
[----:B------:R-:W-:-:S02]  /*fa10*/  PRMT R10, RZ, 0x7610, R10 ;  /* 0x00007610ff0a7816 */ /* 0x000fc4000000000a */
[----:B------:R-:W-:-:S04]  /*fa20*/  PRMT R9, RZ, 0x7610, R9 ;  /* 0x00007610ff097816 */ /* 0x000fc80000000009 */
[----:B------:R0:W4:Y:S02]  /*fa30*/  @P3 LDG.E.U8 R10, desc[UR22][R12.64] ;  /* 0x000000160c0a3981 */ /* 0x000124000c1e1100 */
[----:B0-----:R-:W-:Y:S02]  /*fa40*/  @P3 IMAD.MOV.U32 R12, RZ, RZ, R14 ;  /* 0x000000ffff0c3224 */ /* 0x001fe400078e000e */
[----:B------:R-:W-:-:S05]  /*fa50*/  @P3 IMAD.MOV.U32 R13, RZ, RZ, R15 ;  /* 0x000000ffff0d3224 */ /* 0x000fca00078e000f */
[----:B------:R0:W4:Y:S02]  /*fa60*/  @P3 LDG.E.U8 R9, desc[UR22][R12.64] ;  /* 0x000000160c093981 */ /* 0x000124000c1e1100 */
[----:B0-----:R-:W-:-:S05]  /*fa70*/  IMAD R12, R91, UR14, RZ ;  /* 0x0000000e5b0c7c24 */ /* 0x001fca000f8e02ff */
[----:B------:R-:W-:-:S04]  /*fa80*/  IADD3 R14, P0, PT, R12, R3, RZ ;  /* 0x000000030c0e7210 */ /* 0x000fc80007f1e0ff */
[----:B-1----:R-:W-:Y:S01]  /*fa90*/  LEA.HI.X.SX32 R15, R12, R2, 0x1, P0 ;  /* 0x000000020c0f7211 */ /* 0x002fe200000f0eff */
[----:B------:R0:W-:Y:S04]  /*faa0*/  STL [R1+0x2bc], R14 ;  /* 0x0002bc0e01007387 */ /* 0x0001e80000100800 */
[----:B------:R1:W-:Y:S04]  /*fab0*/  STL [R1+0x2b8], R15 ;  /* 0x0002b80f01007387 */ /* 0x0003e80000100800 */
[----:B------:R-:W4:Y:S01]  /*fac0*/  LDL.LU R68, [R1+0x240] ;  /* 0x0002400001447983 */ /* 0x000f220000300800 */
[----:B------:R-:W-:-:S03]  /*fad0*/  PRMT R13, RZ, 0x7610, R13 ;  /* 0x00007610ff0d7816 */ /* 0x000fc6000000000d */
[----:B------:R-:W-:Y:S04]  /*fae0*/  STS.U8 [R89+UR10+0x1180], R23 ;  /* 0x0011801759007988 */ /* 0x000fe8000800000a */
[----:B------:R-:W-:Y:S04]  /*faf0*/  STS.U8 [R89+UR10+0x1580], R22 ;  /* 0x0015801659007988 */ /* 0x000fe8000800000a */
[----:B------:R-:W-:Y:S04]  /*fb00*/  STS.U8 [R89+UR10+0x1980], R25 ;  /* 0x0019801959007988 */ /* 0x000fe8000800000a */
[----:B------:R-:W-:Y:S01]  /*fb10*/  STS.U8 [R89+UR10+0x1d80], R24 ;  /* 0x001d801859007988 */ /* 0x000fe2000800000a */
[----:B------:R-:W-:-:S03]  /*fb20*/  LOP3.LUT R19, R82, 0x40, RZ, 0x3c, !PT ;  /* 0x0000004052137812 */ /* 0x000fc600078e3cff */
[----:B------:R-:W-:Y:S04]  /*fb30*/  STS.U8 [R89+UR10+0x2180], R27 ;  /* 0x0021801b59007988 */ /* 0x000fe8000800000a */
[----:B------:R0:W4:Y:S04]  /*fb40*/  @P3 LDG.E.U8 R13, desc[UR22][R14.64] ;  /* 0x000000160e0d3981 */ /* 0x000128000c1e1100 */
[----:B------:R-:W-:Y:S04]  /*fb50*/  STS.U8 [R89+UR10+0x2580], R26 ;  /* 0x0025801a59007988 */ /* 0x000fe8000800000a */
        /* <DEDUP_REMOVED lines=21> */
[----:B------:R-:W-:Y:S01]  /*fcb0*/  STS.U8 [R19+UR10+0x3e00], R53 ;  /* 0x003e003513007988 */ /* 0x000fe2000800000a */
[----:B--2---:R-:W-:-:S03]  /*fcc0*/  IMAD R12, R76, UR14, RZ ;  /* 0x0000000e4c0c7c24 */ /* 0x004fc6000f8e02ff */
[----:B------:R-:W2:Y:S02]  /*fcd0*/  LDL.LU R76, [R1+0x10] ;  /* 0x00001000014c7983 */ /* 0x000ea40000300800 */
[----:B0-----:R-:W-:-:S04]  /*fce0*/  IADD3 R14, P0, PT, R12, R3, RZ ;  /* 0x000000030c0e7210 */ /* 0x001fc80007f1e0ff */
[----:B-1----:R-:W-:Y:S02]  /*fcf0*/  LEA.HI.X.SX32 R15, R12, R2, 0x1, P0 ;  /* 0x000000020c0f7211 */ /* 0x002fe400000f0eff */
[----:B------:R-:W-:Y:S01]  /*fd00*/  PRMT R12, RZ, 0x7610, R12 ;  /* 0x00007610ff0c7816 */ /* 0x000fe2000000000c */
[----:B------:R3:W-:Y:S04]  /*fd10*/  STL [R1+0x2fc], R14 ;  /* 0x0002fc0e01007387 */ /* 0x0007e80000100800 */
[----:B------:R0:W-:Y:S04]  /*fd20*/  STL [R1+0x2f8], R15 ;  /* 0x0002f80f01007387 */ /* 0x0001e80000100800 */
[----:B------:R3:W2:Y:S02]  /*fd30*/  @P3 LDG.E.U8 R12, desc[UR22][R14.64] ;  /* 0x000000160e0c3981 */ /* 0x0006a4000c1e1100 */
[----:B---3--:R-:W-:-:S02]  /*fd40*/  IMAD R14, R83, UR14, RZ ;  /* 0x0000000e530e7c24 */ /* 0x008fc4000f8e02ff */
[----:B------:R-:W3:Y:S03]  /*fd50*/  LDL.LU R83, [R1+0xc] ;  /* 0x00000c0001537983 */ /* 0x000ee60000300800 */
[----:B------:R-:W-:-:S04]  /*fd60*/  IADD3 R19, P0, PT, R14, R3, RZ ;  /* 0x000000030e137210 */ /* 0x000fc80007f1e0ff */
[----:B------:R-:W-:Y:S01]  /*fd70*/  LEA.HI.X.SX32 R22, R14, R2, 0x1, P0 ;  /* 0x000000020e167211 */ /* 0x000fe200000f0eff */
[----:B------:R-:W-:Y:S04]  /*fd80*/  STL [R1+0x33c], R19 ;  /* 0x00033c1301007387 */ /* 0x000fe80000100800 */
[----:B------:R1:W-:Y:S01]  /*fd90*/  STL [R1+0x338], R22 ;  /* 0x0003381601007387 */ /* 0x0003e20000100800 */
[----:B----4-:R-:W-:-:S03]  /*fda0*/  IMAD R14, R66, UR14, RZ ;  /* 0x0000000e420e7c24 */ /* 0x010fc6000f8e02ff */
[----:B------:R-:W4:Y:S01]  /*fdb0*/  LDL.LU R66, [R1+0x8] ;  /* 0x0000080001427983 */ /* 0x000f220000300800 */
[----:B0-----:R-:W-:Y:S01]  /*fdc0*/  PRMT R15, RZ, 0x7610, R15 ;  /* 0x00007610ff0f7816 */ /* 0x001fe2000000000f */
[----:B------:R-:W-:Y:S02]  /*fdd0*/  @P3 IMAD.MOV.U32 R23, RZ, RZ, R22 ;  /* 0x000000ffff173224 */ /* 0x000fe400078e0016 */
[----:B-1----:R-:W-:Y:S01]  /*fde0*/  @P3 IMAD.MOV.U32 R22, RZ, RZ, R19 ;  /* 0x000000ffff163224 */ /* 0x002fe200078e0013 */
[----:B------:R-:W-:-:S04]  /*fdf0*/  IADD3 R19, P0, PT, R14, R3, RZ ;  /* 0x000000030e137210 */ /* 0x000fc80007f1e0ff */
[----:B------:R0:W4:Y:S04]  /*fe00*/  @P3 LDG.E.U8 R15, desc[UR22][R22.64] ;  /* 0x00000016160f3981 */ /* 0x000128000c1e1100 */
[----:B------:R-:W-:Y:S01]  /*fe10*/  STL [R1+0x37c], R19 ;  /* 0x00037c1301007387 */ /* 0x000fe20000100800 */
[----:B0-----:R-:W-:Y:S02]  /*fe20*/  LEA.HI.X.SX32 R22, R14, R2, 0x1, P0 ;  /* 0x000000020e167211 */ /* 0x001fe400000f0eff */
[----:B------:R-:W-:-:S03]  /*fe30*/  PRMT R14, RZ, 0x7610, R14 ;  /* 0x00007610ff0e7816 */ /* 0x000fc6000000000e */
[----:B------:R0:W-:Y:S01]  /*fe40*/  STL [R1+0x378], R22 ;  /* 0x0003781601007387 */ /* 0x0001e20000100800 */
[----:B------:R-:W-:Y:S02]  /*fe50*/  @P3 IMAD.MOV.U32 R23, RZ, RZ, R22 ;  /* 0x000000ffff173224 */ /* 0x000fe400078e0016 */
[----:B0-----:R-:W-:-:S05]  /*fe60*/  @P3 IMAD.MOV.U32 R22, RZ, RZ, R19 ;  /* 0x000000ffff163224 */ /* 0x001fca00078e0013 */
[----:B------:R0:W4:Y:S01]  /*fe70*/  @P3 LDG.E.U8 R14, desc[UR22][R22.64] ;  /* 0x00000016160e3981 */ /* 0x000122000c1e1100 */
[----:B------:R-:W-:-:S05]  /*fe80*/  IMAD R19, R68, UR14, RZ ;  /* 0x0000000e44137c24 */ /* 0x000fca000f8e02ff */
[----:B0-----:R-:W-:-:S04]  /*fe90*/  IADD3 R22, P0, PT, R19, R3, RZ ;  /* 0x0000000313167210 */ /* 0x001fc80007f1e0ff */
[----:B------:R-:W-:Y:S02]  /*fea0*/  LEA.HI.X.SX32 R23, R19, R2, 0x1, P0 ;  /* 0x0000000213177211 */ /* 0x000fe400000f0eff */
[----:B------:R-:W-:Y:S01]  /*feb0*/  PRMT R19, RZ, 0x7610, R19 ;  /* 0x00007610ff137816 */ /* 0x000fe20000000013 */
[----:B------:R-:W-:Y:S01]  /*fec0*/  STL [R1+0x3b8], R22 ;  /* 0x0003b81601007387 */ /* 0x000fe20000100800 */
[----:B------:R-:W-:-:S04]  /*fed0*/  LOP3.LUT R24, R82, 0x50, RZ, 0x3c, !PT ;  /* 0x0000005052187812 */ /* 0x000fc800078e3cff */
[----:B------:R2:W4:Y:S04]  /*fee0*/  @P3 LDG.E.U8 R19, desc[UR22][R22.64] ;  /* 0x0000001616133981 */ /* 0x000528000c1e1100 */
[----:B------:R-:W-:Y:S04]  /*fef0*/  STS.U8 [R24+UR10+0x280], R58 ;  /* 0x0002803a18007988 */ /* 0x000fe8000800000a */
[----:B------:R-:W-:Y:S04]  /*ff00*/  STS.U8 [R24+UR10+0x680], R57 ;  /* 0x0006803918007988 */ /* 0x000fe8000800000a */
[----:B------:R-:W-:Y:S04]  /*ff10*/  STL [R1+0x3b4], R23 ;  /* 0x0003b41701007387 */ /* 0x000fe80000100800 */
[----:B------:R-:W-:Y:S04]  /*ff20*/  STS.U8 [R24+UR10+0xa80], R59 ;  /* 0x000a803b18007988 */ /* 0x000fe8000800000a */
[----:B------:R-:W-:Y:S04]  /*ff30*/  STS.U8 [R24+UR10+0xe80], R55 ;  /* 0x000e803718007988 */ /* 0x000fe8000800000a */
[----:B------:R-:W-:Y:S04]  /*ff40*/  STS.U8 [R24+UR10+0x1280], R56 ;  /* 0x0012803818007988 */ /* 0x000fe8000800000a */
[----:B------:R-:W-:Y:S04]  /*ff50*/  STS.U8 [R24+UR10+0x1680], R52 ;  /* 0x0016803418007988 */ /* 0x000fe8000800000a */
[----:B------:R-:W-:Y:S04]  /*ff60*/  STS.U8 [R24+UR10+0x1a80], R54 ;  /* 0x001a803618007988 */ /* 0x000fe8000800000a */
[----:B------:R-:W-:Y:S04]  /*ff70*/  STS.U8 [R24+UR10+0x1e80], R50 ;  /* 0x001e803218007988 */ /* 0x000fe8000800000a */
[----:B------:R-:W-:Y:S04]  /*ff80*/  STS.U8 [R24+UR10+0x2280], R51 ;  /* 0x0022803318007988 */ /* 0x000fe8000800000a */
[----:B------:R0:W-:Y:S02]  /*ff90*/  STS.U8 [R24+UR10+0x2680], R18 ;  /* 0x0026801218007988 */ /* 0x0001e4000800000a */
[----:B0-----:R-:W-:-:S02]  /*ffa0*/  PRMT R18, RZ, 0x7610, R18 ;  /* 0x00007610ff127816 */ /* 0x001fc40000000012 */
[----:B------:R-:W-:Y:S04]  /*ffb0*/  STS.U8 [R24+UR10+0x2a80], R49 ;  /* 0x002a803118007988 */ /* 0x000fe8000800000a */
[----:B------:R0:W-:Y:S02]  /*ffc0*/  STS.U8 [R24+UR10+0x2e80], R21 ;  /* 0x002e801518007988 */ /* 0x0001e4000800000a */
[----:B0-----:R-:W-:Y:S01]  /*ffd0*/  PRMT R21, RZ, 0x7610, R21 ;  /* 0x00007610ff157816 */ /* 0x001fe20000000015 */
[----:B--2---:R-:W-:-:S05]  /*ffe0*/  IMAD R22, R76, UR14, RZ ;  /* 0x0000000e4c167c24 */ /* 0x004fca000f8e02ff */
[----:B------:R-:W-:-:S04]  /*fff0*/  IADD3 R23, P0, PT, R22, R3, RZ ;  /* 0x0000000316177210 */ /* 0x000fc80007f1e0ff */
[----:B------:R-:W-:Y:S01]  /*10000*/  LEA.HI.X.SX32 R25, R22, R2, 0x1, P0 ;  /* 0x0000000216197211 */ /* 0x000fe200000f0eff */
[----:B------:R0:W-:Y:S01]  /*10010*/  STL [R1+0x3e8], R23 ;  /* 0x0003e81701007387 */ /* 0x0001e20000100800 */
[----:B------:R-:W-:-:S03]  /*10020*/  @P3 IMAD.MOV.U32 R22, RZ, RZ, R23 ;  /* 0x000000ffff163224 */ /* 0x000fc600078e0017 */
[----:B------:R1:W-:Y:S04]  /*10030*/  STL [R1+0x3e4], R25 ;  /* 0x0003e41901007387 */ /* 0x0003e80000100800 */
[----:B------:R-:W2:Y:S01]  /*10040*/  LDL.LU R76, [R1+0x2c4] ;  /* 0x0002c400014c7983 */ /* 0x000ea20000300800 */
[----:B0-----:R-:W-:-:S05]  /*10050*/  @P3 IMAD.MOV.U32 R23, RZ, RZ, R25 ;  /* 0x000000ffff173224 */ /* 0x001fca00078e0019 */
[----:B------:R3:W2:Y:S02]  /*10060*/  @P3 LDG.E.U8 R18, desc[UR22][R22.64] ;  /* 0x0000001616123981 */ /* 0x0006a4000c1e1100 */
[----:B---3--:R-:W-:-:S05]  /*10070*/  IMAD R22, R83, UR14, RZ ;  /* 0x0000000e53167c24 */ /* 0x008fca000f8e02ff */
[----:B------:R-:W-:-:S04]  /*10080*/  IADD3 R23, P0, PT, R22, R3, RZ ;  /* 0x0000000316177210 */ /* 0x000fc80007f1e0ff */
[----:B-1----:R-:W-:Y:S01]  /*10090*/  LEA.HI.X.SX32 R25, R22, R2, 0x1, P0 ;  /* 0x0000000216197211 */ /* 0x002fe200000f0eff */
[----:B------:R0:W-:Y:S01]  /*100a0*/  STL [R1+0x418], R23 ;  /* 0x0004181701007387 */ /* 0x0001e20000100800 */
[----:B------:R-:W-:-:S03]  /*100b0*/  @P3 IMAD.MOV.U32 R22, RZ, RZ, R23 ;  /* 0x000000ffff163224 */ /* 0x000fc600078e0017 */
[----:B------:R1:W-:Y:S04]  /*100c0*/  STL [R1+0x414], R25 ;  /* 0x0004141901007387 */ /* 0x0003e80000100800 */
[----:B------:R-:W3:Y:S01]  /*100d0*/  LDL.LU R83, [R1+0x384] ;  /* 0x0003840001537983 */ /* 0x000ee20000300800 */
[----:B0-----:R-:W-:-:S05]  /*100e0*/  @P3 IMAD.MOV.U32 R23, RZ, RZ, R25 ;  /* 0x000000ffff173224 */ /* 0x001fca00078e0019 */
[----:B------:R4:W3:Y:S02]  /*100f0*/  @P3 LDG.E.U8 R21, desc[UR22][R22.64] ;  /* 0x0000001616153981 */ /* 0x0008e4000c1e1100 */
[----:B----4-:R-:W-:-:S05]  /*10100*/  IMAD R22, R66, UR14, RZ ;  /* 0x0000000e42167c24 */ /* 0x010fca000f8e02ff */
[----:B------:R-:W-:-:S04]  /*10110*/  IADD3 R23, P0, PT, R22, R3, RZ ;  /* 0x0000000316177210 */ /* 0x000fc80007f1e0ff */
[----:B-1----:R-:W-:Y:S01]  /*10120*/  LEA.HI.X.SX32 R25, R22, R2, 0x1, P0 ;  /* 0x0000000216197211 */ /* 0x002fe200000f0eff */
[----:B------:R0:W-:Y:S04]  /*10130*/  STL [R1+0x448], R23 ;  /* 0x0004481701007387 */ /* 0x0001e80000100800 */
[----:B------:R-:W-:Y:S04]  /*10140*/  STL [R1+0x444], R25 ;  /* 0x0004441901007387 */ /* 0x000fe80000100800 */
[----:B------:R-:W4:Y:S01]  /*10150*/  LDL.LU R68, [R1+0x380] ;  /* 0x0003800001447983 */ /* 0x000f220000300800 */
[----:B------:R-:W-:-:S03]  /*10160*/  @P3 IMAD.MOV.U32 R22, RZ, RZ, R23 ;  /* 0x000000ffff163224 */ /* 0x000fc600078e0017 */
[----:B------:R-:W4:Y:S01]  /*10170*/  LDL.LU R66, [R1+0x344] ;  /* 0x0003440001427983 */ /* 0x000f220000300800 */
[----:B0-----:R-:W-:-:S03]  /*10180*/  @P3 IMAD.MOV.U32 R23, RZ, RZ, R25 ;  /* 0x000000ffff173224 */ /* 0x001fc600078e0019 */
[----:B------:R-:W-:Y:S04]  /*10190*/  STS.U8 [R24+UR10+0x3280], R20 ;  /* 0x0032801418007988 */ /* 0x000fe8000800000a */
[----:B------:R0:W-:Y:S04]  /*101a0*/  STS.U8 [R24+UR10+0x3680], R17 ;  /* 0x0036801118007988 */ /* 0x0001e8000800000a */
[----:B------:R-:W-:Y:S04]  /*101b0*/  STS.U8 [R24+UR10+0x3a80], R16 ;  /* 0x003a801018007988 */ /* 0x000fe8000800000a */
[----:B------:R1:W-:Y:S01]  /*101c0*/  STS.U8 [R24+UR10+0x3e80], R11 ;  /* 0x003e800b18007988 */ /* 0x0003e2000800000a */
[----:B0-----:R-:W-:-:S06]  /*101d0*/  PRMT R17, RZ, 0x7610, R17 ;  /* 0x00007610ff117816 */ /* 0x001fcc0000000011 */
[----:B------:R0:W4:Y:S01]  /*101e0*/  @P3 LDG.E.U8 R17, desc[UR22][R22.64] ;  /* 0x0000001616113981 */ /* 0x000122000c1e1100 */
[----:B-1----:R-:W-:Y:S01]  /*101f0*/  IMAD R11, R90, UR14, RZ ;  /* 0x0000000e5a0b7c24 */ /* 0x002fe2000f8e02ff */
[----:B------:R-:W-:-:S04]  /*10200*/  LOP3.LUT R24, R82, 0x60, RZ, 0x3c, !PT ;  /* 0x0000006052187812 */ /* 0x000fc800078e3cff */
[----:B0-----:R-:W-:-:S04]  /*10210*/  IADD3 R22, P0, PT, R11, R3, RZ ;  /* 0x000000030b167210 */ /* 0x001fc80007f1e0ff */
[----:B------:R-:W-:Y:S01]  /*10220*/  LEA.HI.X.SX32 R23, R11, R2, 0x1, P0 ;  /* 0x000000020b177211 */ /* 0x000fe200000f0eff */
[----:B------:R2:W-:Y:S04]  /*10230*/  STS.U8 [R24+UR10+0x300], R8 ;  /* 0x0003000818007988 */ /* 0x0005e8000800000a */
[----:B------:R0:W-:Y:S01]  /*10240*/  STL [R1+0x470], R22 ;  /* 0x0004701601007387 */ /* 0x0001e20000100800 */
[----:B------:R-:W-:-:S03]  /*10250*/  PRMT R16, RZ, 0x7610, R16 ;  /* 0x00007610ff107816 */ /* 0x000fc60000000010 */
[----:B------:R1:W-:Y:S04]  /*10260*/  STL [R1+0x46c], R23 ;  /* 0x00046c1701007387 */ /* 0x0003e80000100800 */
[----:B------:R0:W4:Y:S01]  /*10270*/  @P3 LDG.E.U8 R16, desc[UR22][R22.64] ;  /* 0x0000001616103981 */ /* 0x000122000c1e1100 */
[----:B------:R-:W-:-:S03]  /*10280*/  PRMT R11, RZ, 0x7610, R11 ;  /* 0x00007610ff0b7816 */ /* 0x000fc6000000000b */
[----:B------:R-:W-:Y:S04]  /*10290*/  STS.U8 [R24+UR10+0x700], R7 ;  /* 0x0007000718007988 */ /* 0x000fe8000800000a */
[----:B------:R3:W-:Y:S01]  /*102a0*/  STS.U8 [R24+UR10+0xb00], R4 ;  /* 0x000b000418007988 */ /* 0x0007e2000800000a */
[----:B------:R-:W-:-:S03]  /*102b0*/  PRMT R20, RZ, 0x7610, R20 ;  /* 0x00007610ff147816 */ /* 0x000fc60000000014 */
[----:B------:R-:W-:Y:S04]  /*102c0*/  STS.U8 [R24+UR10+0xf00], R6 ;  /* 0x000f000618007988 */ /* 0x000fe8000800000a */
[----:B------:R-:W-:Y:S01]  /*102d0*/  STS.U8 [R24+UR10+0x1300], R5 ;  /* 0x0013000518007988 */ /* 0x000fe2000800000a */
[----:B--2---:R-:W-:-:S03]  /*102e0*/  IMAD R8, R76, UR14, RZ ;  /* 0x0000000e4c087c24 */ /* 0x004fc6000f8e02ff */
[----:B------:R-:W2:Y:S02]  /*102f0*/  LDL.LU R76, [R1+0x340] ;  /* 0x00034000014c7983 */ /* 0x000ea40000300800 */
[----:B0-----:R-:W-:-:S04]  /*10300*/  IADD3 R22, P0, PT, R8, R3, RZ ;  /* 0x0000000308167210 */ /* 0x001fc80007f1e0ff */
[----:B-1----:R-:W-:Y:S01]  /*10310*/  LEA.HI.X.SX32 R23, R8, R2, 0x1, P0 ;  /* 0x0000000208177211 */ /* 0x002fe200000f0eff */
[----:B------:R0:W-:Y:S04]  /*10320*/  STL [R1+0xfc], R22 ;  /* 0x0000fc1601007387 */ /* 0x0001e80000100800 */
[----:B------:R0:W2:Y:S04]  /*10330*/  @P3 LDG.E.U8 R11, desc[UR22][R22.64] ;  /* 0x00000016160b3981 */ /* 0x0000a8000c1e1100 */
[----:B------:R1:W-:Y:S01]  /*10340*/  STL [R1+0xf8], R23 ;  /* 0x0000f81701007387 */ /* 0x0003e20000100800 */
[----:B---3--:R-:W-:-:S03]  /*10350*/  IMAD R4, R83, UR14, RZ ;  /* 0x0000000e53047c24 */ /* 0x008fc6000f8e02ff */
[----:B------:R-:W3:Y:S02]  /*10360*/  LDL.LU R83, [R1+0x304] ;  /* 0x0003040001537983 */ /* 0x000ee40000300800 */
[----:B0-----:R-:W-:-:S04]  /*10370*/  IADD3 R22, P0, PT, R4, R3, RZ ;  /* 0x0000000304167210 */ /* 0x001fc80007f1e0ff */
[----:B-1----:R-:W-:Y:S01]  /*10380*/  LEA.HI.X.SX32 R23, R4, R2, 0x1, P0 ;  /* 0x0000000204177211 */ /* 0x002fe200000f0eff */
[----:B------:R-:W-:-:S04]  /*10390*/  @P3 IMAD.MOV.U32 R4, RZ, RZ, R22 ;  /* 0x000000ffff043224 */ /* 0x000fc800078e0016 */
[----:B------:R-:W-:Y:S01]  /*103a0*/  @P3 IMAD.MOV.U32 R5, RZ, RZ, R23 ;  /* 0x000000ffff053224 */ /* 0x000fe200078e0017 */
[----:B------:R0:W-:Y:S04]  /*103b0*/  STL [R1+0x13c], R22 ;  /* 0x00013c1601007387 */ /* 0x0001e80000100800 */
[----:B------:R4:W3:Y:S04]  /*103c0*/  @P3 LDG.E.U8 R20, desc[UR22][R4.64] ;  /* 0x0000001604143981 */ /* 0x0008e8000c1e1100 */
[----:B------:R-:W-:Y:S01]  /*103d0*/  STL [R1+0x138], R23 ;  /* 0x0001381701007387 */ /* 0x000fe20000100800 */
[----:B----4-:R-:W-:-:S03]  /*103e0*/  IMAD R4, R68, UR14, RZ ;  /* 0x0000000e44047c24 */ /* 0x010fc6000f8e02ff */
[----:B------:R-:W4:Y:S02]  /*103f0*/  LDL.LU R68, [R1+0x300] ;  /* 0x0003000001447983 */ /* 0x000f240000300800 */
[----:B------:R-:W-:-:S04]  /*10400*/  IADD3 R5, P0, PT, R4, R3, RZ ;  /* 0x0000000304057210 */ /* 0x000fc80007f1e0ff */
[----:B0-----:R-:W-:Y:S01]  /*10410*/  LEA.HI.X.SX32 R22, R4, R2, 0x1, P0 ;  /* 0x0000000204167211 */ /* 0x001fe200000f0eff */
[----:B------:R0:W-:Y:S01]  /*10420*/  STL [R1+0x184], R5 ;  /* 0x0001840501007387 */ /* 0x0001e20000100800 */
[----:B------:R-:W-:Y:S01]  /*10430*/  PRMT R7, RZ, 0x7610, R7 ;  /* 0x00007610ff077816 */ /* 0x000fe20000000007 */
[----:B------:R-:W-:Y:S02]  /*10440*/  @P3 IMAD.MOV.U32 R4, RZ, RZ, R5 ;  /* 0x000000ffff043224 */ /* 0x000fe400078e0005 */
[----:B0-----:R-:W-:-:S05]  /*10450*/  @P3 IMAD.MOV.U32 R5, RZ, RZ, R22 ;  /* 0x000000ffff053224 */ /* 0x001fca00078e0016 */
[----:B------:R0:W4:Y:S02]  /*10460*/  @P3 LDG.E.U8 R7, desc[UR22][R4.64] ;  /* 0x0000001604073981 */ /* 0x000124000c1e1100 */
[----:B0-----:R-:W-:Y:S02]  /*10470*/  IMAD R4, R66, UR14, RZ ;  /* 0x0000000e42047c24 */ /* 0x001fe4000f8e02ff */
[----:B------:R-:W-:Y:S03]  /*10480*/  STS.U8 [R24+UR10+0x1700], R10 ;  /* 0x0017000a18007988 */ /* 0x000fe6000800000a */
[----:B------:R-:W-:Y:S01]  /*10490*/  IADD3 R5, P0, PT, R4, R3, RZ ;  /* 0x0000000304057210 */ /* 0x000fe20007f1e0ff */
[----:B------:R0:W-:Y:S01]  /*104a0*/  STS.U8 [R24+UR10+0x1b00], R9 ;  /* 0x001b000918007988 */ /* 0x0001e2000800000a */
[----:B------:R-:W-:-:S03]  /*104b0*/  PRMT R8, RZ, 0x7610, R8 ;  /* 0x00007610ff087816 */ /* 0x000fc60000000008 */
[----:B------:R-:W-:Y:S01]  /*104c0*/  STL [R1+0x178], R22 ;  /* 0x0001781601007387 */ /* 0x000fe20000100800 */
[----:B0-----:R-:W-:-:S03]  /*104d0*/  LEA.HI.X.SX32 R9, R4, R2, 0x1, P0 ;  /* 0x0000000204097211 */ /* 0x001fc600000f0eff */
[----:B------:R0:W-:Y:S01]  /*104e0*/  STL [R1+0x1c4], R5 ;  /* 0x0001c40501007387 */ /* 0x0001e20000100800 */
[----:B------:R-:W-:-:S03]  /*104f0*/  @P3 IMAD.MOV.U32 R4, RZ, RZ, R5 ;  /* 0x000000ffff043224 */ /* 0x000fc600078e0005 */
[----:B------:R1:W-:Y:S04]  /*10500*/  STL [R1+0x1c0], R9 ;  /* 0x0001c00901007387 */ /* 0x0003e80000100800 */
[----:B------:R-:W4:Y:S01]  /*10510*/  LDL.LU R89, [R1+0x714] ;  /* 0x0007140001597983 */ /* 0x000f220000300800 */
[----:B0-----:R-:W-:-:S03]  /*10520*/  @P3 IMAD.MOV.U32 R5, RZ, RZ, R9 ;  /* 0x000000ffff053224 */ /* 0x001fc600078e0009 */
[----:B------:R-:W4:Y:S04]  /*10530*/  LDL.LU R66, [R1+0x2c0] ;  /* 0x0002c00001427983 */ /* 0x000f280000300800 */
[----:B------:R2:W4:Y:S04]  /*10540*/  @P3 LDG.E.U8 R8, desc[UR22][R4.64] ;  /* 0x0000001604083981 */ /* 0x000528000c1e1100 */
[----:B------:R-:W-:Y:S04]  /*10550*/  STS.U8 [R24+UR10+0x1f00], R13 ;  /* 0x001f000d18007988 */ /* 0x000fe8000800000a */
[----:B------:R0:W-:Y:S01]  /*10560*/  STS.U8 [R24+UR10+0x2300], R12 ;  /* 0x0023000c18007988 */ /* 0x0001e2000800000a */
[----:B--2---:R-:W-:-:S05]  /*10570*/  IMAD R4, R76, UR14, RZ ;  /* 0x0000000e4c047c24 */ /* 0x004fca000f8e02ff */
[----:B------:R-:W-:-:S04]  /*10580*/  IADD3 R5, P0, PT, R4, R3, RZ ;  /* 0x0000000304057210 */ /* 0x000fc80007f1e0ff */
[----:B-1----:R-:W-:Y:S01]  /*10590*/  LEA.HI.X.SX32 R9, R4, R2, 0x1, P0 ;  /* 0x0000000204097211 */ /* 0x002fe200000f0eff */
[----:B------:R3:W-:Y:S04]  /*105a0*/  STL [R1+0x204], R5 ;  /* 0x0002040501007387 */ /* 0x0007e80000100800 */
[----:B------:R1:W-:Y:S04]  /*105b0*/  STL [R1+0x200], R9 ;  /* 0x0002000901007387 */ /* 0x0003e80000100800 */
[----:B------:R-:W2:Y:S01]  /*105c0*/  LDL.LU R76, [R1+0x710] ;  /* 0x00071000014c7983 */ /* 0x000ea20000300800 */
[----:B0-----:R-:W-:-:S02]  /*105d0*/  @P3 IMAD.MOV.U32 R12, RZ, RZ, R5 ;  /* 0x000000ffff0c3224 */ /* 0x001fc400078e0005 */
[----:B------:R-:W-:Y:S01]  /*105e0*/  @P3 IMAD.MOV.U32 R13, RZ, RZ, R9 ;  /* 0x000000ffff0d3224 */ /* 0x000fe200078e0009 */
[----:B------:R-:W-:-:S06]  /*105f0*/  PRMT R4, RZ, 0x7610, R4 ;  /* 0x00007610ff047816 */ /* 0x000fcc0000000004 */
[----:B------:R0:W2:Y:S01]  /*10600*/  @P3 LDG.E.U8 R4, desc[UR22][R12.64] ;  /* 0x000000160c043981 */ /* 0x0000a2000c1e1100 */
[----:B---3--:R-:W-:-:S05]  /*10610*/  IMAD R5, R83, UR14, RZ ;  /* 0x0000000e53057c24 */ /* 0x008fca000f8e02ff */
[----:B-1----:R-:W-:-:S04]  /*10620*/  IADD3 R9, P0, PT, R5, R3, RZ ;  /* 0x0000000305097210 */ /* 0x002fc80007f1e0ff */
[----:B------:R-:W-:Y:S01]  /*10630*/  LEA.HI.X.SX32 R10, R5, R2, 0x1, P0 ;  /* 0x00000002050a7211 */ /* 0x000fe200000f0eff */
[----:B------:R1:W-:Y:S04]  /*10640*/  STL [R1+0x244], R9 ;  /* 0x0002440901007387 */ /* 0x0003e80000100800 */
[----:B------:R3:W-:Y:S04]  /*10650*/  STL [R1+0x240], R10 ;  /* 0x0002400a01007387 */ /* 0x0007e80000100800 */
[----:B------:R-:W2:Y:S01]  /*10660*/  LDL.LU R83, [R1+0x3f0] ;  /* 0x0003f00001537983 */ /* 0x000ea20000300800 */
[----:B0-----:R-:W-:-:S02]  /*10670*/  @P3 IMAD.MOV.U32 R12, RZ, RZ, R9 ;  /* 0x000000ffff0c3224 */ /* 0x001fc400078e0009 */
[----:B------:R-:W-:Y:S02]  /*10680*/  @P3 IMAD.MOV.U32 R13, RZ, RZ, R10 ;  /* 0x000000ffff0d3224 */ /* 0x000fe400078e000a */
[----:B----4-:R-:W-:-:S05]  /*10690*/  IMAD R5, R68, UR14, RZ ;  /* 0x0000000e44057c24 */ /* 0x010fca000f8e02ff */
[----:B-1----:R-:W-:-:S04]  /*106a0*/  IADD3 R9, P0, PT, R5, R3, RZ ;  /* 0x0000000305097210 */ /* 0x002fc80007f1e0ff */
[----:B---3--:R-:W-:Y:S01]  /*106b0*/  LEA.HI.X.SX32 R10, R5, R2, 0x1, P0 ;  /* 0x00000002050a7211 */ /* 0x008fe200000f0eff */
[----:B------:R0:W-:Y:S04]  /*106c0*/  STL [R1+0x284], R9 ;  /* 0x0002840901007387 */ /* 0x0001e80000100800 */
[----:B------:R1:W-:Y:S04]  /*106d0*/  STL [R1+0x280], R10 ;  /* 0x0002800a01007387 */ /* 0x0003e80000100800 */
[----:B------:R-:W3:Y:S01]  /*106e0*/  LDL.LU R68, [R1+0x3c0] ;  /* 0x0003c00001447983 */ /* 0x000ee20000300800 */
[----:B------:R-:W-:-:S02]  /*106f0*/  PRMT R6, RZ, 0x7610, R6 ;  /* 0x00007610ff067816 */ /* 0x000fc40000000006 */
[----:B------:R-:W-:-:S04]  /*10700*/  PRMT R5, RZ, 0x7610, R5 ;  /* 0x00007610ff057816 */ /* 0x000fc80000000005 */
[----:B------:R4:W3:Y:S04]  /*10710*/  @P3 LDG.E.U8 R6, desc[UR22][R12.64] ;  /* 0x000000160c063981 */ /* 0x0008e8000c1e1100 */
[----:B------:R-:W-:Y:S01]  /*10720*/  STS.U8 [R24+UR10+0x2700], R15 ;  /* 0x0027000f18007988 */ /* 0x000fe2000800000a */
[----:B----4-:R-:W-:Y:S02]  /*10730*/  @P3 IMAD.MOV.U32 R12, RZ, RZ, R9 ;  /* 0x000000ffff0c3224 */ /* 0x010fe400078e0009 */
[----:B------:R-:W-:Y:S01]  /*10740*/  @P3 IMAD.MOV.U32 R13, RZ, RZ, R10 ;  /* 0x000000ffff0d3224 */ /* 0x000fe200078e000a */
[----:B------:R-:W-:Y:S04]  /*10750*/  STS.U8 [R24+UR10+0x2b00], R14 ;  /* 0x002b000e18007988 */ /* 0x000fe8000800000a */
[----:B------:R4:W3:Y:S04]  /*10760*/  @P3 LDG.E.U8 R5, desc[UR22][R12.64] ;  /* 0x000000160c053981 */ /* 0x0008e8000c1e1100 */
[----:B------:R-:W-:Y:S04]  /*10770*/  STS.U8 [R24+UR10+0x2f00], R19 ;  /* 0x002f001318007988 */ /* 0x000fe8000800000a */
[----:B------:R-:W-:Y:S01]  /*10780*/  STS.U8 [R24+UR10+0x3300], R18 ;  /* 0x0033001218007988 */ /* 0x000fe2000800000a */
[----:B0-----:R-:W-:Y:S01]  /*10790*/  IMAD R9, R89, UR14, RZ ;  /* 0x0000000e59097c24 */ /* 0x001fe2000f8e02ff */
[----:B----4-:R-:W-:-:S04]  /*107a0*/  LOP3.LUT R12, R82, 0x70, RZ, 0x3c, !PT ;  /* 0x00000070520c7812 */ /* 0x010fc800078e3cff */
[C---:B-1----:R-:W-:Y:S01]  /*107b0*/  IADD3 R10, P0, PT, R9.reuse, R3, RZ ;  /* 0x00000003090a7210 */ /* 0x042fe20007f1e0ff */
[----:B------:R-:W-:Y:S03]  /*107c0*/  STS.U8 [R24+UR10+0x3700], R21 ;  /* 0x0037001518007988 */ /* 0x000fe6000800000a */
[----:B------:R-:W-:Y:S01]  /*107d0*/  LEA.HI.X.SX32 R13, R9, R2, 0x1, P0 ;  /* 0x00000002090d7211 */ /* 0x000fe200000f0eff */
[----:B------:R-:W-:Y:S01]  /*107e0*/  STS.U8 [R24+UR10+0x3b00], R17 ;  /* 0x003b001118007988 */ /* 0x000fe2000800000a */
[----:B------:R-:W-:-:S03]  /*107f0*/  PRMT R9, RZ, 0x7610, R9 ;  /* 0x00007610ff097816 */ /* 0x000fc60000000009 */
[----:B------:R-:W-:Y:S04]  /*10800*/  STS.U8 [R24+UR10+0x3f00], R16 ;  /* 0x003f001018007988 */ /* 0x000fe8000800000a */
[----:B------:R0:W-:Y:S04]  /*10810*/  STS.U8 [R12+UR10+0x3f80], R66 ;  /* 0x003f80420c007988 */ /* 0x0001e8000800000a */
[----:B------:R1:W-:Y:S04]  /*10820*/  STS.U8 [R12+UR10+0x380], R11 ;  /* 0x0003800b0c007988 */ /* 0x0003e8000800000a */
[----:B0-----:R-:W4:Y:S01]  /*10830*/  LDL.LU R66, [R1+0x3bc] ;  /* 0x0003bc0001427983 */ /* 0x001f220000300800 */
[----:B-1----:R-:W-:-:S03]  /*10840*/  @P3 IMAD.MOV.U32 R11, RZ, RZ, R13 ;  /* 0x000000ffff0b3224 */ /* 0x002fc600078e000d */
[----:B------:R-:W-:Y:S04]  /*10850*/  STL [R1+0x2c4], R10 ;  /* 0x0002c40a01007387 */ /* 0x000fe80000100800 */
[----:B------:R2:W4:Y:S04]  /*10860*/  @P3 LDG.E.U8 R9, desc[UR22][R10.64] ;  /* 0x000000160a093981 */ /* 0x000528000c1e1100 */
[----:B------:R-:W-:Y:S04]  /*10870*/  STL [R1+0x2c0], R13 ;  /* 0x0002c00d01007387 */ /* 0x000fe80000100800 */
[----:B------:R-:W-:Y:S04]  /*10880*/  STS.U8 [R12+UR10+0x780], R20 ;  /* 0x000780140c007988 */ /* 0x000fe8000800000a */
[----:B------:R0:W-:Y:S02]  /*10890*/  STS.U8 [R12+UR10+0xb80], R7 ;  /* 0x000b80070c007988 */ /* 0x0001e4000800000a */
[----:B0-----:R-:W-:-:S02]  /*108a0*/  PRMT R7, RZ, 0x7610, R7 ;  /* 0x00007610ff077816 */ /* 0x001fc40000000007 */
[----:B------:R0:W-:Y:S02]  /*108b0*/  STS.U8 [R12+UR10+0xf80], R8 ;  /* 0x000f80080c007988 */ /* 0x0001e4000800000a */
[----:B0-----:R-:W-:Y:S01]  /*108c0*/  PRMT R8, RZ, 0x7610, R8 ;  /* 0x00007610ff087816 */ /* 0x001fe20000000008 */
[----:B--2---:R-:W-:Y:S02]  /*108d0*/  IMAD R10, R76, UR14, RZ ;  /* 0x0000000e4c0a7c24 */ /* 0x004fe4000f8e02ff */
[----:B------:R-:W2:Y:S03]  /*108e0*/  LDL.LU R76, [R1+0x3ec] ;  /* 0x0003ec00014c7983 */ /* 0x000ea60000300800 */
[----:B------:R-:W-:-:S04]  /*108f0*/  IADD3 R11, P0, PT, R10, R3, RZ ;  /* 0x000000030a0b7210 */ /* 0x000fc80007f1e0ff */
[----:B------:R-:W-:Y:S01]  /*10900*/  LEA.HI.X.SX32 R13, R10, R2, 0x1, P0 ;  /* 0x000000020a0d7211 */ /* 0x000fe200000f0eff */
[----:B------:R0:W-:Y:S01]  /*10910*/  STL [R1+0x304], R11 ;  /* 0x0003040b01007387 */ /* 0x0001e20000100800 */
[----:B------:R-:W-:-:S03]  /*10920*/  @P3 IMAD.MOV.U32 R10, RZ, RZ, R11 ;  /* 0x000000ffff0a3224 */ /* 0x000fc600078e000b */
[----:B0-----:R-:W-:-:S05]  /*10930*/  @P3 IMAD.MOV.U32 R11, RZ, RZ, R13 ;  /* 0x000000ffff0b3224 */ /* 0x001fca00078e000d */
[----:B------:R0:W2:Y:S02]  /*10940*/  @P3 LDG.E.U8 R7, desc[UR22][R10.64] ;  /* 0x000000160a073981 */ /* 0x0000a4000c1e1100 */
[----:B0-----:R-:W-:Y:S02]  /*10950*/  IMAD R10, R83, UR14, RZ ;  /* 0x0000000e530a7c24 */ /* 0x001fe4000f8e02ff */
[----:B------:R0:W-:Y:S03]  /*10960*/  STL [R1+0x300], R13 ;  /* 0x0003000d01007387 */ /* 0x0001e60000100800 */
[C---:B------:R-:W-:Y:S01]  /*10970*/  IADD3 R11, P0, PT, R10.reuse, R3, RZ ;  /* 0x000000030a0b7210 */ /* 0x040fe20007f1e0ff */
[----:B------:R-:W2:Y:S03]  /*10980*/  LDL.LU R83, [R1+0x420] ;  /* 0x0004200001537983 */ /* 0x000ea60000300800 */
[----:B0-----:R-:W-:Y:S01]  /*10990*/  LEA.HI.X.SX32 R13, R10, R2, 0x1, P0 ;  /* 0x000000020a0d7211 */ /* 0x001fe200000f0eff */
[----:B------:R0:W-:Y:S01]  /*109a0*/  STL [R1+0x344], R11 ;  /* 0x0003440b01007387 */ /* 0x0001e20000100800 */
[----:B------:R-:W-:-:S03]  /*109b0*/  @P3 IMAD.MOV.U32 R10, RZ, RZ, R11 ;  /* 0x000000ffff0a3224 */ /* 0x000fc600078e000b */
[----:B------:R3:W-:Y:S01]  /*109c0*/  STS.U8 [R12+UR10+0x1380], R4 ;  /* 0x001380040c007988 */ /* 0x0007e2000800000a */
[----:B0-----:R-:W-:-:S05]  /*109d0*/  @P3 IMAD.MOV.U32 R11, RZ, RZ, R13 ;  /* 0x000000ffff0b3224 */ /* 0x001fca00078e000d */
[----:B------:R0:W2:Y:S01]  /*109e0*/  @P3 LDG.E.U8 R8, desc[UR22][R10.64] ;  /* 0x000000160a083981 */ /* 0x0000a2000c1e1100 */
[----:B---3--:R-:W-:-:S05]  /*109f0*/  IMAD R4, R68, UR14, RZ ;  /* 0x0000000e44047c24 */ /* 0x008fca000f8e02ff */
[----:B0-----:R-:W-:-:S04]  /*10a00*/  IADD3 R10, P0, PT, R4, R3, RZ ;  /* 0x00000003040a7210 */ /* 0x001fc80007f1e0ff */
[----:B------:R-:W-:Y:S02]  /*10a10*/  LEA.HI.X.SX32 R11, R4, R2, 0x1, P0 ;  /* 0x00000002040b7211 */ /* 0x000fe400000f0eff */
[----:B------:R-:W-:-:S06]  /*10a20*/  PRMT R4, RZ, 0x7610, R4 ;  /* 0x00007610ff047816 */ /* 0x000fcc0000000004 */
[----:B------:R0:W3:Y:S04]  /*10a30*/  @P3 LDG.E.U8 R4, desc[UR22][R10.64] ;  /* 0x000000160a043981 */ /* 0x0000e8000c1e1100 */
[----:B------:R-:W-:Y:S04]  /*10a40*/  STS.U8 [R12+UR10+0x1780], R6 ;  /* 0x001780060c007988 */ /* 0x000fe8000800000a */
[----:B------:R4:W-:Y:S04]  /*10a50*/  STS.U8 [R12+UR10+0x1b80], R5 ;  /* 0x001b80050c007988 */ /* 0x0009e8000800000a */
[----:B------:R-:W-:Y:S04]  /*10a60*/  STL [R1+0x340], R13 ;  /* 0x0003400d01007387 */ /* 0x000fe80000100800 */
[----:B------:R0:W-:Y:S04]  /*10a70*/  STL [R1+0x384], R10 ;  /* 0x0003840a01007387 */ /* 0x0001e80000100800 */
[----:B------:R-:W-:Y:S01]  /*10a80*/  STL [R1+0x380], R11 ;  /* 0x0003800b01007387 */ /* 0x000fe20000100800 */
[----:B----4-:R-:W-:-:S05]  /*10a90*/  IMAD R5, R66, UR14, RZ ;  /* 0x0000000e42057c24 */ /* 0x010fca000f8e02ff */
[----:B------:R-:W-:-:S04]  /*10aa0*/  IADD3 R6, P0, PT, R5, R3, RZ ;  /* 0x0000000305067210 */ /* 0x000fc80007f1e0ff */
[----:B0-----:R-:W-:Y:S01]  /*10ab0*/  LEA.HI.X.SX32 R10, R5, R2, 0x1, P0 ;  /* 0x00000002050a7211 */ /* 0x001fe200000f0eff */
[----:B------:R-:W-:Y:S01]  /*10ac0*/  STS.U8 [R12+UR10+0x1f80], R9 ;  /* 0x001f80090c007988 */ /* 0x000fe2000800000a */
[----:B------:R-:W-:-:S03]  /*10ad0*/  PRMT R5, RZ, 0x7610, R5 ;  /* 0x00007610ff057816 */ /* 0x000fc60000000005 */
[----:B------:R-:W-:Y:S04]  /*10ae0*/  STL [R1+0x3c0], R6 ;  /* 0x0003c00601007387 */ /* 0x000fe80000100800 */
[----:B------:R-:W-:Y:S04]  /*10af0*/  STL [R1+0x3bc], R10 ;  /* 0x0003bc0a01007387 */ /* 0x000fe80000100800 */
[----:B--2---:R0:W-:Y:S02]  /*10b00*/  STS.U8 [R12+UR10+0x2380], R7 ;  /* 0x002380070c007988 */ /* 0x0041e4000800000a */
[----:B0-----:R-:W-:-:S05]  /*10b10*/  @P3 IMAD.MOV.U32 R7, RZ, RZ, R10 ;  /* 0x000000ffff073224 */ /* 0x001fca00078e000a */
[----:B------:R0:W2:Y:S02]  /*10b20*/  @P3 LDG.E.U8 R5, desc[UR22][R6.64] ;  /* 0x0000001606053981 */ /* 0x0000a4000c1e1100 */
[----:B0-----:R-:W-:-:S05]  /*10b30*/  IMAD R6, R76, UR14, RZ ;  /* 0x0000000e4c067c24 */ /* 0x001fca000f8e02ff */
[----:B------:R-:W-:-:S04]  /*10b40*/  IADD3 R7, P0, PT, R6, R3, RZ ;  /* 0x0000000306077210 */ /* 0x000fc80007f1e0ff */
[----:B------:R-:W-:Y:S01]  /*10b50*/  LEA.HI.X.SX32 R9, R6, R2, 0x1, P0 ;  /* 0x0000000206097211 */ /* 0x000fe200000f0eff */
[----:B------:R0:W-:Y:S01]  /*10b60*/  STL [R1+0x3f0], R7 ;  /* 0x0003f00701007387 */ /* 0x0001e20000100800 */
[----:B------:R-:W-:-:S03]  /*10b70*/  @P3 IMAD.MOV.U32 R6, RZ, RZ, R7 ;  /* 0x000000ffff063224 */ /* 0x000fc600078e0007 */
[----:B------:R-:W-:Y:S01]  /*10b80*/  STS.U8 [R12+UR10+0x2780], R8 ;  /* 0x002780080c007988 */ /* 0x000fe2000800000a */
[----:B0-----:R-:W-:-:S03]  /*10b90*/  @P3 IMAD.MOV.U32 R7, RZ, RZ, R9 ;  /* 0x000000ffff073224 */ /* 0x001fc600078e0009 */
[----:B---3--:R0:W-:Y:S02]  /*10ba0*/  STS.U8 [R12+UR10+0x2b80], R4 ;  /* 0x002b80040c007988 */ /* 0x0081e4000800000a */
[----:B0-----:R-:W-:-:S06]  /*10bb0*/  PRMT R4, RZ, 0x7610, R4 ;  /* 0x00007610ff047816 */ /* 0x001fcc0000000004 */
[----:B------:R0:W3:Y:S02]  /*10bc0*/  @P3 LDG.E.U8 R4, desc[UR22][R6.64] ;  /* 0x0000001606043981 */ /* 0x0000e4000c1e1100 */
[----:B0-----:R-:W-:-:S05]  /*10bd0*/  IMAD R6, R83, UR14, RZ ;  /* 0x0000000e53067c24 */ /* 0x001fca000f8e02ff */
[CC--:B------:R-:W-:Y:S01]  /*10be0*/  IADD3 R7, P0, PT, R6.reuse, R3.reuse, RZ ;  /* 0x0000000306077210 */ /* 0x0c0fe20007f1e0ff */
[----:B------:R-:W-:Y:S03]  /*10bf0*/  STL [R1+0x3ec], R9 ;  /* 0x0003ec0901007387 */ /* 0x000fe60000100800 */
[----:B------:R-:W-:Y:S01]  /*10c00*/  LEA.HI.X.SX32 R6, R6, R2, 0x1, P0 ;  /* 0x0000000206067211 */ /* 0x000fe200000f0eff */
[----:B--2---:R0:W-:Y:S02]  /*10c10*/  STS.U8 [R12+UR10+0x2f80], R5 ;  /* 0x002f80050c007988 */ /* 0x0041e4000800000a */
[----:B0-----:R-:W-:Y:S02]  /*10c20*/  IMAD R5, R0, UR14, RZ ;  /* 0x0000000e00057c24 */ /* 0x001fe4000f8e02ff */
[----:B------:R-:W5:Y:S04]  /*10c30*/  LDL.LU R0, [R1+0x71c] ;  /* 0x00071c0001007983 */ /* 0x000f680000300800 */
[----:B------:R0:W-:Y:S01]  /*10c40*/  STL [R1+0x420], R7 ;  /* 0x0004200701007387 */ /* 0x0001e20000100800 */
[----:B------:R-:W-:-:S03]  /*10c50*/  IADD3 R3, P0, PT, R5, R3, RZ ;  /* 0x0000000305037210 */ /* 0x000fc60007f1e0ff */
[----:B------:R1:W-:Y:S01]  /*10c60*/  STL [R1+0x41c], R6 ;  /* 0x00041c0601007387 */ /* 0x0003e20000100800 */
[----:B0-----:R-:W-:-:S04]  /*10c70*/  @P3 LOP3.LUT R7, R7, R6, RZ, 0x3c, !PT ;  /* 0x0000000607073212 */ /* 0x001fc800078e3cff */
[----:B-1----:R-:W-:Y:S02]  /*10c80*/  @P3 LOP3.LUT R6, R7, R6, RZ, 0x3c, !PT ;  /* 0x0000000607063212 */ /* 0x002fe400078e3cff */
[----:B------:R-:W-:Y:S02]  /*10c90*/  LEA.HI.X.SX32 R8, R5, R2, 0x1, P0 ;  /* 0x0000000205087211 */ /* 0x000fe400000f0eff */
[----:B------:R-:W-:Y:S02]  /*10ca0*/  @P3 LOP3.LUT R7, R7, R6, RZ, 0x3c, !PT ;  /* 0x0000000607073212 */ /* 0x000fe400078e3cff */
[----:B------:R-:W-:Y:S01]  /*10cb0*/  PRMT R2, RZ, 0x7610, R2 ;  /* 0x00007610ff027816 */ /* 0x000fe20000000002 */
[----:B---3--:R0:W-:Y:S02]  /*10cc0*/  STS.U8 [R12+UR10+0x3380], R4 ;  /* 0x003380040c007988 */ /* 0x0081e4000800000a */
[----:B0-----:R-:W-:-:S06]  /*10cd0*/  PRMT R4, RZ, 0x7610, R4 ;  /* 0x00007610ff047816 */ /* 0x001fcc0000000004 */
[----:B------:R0:W2:Y:S02]  /*10ce0*/  @P3 LDG.E.U8 R4, desc[UR22][R6.64] ;  /* 0x0000001606043981 */ /* 0x0000a4000c1e1100 */
[----:B0-----:R-:W-:Y:S02]  /*10cf0*/  @P3 IMAD.MOV.U32 R6, RZ, RZ, R3 ;  /* 0x000000ffff063224 */ /* 0x001fe400078e0003 */
[----:B------:R-:W-:-:S05]  /*10d00*/  @P3 IMAD.MOV.U32 R7, RZ, RZ, R8 ;  /* 0x000000ffff073224 */ /* 0x000fca00078e0008 */
[----:B------:R-:W3:Y:S04]  /*10d10*/  @P3 LDG.E.U8 R2, desc[UR22][R6.64] ;  /* 0x0000001606023981 */ /* 0x000ee8000c1e1100 */
[----:B------:R0:W-:Y:S04]  /*10d20*/  STL [R1+0x180], R3 ;  /* 0x0001800301007387 */ /* 0x0001e80000100800 */
[----:B------:R0:W-:Y:S01]  /*10d30*/  STL [R1+0x17c], R8 ;  /* 0x00017c0801007387 */ /* 0x0001e20000100800 */
[----:B------:R-:W-:-:S04]  /*10d40*/  UISETP.NE.U32.AND UP1, UPT, UR9, URZ, UPT ;  /* 0x000000ff0900728c */ /* 0x000fc8000bf25070 */
[----:B------:R-:W-:Y:S02]  /*10d50*/  UISETP.LT.OR UP3, UPT, UR25, 0x80, UP1 ;  /* 0x000000801900788c */ /* 0x000fe40008f61670 */
[----:B------:R-:W-:Y:S01]  /*10d60*/  UISETP.GE.AND UP2, UPT, UR25, 0x100, UPT ;  /* 0x000001001900788c */ /* 0x000fe2000bf46270 */
[----:B--2---:R0:W-:Y:S04]  /*10d70*/  STS.U8 [R12+UR10+0x3780], R4 ;  /* 0x003780040c007988 */ /* 0x0041e8000800000a */
[----:B---3--:R0:W-:Y:S01]  /*10d80*/  STS.U8 [R12+UR10+0x3b80], R2 ;  /* 0x003b80020c007988 */ /* 0x0081e2000800000a */
[----:B------:R1:W-:Y:S06]  /*10d90*/  MEMBAR.ALL.CTA ;  /* 0x0000000000007992 */ /* 0x0003ec0000008000 */
[----:B-1----:R-:W1:Y:S02]  /*10da0*/  FENCE.VIEW.ASYNC.S ;  /* 0x00000000000073c6 */ /* 0x002e640000000000 */
[----:B-1----:R-:W-:Y:S06]  /*10db0*/  BAR.SYNC.DEFER_BLOCKING 0x0 ;  /* 0x0000000000007b1d */ /* 0x002fec0000010000 */
[----:B------:R-:W-:Y:S05]  /*10dc0*/  BRA.U UP3, `(.L_x_6) ;  /* 0x0000000103847547 */ /* 0x000fea000b800000 */
[----:B------:R-:W-:Y:S02]  /*10dd0*/  UIADD3 UR4, UPT, UPT, UR10, 0x8000, URZ ;  /* 0x000080000a047890 */ /* 0x000fe4000fffe0ff */
[----:B------:R-:W-:Y:S02]  /*10de0*/  USHF.R.U32.HI UR16, URZ, 0x4, UR10 ;  /* 0x00000004ff107899 */ /* 0x000fe4000801160a */
[----:B------:R-:W-:Y:S02]  /*10df0*/  USHF.R.U32.HI UR4, URZ, 0x4, UR4 ;  /* 0x00000004ff047899 */ /* 0x000fe40008011604 */
[----:B------:R-:W-:Y:S02]  /*10e00*/  USGXT.U32 UR16, UR16, 0xe ;  /* 0x0000000e1010789a */ /* 0x000fe40008000000 */
[----:B------:R-:W-:Y:S02]  /*10e10*/  USGXT.U32 UR14, UR4, 0xe ;  /* 0x0000000e040e789a */ /* 0x000fe40008000000 */
[----:B------:R-:W-:-:S02]  /*10e20*/  UIADD3 UR32, UP4, UPT, UR16, 0x2, URZ ;  /* 0x0000000210207890 */ /* 0x000fc4000ff9e0ff */
[----:B------:R-:W-:Y:S01]  /*10e30*/  UIADD3 UR30, UP3, UPT, UR14, 0x80, URZ ;  /* 0x000000800e1e7890 */ /* 0x000fe2000ff7e0ff */
[----:B------:R-:W-:Y:S01]  /*10e40*/  UMOV UR4, URZ ;  /* 0x000000ff00047c82 */ /* 0x000fe20008000000 */
[----:B------:R-:W-:Y:S01]  /*10e50*/  UMOV UR34, 0x0 ;  /* 0x0000000000227882 */ /* 0x000fe20000000000 */
[----:B------:R-:W-:Y:S02]  /*10e60*/  UIADD3.X UR33, UPT, UPT, UR4, 0x40004040, URZ, UP4, !UPT ;  /* 0x4000404004217890 */ /* 0x000fe4000a7fe4ff */
[----:B------:R-:W-:Y:S02]  /*10e70*/  UIADD3.X UR31, UPT, UPT, UR4, -0x7fffbfe0, URZ, UP3, !UPT ;  /* 0x80004020041f7890 */ /* 0x000fe40009ffe4ff */
[----:B------:R-:W-:Y:S02]  /*10e80*/  UIADD3.64 UR20, UPT, UPT, UR32, 0x2, URZ ;  /* 0x0000000220147897 */ /* 0x000fe4000fffe0ff */
[----:B------:R-:W-:Y:S02]  /*10e90*/  UIADD3.64 UR18, UPT, UPT, UR30, 0x80, URZ ;  /* 0x000000801e127897 */ /* 0x000fe4000fffe0ff */
[----:B------:R-:W-:-:S02]  /*10ea0*/  UIADD3.64 UR28, UPT, UPT, UR32, 0x4, URZ ;  /* 0x00000004201c7897 */ /* 0x000fc4000fffe0ff */
[----:B------:R-:W-:Y:S01]  /*10eb0*/  UIADD3.64 UR26, UPT, UPT, UR30, 0x100, URZ ;  /* 0x000001001e1a7897 */ /* 0x000fe2000fffe0ff */
[----:B------:R-:W-:Y:S01]  /*10ec0*/  UMOV UR35, 0x4208010 ;  /* 0x0420801000237882 */ /* 0x000fe20000000000 */
[----:B------:R-:W-:Y:S01]  /*10ed0*/  UMOV UR17, 0x40004040 ;  /* 0x4000404000117882 */ /* 0x000fe20000000000 */
[----:B------:R-:W-:Y:S01]  /*10ee0*/  UMOV UR15, 0x80004020 ;  /* 0x80004020000f7882 */ /* 0x000fe20000000000 */
[----:B------:R-:W-:Y:S01]  /*10ef0*/  UMOV UR36, 0x0 ;  /* 0x0000000000247882 */ /* 0x000fe20000000000 */
[----:B------:R-:W-:Y:S01]  /*10f00*/  UMOV UR37, 0x4208010 ;  /* 0x0420801000257882 */ /* 0x000fe20000000000 */
[----:B------:R-:W-:Y:S01]  /*10f10*/  UMOV UR38, 0x0 ;  /* 0x0000000000267882 */ /* 0x000fe20000000000 */
[----:B------:R-:W-:Y:S01]  /*10f20*/  UMOV UR39, 0x4208010 ;  /* 0x0420801000277882 */ /* 0x000fe20000000000 */
[----:B------:R-:W-:Y:S01]  /*10f30*/  UMOV UR4, UR8 ;  /* 0x0000000800047c82 */ /* 0x000fe20008000000 */
[----:B------:R-:W-:Y:S01]  /*10f40*/  UMOV UR5, URZ ;  /* 0x000000ff00057c82 */ /* 0x000fe20008000000 */
[----:B------:R1:W-:Y:S01]  /*10f50*/  UTCQMMA gdesc[UR14], gdesc[UR16], tmem[UR7], tmem[UR34], idesc[UR35], !UPT ;  /* 0x00ff22100e0075ea */ /* 0x0003e2000f800307 */
[----:B------:R-:W-:Y:S01]  /*10f60*/  UMOV UR40, 0x0 ;  /* 0x0000000000287882 */ /* 0x000fe20000000000 */
[----:B------:R-:W-:Y:S01]  /*10f70*/  UMOV UR41, 0x4208010 ;  /* 0x0420801000297882 */ /* 0x000fe20000000000 */
[----:B------:R1:W-:Y:S01]  /*10f80*/  UTCQMMA gdesc[UR30], gdesc[UR32], tmem[UR7], tmem[UR36], idesc[UR37], UPT ;  /* 0x00ff24201e0075ea */ /* 0x0003e2000b800307 */
[----:B------:R-:W-:Y:S01]  /*10f90*/  UMOV UR4, UR4 ;  /* 0x0000000400047c82 */ /* 0x000fe20008000000 */
[----:B------:R1:W-:Y:S01]  /*10fa0*/  UTCQMMA gdesc[UR18], gdesc[UR20], tmem[UR7], tmem[UR38], idesc[UR39], UPT ;  /* 0x00ff2614120075ea */ /* 0x0003e2000b800307 */
[----:B------:R1:W-:Y:S01]  /*10fb0*/  UTCQMMA gdesc[UR26], gdesc[UR28], tmem[UR7], tmem[UR40], idesc[UR41], UPT ;  /* 0x00ff281c1a0075ea */ /* 0x0003e2000b800307 */
[----:B------:R1:W-:Y:S01]  /*10fc0*/  UTCBAR [UR4], URZ ;  /* 0x000000ff040073e9 */ /* 0x0003e200080000ff */
[----:B------:R-:W-:Y:S01]  /*10fd0*/  NOP ;  /* 0x0000000000007918 */ /* 0x000fe20000000000 */
.L_x_6:
[----:B-1----:R-:W-:Y:S01]  /*10fe0*/  UMOV UR4, URZ ;  /* 0x000000ff00047c82 */ /* 0x002fe20008000000 */
[----:B------:R-:W-:Y:S05]  /*10ff0*/  BRA.U !UP2, `(.L_x_7) ;  /* 0x000000b90a087547 */ /* 0x000fea000b800000 */
[----:B------:R-:W-:Y:S01]  /*11000*/  USHF.R.S32.HI UR6, URZ, 0x1f, UR25 ;  /* 0x0000001fff067899 */ /* 0x000fe20008011419 */
[----:B0-----:R-:W-:Y:S01]  /*11010*/  IMAD.MOV.U32 R2, RZ, RZ, RZ ;  /* 0x000000ffff027224 */ /* 0x001fe200078e00ff */
[----:B------:R-:W-:Y:S02]  /*11020*/  USHF.L.U32 UR18, UR12, 0x7, URZ ;  /* 0x000000070c127899 */ /* 0x000fe400080006ff */
[----:B------:R-:W-:Y:S02]  /*11030*/  UIADD3 UR9, UPT, UPT, UR10, 0xa000, URZ ;  /* 0x0000a0000a097890 */ /* 0x000fe4000fffe0ff */
[----:B------:R-:W-:Y:S02]  /*11040*/  UIADD3 UR12, UPT, UPT, UR10, 0x4000, URZ ;  /* 0x000040000a0c7890 */ /* 0x000fe4000fffe0ff */
[----:B------:R-:W-:Y:S02]  /*11050*/  ULEA.HI UR6, UR6, UR25, URZ, 0x7 ;  /* 0x0000001906067291 */ /* 0x000fe4000f8f38ff */
[----:B------:R-:W-:-:S02]  /*11060*/  USHF.R.U32.HI UR9, URZ, 0x4, UR9 ;  /* 0x00000004ff097899 */ /* 0x000fc40008011609 */
[----:B------:R-:W-:Y:S02]  /*11070*/  USHF.R.U32.HI UR14, URZ, 0x4, UR12 ;  /* 0x00000004ff0e7899 */ /* 0x000fe4000801160c */
[----:B------:R-:W-:Y:S02]  /*11080*/  USHF.R.S32.HI UR6, URZ, 0x7, UR6 ;  /* 0x00000007ff067899 */ /* 0x000fe40008011406 */
[----:B------:R-:W-:Y:S02]  /*11090*/  USGXT.U32 UR12, UR9, 0xe ;  /* 0x0000000e090c789a */ /* 0x000fe40008000000 */
[----:B------:R-:W-:Y:S02]  /*110a0*/  USGXT.U32 UR14, UR14, 0xe ;  /* 0x0000000e0e0e789a */ /* 0x000fe40008000000 */
[----:B------:R-:W-:Y:S02]  /*110b0*/  UISETP.LT.AND UP4, UPT, UR6, 0x2, UPT ;  /* 0x000000020600788c */ /* 0x000fe4000bf81270 */
[----:B------:R-:W-:-:S02]  /*110c0*/  UIADD3 UR28, UP2, UPT, UR12, 0x80, URZ ;  /* 0x000000800c1c7890 */ /* 0x000fc4000ff5e0ff */
[----:B------:R-:W-:Y:S02]  /*110d0*/  UIADD3 UR26, UP3, UPT, UR14, 0x2, URZ ;  /* 0x000000020e1a7890 */ /* 0x000fe4000ff7e0ff */
[----:B------:R-:W-:Y:S01]  /*110e0*/  USEL UR6, UR6, 0x2, !UP4 ;  /* 0x0000000206067887 */ /* 0x000fe2000e000000 */
[----:B------:R-:W-:Y:S01]  /*110f0*/  UMOV UR4, URZ ;  /* 0x000000ff00047c82 */ /* 0x000fe20008000000 */
[----:B------:R-:W-:Y:S01]  /*11100*/  UMOV UR5, URZ ;  /* 0x000000ff00057c82 */ /* 0x000fe20008000000 */
[----:B------:R-:W-:Y:S02]  /*11110*/  USHF.L.U32 UR19, UR13, 0x7, URZ ;  /* 0x000000070d137899 */ /* 0x000fe400080006ff */
[----:B------:R-:W-:Y:S02]  /*11120*/  UIADD3.X UR29, UPT, UPT, UR4, -0x7fffbfe0, URZ, UP2, !UPT ;  /* 0x80004020041d7890 */ /* 0x000fe400097fe4ff */
[----:B------:R-:W-:Y:S02]  /*11130*/  UIADD3.X UR27, UPT, UPT, UR5, 0x40004040, URZ, UP3, !UPT ;  /* 0x40004040051b7890 */ /* 0x000fe40009ffe4ff */
[----:B------:R-:W-:Y:S01]  /*11140*/  UIADD3 UR20, UPT, UPT, UR6, -0x2, URZ ;  /* 0xfffffffe06147890 */ /* 0x000fe2000fffe0ff */
[----:B------:R-:W0:Y:S01]  /*11150*/  LDCU UR40, c[0x0][0x3a0] ;  /* 0x00007400ff2877ac */ /* 0x000e220008000800 */
[----:B------:R-:W-:-:S02]  /*11160*/  USHF.R.S32.HI UR38, URZ, 0x1f, UR18 ;  /* 0x0000001fff267899 */ /* 0x000fc40008011412 */
[----:B------:R-:W-:Y:S02]  /*11170*/  USHF.R.S32.HI UR39, URZ, 0x1f, UR19 ;  /* 0x0000001fff277899 */ /* 0x000fe40008011413 */
[----:B------:R-:W-:Y:S02]  /*11180*/  UIADD3.64 UR30, UPT, UPT, UR28, 0x80, URZ ;  /* 0x000000801c1e7897 */ /* 0x000fe4000fffe0ff */
[----:B------:R-:W-:Y:S02]  /*11190*/  UIADD3.64 UR32, UPT, UPT, UR26, 0x2, URZ ;  /* 0x000000021a207897 */ /* 0x000fe4000fffe0ff */
[----:B------:R-:W-:Y:S02]  /*111a0*/  UIADD3.64 UR34, UPT, UPT, UR28, 0x100, URZ ;  /* 0x000001001c227897 */ /* 0x000fe4000fffe0ff */
[----:B------:R-:W-:Y:S01]  /*111b0*/  UIADD3.64 UR36, UPT, UPT, UR26, 0x4, URZ ;  /* 0x000000041a247897 */ /* 0x000fe2000fffe0ff */
[----:B------:R-:W-:Y:S01]  /*111c0*/  UMOV UR21, 0x1 ;  /* 0x0000000100157882 */ /* 0x000fe20000000000 */
[----:B------:R-:W-:-:S10]  /*111d0*/  UMOV UR6, URZ ;  /* 0x000000ff00067c82 */ /* 0x000fd40008000000 */
.L_x_10:
[----:B------:R-:W2:Y:S04]  /*111e0*/  LDL.LU R17, [R1+0x4bc] ;  /* 0x0004bc0001117983 */ /* 0x000ea80000300800 */
[----:B------:R-:W3:Y:S04]  /*111f0*/  LDL.LU R16, [R1+0x470] ;  /* 0x0004700001107983 */ /* 0x000ee80000300800 */
[----:B------:R-:W4:Y:S04]  /*11200*/  LDL.LU R15, [R1+0x468] ;  /* 0x00046800010f7983 */ /* 0x000f280000300800 */
[----:B------:R-:W4:Y:S04]  /*11210*/  LDL.LU R14, [R1+0x460] ;  /* 0x00046000010e7983 */ /* 0x000f280000300800 */
[----:B------:R-:W4:Y:S04]  /*11220*/  LDL.LU R13, [R1+0x458] ;  /* 0x00045800010d7983 */ /* 0x000f280000300800 */
[----:B------:R-:W4:Y:S04]  /*11230*/  LDL.LU R12, [R1+0x4b8] ;  /* 0x0004b800010c7983 */ /* 0x000f280000300800 */
[----:B------:R-:W4:Y:S04]  /*11240*/  LDL.LU R9, [R1+0x450] ;  /* 0x0004500001097983 */ /* 0x000f280000300800 */
[----:B------:R-:W4:Y:S04]  /*11250*/  LDL.LU R5, [R1+0x46c] ;  /* 0x00046c0001057983 */ /* 0x000f280000300800 */
[----:B------:R-:W4:Y:S04]  /*11260*/  LDL.LU R11, [R1+0x47c] ;  /* 0x00047c00010b7983 */ /* 0x000f280000300800 */
[----:B------:R-:W4:Y:S04]  /*11270*/  LDL.LU R10, [R1+0x464] ;  /* 0x00046400010a7983 */ /* 0x000f280000300800 */
[----:B------:R-:W4:Y:S01]  /*11280*/  LDL.LU R4, [R1+0x4b4] ;  /* 0x0004b40001047983 */ /* 0x000f220000300800 */
[----:B------:R-:W1:Y:S03]  /*11290*/  S2R R8, SR_TID.X ;  /* 0x0000000000087919 */ /* 0x000e660000002100 */
[----:B------:R-:W4:Y:S04]  /*112a0*/  LDL.LU R7, [R1+0x45c] ;  /* 0x00045c0001077983 */ /* 0x000f280000300800 */
[----:B------:R-:W4:Y:S01]  /*112b0*/  LDL.LU R6, [R1+0x180] ;  /* 0x0001800001067983 */ /* 0x000f220000300800 */
[----:B------:R-:W-:Y:S01]  /*112c0*/  UIADD3 UR24, UPT, UPT, UR6, 0x1, URZ ;  /* 0x0000000106187890 */ /* 0x000fe2000fffe0ff */
[----:B------:R-:W-:-:S03]  /*112d0*/  IMAD.U32 R2, R2, -0x80000000, RZ ;  /* 0x8000000002027824 */ /* 0x000fc600078e00ff */
[----:B0-----:R-:W-:Y:S01]  /*112e0*/  UIMAD UR4, UR24, -0x80, UR40 ;  /* 0xffffff80180478a4 */ /* 0x001fe2000f8e0228 */
[----:B-1----:R-:W-:-:S04]  /*112f0*/  SHF.R.U32.HI R3, RZ, 0x6, R8 ;  /* 0x00000006ff037819 */ /* 0x002fc80000011608 */
[----:B------:R-:W-:-:S04]  /*11300*/  SGXT.U32 R3, R3, 0x1 ;  /* 0x000000010303781a */ /* 0x000fc80000000000 */
[----:B------:R-:W-:Y:S02]  /*11310*/  ISETP.GE.AND P0, PT, R3, UR4, PT ;  /* 0x0000000403007c0c */ /* 0x000fe4000bf06270 */
[----:B--2---:R-:W-:Y:S02]  /*11320*/  IADD3 R17, P6, PT, R17, UR19, RZ ;  /* 0x0000001311117c10 */ /* 0x004fe4000ffde0ff */
[----:B---3--:R-:W-:-:S03]  /*11330*/  IADD3 R16, P1, PT, R16, UR19, RZ ;  /* 0x0000001310107c10 */ /* 0x008fc6000ff3e0ff */
[----:B------:R-:W-:Y:S01]  /*11340*/  STL [R1+0x4bc], R17 ;  /* 0x0004bc1101007387 */ /* 0x000fe20000100800 */
[----:B----4-:R-:W-:-:S03]  /*11350*/  IADD3 R15, P3, PT, R15, UR19, RZ ;  /* 0x000000130f0f7c10 */ /* 0x010fc6000ff7e0ff */
[----:B------:R-:W-:Y:S01]  /*11360*/  STL [R1+0x470], R16 ;  /* 0x0004701001007387 */ /* 0x000fe20000100800 */
[----:B------:R-:W-:-:S03]  /*11370*/  IADD3 R14, P4, PT, R14, UR19, RZ ;  /* 0x000000130e0e7c10 */ /* 0x000fc6000ff9e0ff */
[----:B------:R-:W-:Y:S01]  /*11380*/  STL [R1+0x468], R15 ;  /* 0x0004680f01007387 */ /* 0x000fe20000100800 */
[----:B------:R-:W-:-:S03]  /*11390*/  IADD3 R13, P5, PT, R13, UR19, RZ ;  /* 0x000000130d0d7c10 */ /* 0x000fc6000ffbe0ff */
[----:B------:R-:W-:Y:S01]  /*113a0*/  STL [R1+0x460], R14 ;  /* 0x0004600e01007387 */ /* 0x000fe20000100800 */
[----:B------:R-:W-:-:S03]  /*113b0*/  IADD3.X R12, PT, PT, R12, UR39, RZ, P6, !PT ;  /* 0x000000270c0c7c10 */ /* 0x000fc6000b7fe4ff */
[----:B------:R-:W-:Y:S01]  /*113c0*/  STL [R1+0x458], R13 ;  /* 0x0004580d01007387 */ /* 0x000fe20000100800 */
[----:B------:R-:W-:Y:S02]  /*113d0*/  IADD3 R9, P6, PT, R9, UR19, RZ ;  /* 0x0000001309097c10 */ /* 0x000fe4000ffde0ff */
[----:B------:R-:W-:-:S03]  /*113e0*/  IADD3.X R5, PT, PT, R5, UR39, RZ, P1, !PT ;  /* 0x0000002705057c10 */ /* 0x000fc60008ffe4ff */
[----:B------:R0:W-:Y:S01]  /*113f0*/  STL [R1+0x450], R9 ;  /* 0x0004500901007387 */ /* 0x0001e20000100800 */
[----:B------:R-:W-:-:S03]  /*11400*/  IADD3 R11, P1, PT, R11, UR19, RZ ;  /* 0x000000130b0b7c10 */ /* 0x000fc6000ff3e0ff */
[----:B------:R-:W-:Y:S01]  /*11410*/  STL [R1+0x4b8], R12 ;  /* 0x0004b80c01007387 */ /* 0x000fe20000100800 */
[----:B------:R-:W-:-:S03]  /*11420*/  IADD3.X R10, PT, PT, R10, UR39, RZ, P3, !PT ;  /* 0x000000270a0a7c10 */ /* 0x000fc60009ffe4ff */
[----:B0-----:R-:W2:Y:S01]  /*11430*/  LDL.LU R9, [R1+0x454] ;  /* 0x0004540001097983 */ /* 0x001ea20000300800 */
[----:B------:R-:W-:-:S03]  /*11440*/  IADD3 R4, P3, PT, R4, UR19, RZ ;  /* 0x0000001304047c10 */ /* 0x000fc6000ff7e0ff */
[----:B------:R0:W-:Y:S04]  /*11450*/  STL [R1+0x46c], R5 ;  /* 0x00046c0501007387 */ /* 0x0001e80000100800 */
[----:B0-----:R-:W3:Y:S04]  /*11460*/  LDL.LU R5, [R1+0x448] ;  /* 0x0004480001057983 */ /* 0x001ee80000300800 */
[----:B------:R-:W4:Y:S04]  /*11470*/  LDL.LU R30, [R1+0x44c] ;  /* 0x00044c00011e7983 */ /* 0x000f280000300800 */
[----:B------:R-:W-:Y:S04]  /*11480*/  STL [R1+0x47c], R11 ;  /* 0x00047c0b01007387 */ /* 0x000fe80000100800 */
[----:B------:R0:W-:Y:S04]  /*11490*/  STL [R1+0x4b4], R4 ;  /* 0x0004b40401007387 */ /* 0x0001e80000100800 */
[----:B------:R-:W-:Y:S04]  /*114a0*/  STL [R1+0x464], R10 ;  /* 0x0004640a01007387 */ /* 0x000fe80000100800 */
[----:B0-----:R-:W4:Y:S01]  /*114b0*/  LDL.LU R4, [R1+0x440] ;  /* 0x0004400001047983 */ /* 0x001f220000300800 */
[----:B------:R-:W-:-:S03]  /*114c0*/  IADD3.X R7, PT, PT, R7, UR39, RZ, P4, !PT ;  /* 0x0000002707077c10 */ /* 0x000fc6000a7fe4ff */
[----:B------:R-:W4:Y:S01]  /*114d0*/  LDL.LU R3, [R1+0x478] ;  /* 0x0004780001037983 */ /* 0x000f220000300800 */
[----:B------:R-:W-:-:S03]  /*114e0*/  IADD3 R6, P4, PT, R6, UR19, RZ ;  /* 0x0000001306067c10 */ /* 0x000fc6000ff9e0ff */
[----:B------:R-:W4:Y:S04]  /*114f0*/  LDL.LU R29, [R1+0x438] ;  /* 0x00043800011d7983 */ /* 0x000f280000300800 */
[----:B------:R0:W-:Y:S04]  /*11500*/  STL [R1+0x45c], R7 ;  /* 0x00045c0701007387 */ /* 0x0001e80000100800 */
[----:B------:R-:W4:Y:S04]  /*11510*/  LDL.LU R28, [R1+0x4b0] ;  /* 0x0004b000011c7983 */ /* 0x000f280000300800 */
[----:B------:R-:W4:Y:S04]  /*11520*/  LDL.LU R27, [R1+0x430] ;  /* 0x00043000011b7983 */ /* 0x000f280000300800 */
[----:B------:R1:W-:Y:S04]  /*11530*/  STL [R1+0x180], R6 ;  /* 0x0001800601007387 */ /* 0x0003e80000100800 */
        /* <DEDUP_REMOVED lines=16> */
[----:B0-----:R-:W4:Y:S04]  /*11640*/  LDL.LU R7, [R1+0x41c] ;  /* 0x00041c0001077983 */ /* 0x001f280000300800 */
[----:B-1----:R-:W4:Y:S04]  /*11650*/  LDL.LU R6, [R1+0x3f8] ;  /* 0x0003f80001067983 */ /* 0x002f280000300800 */
[----:B------:R-:W4:Y:S01]  /*11660*/  LDL.LU R10, [R1+0x414] ;  /* 0x00041400010a7983 */ /* 0x000f220000300800 */
[----:B--2---:R-:W-:-:S05]  /*11670*/  IADD3.X R9, PT, PT, R9, UR39, RZ, P5, !PT ;  /* 0x0000002709097c10 */ /* 0x004fca000affe4ff */
[----:B------:R0:W-:Y:S01]  /*11680*/  STL [R1+0x454], R9 ;  /* 0x0004540901007387 */ /* 0x0001e20000100800 */
[----:B---3--:R-:W-:-:S03]  /*11690*/  IADD3 R5, P5, PT, R5, UR19, RZ ;  /* 0x0000001305057c10 */ /* 0x008fc6000ffbe0ff */
[----:B0-----:R-:W2:Y:S01]  /*116a0*/  LDL.LU R9, [R1+0x49c] ;  /* 0x00049c0001097983 */ /* 0x001ea20000300800 */
[----:B----4-:R-:W-:-:S03]  /*116b0*/  IADD3.X R30, PT, PT, R30, UR39, RZ, P6, !PT ;  /* 0x000000271e1e7c10 */ /* 0x010fc6000b7fe4ff */
[----:B------:R0:W-:Y:S04]  /*116c0*/  STL [R1+0x448], R5 ;  /* 0x0004480501007387 */ /* 0x0001e80000100800 */
[----:B0-----:R-:W3:Y:S01]  /*116d0*/  LDL.LU R5, [R1+0x40c] ;  /* 0x00040c0001057983 */ /* 0x001ee20000300800 */
[----:B------:R-:W-:Y:S02]  /*116e0*/  IADD3 R4, P6, PT, R4, UR19, RZ ;  /* 0x0000001304047c10 */ /* 0x000fe4000ffde0ff */
[----:B------:R-:W-:-:S03]  /*116f0*/  IADD3.X R3, PT, PT, R3, UR39, RZ, P1, !PT ;  /* 0x0000002703037c10 */ /* 0x000fc60008ffe4ff */
[----:B------:R0:W-:Y:S04]  /*11700*/  STL [R1+0x440], R4 ;  /* 0x0004400401007387 */ /* 0x0001e80000100800 */
[----:B0-----:R-:W4:Y:S04]  /*11710*/  LDL.LU R4, [R1+0x494] ;  /* 0x0004940001047983 */ /* 0x001f280000300800 */
[----:B------:R-:W-:Y:S04]  /*11720*/  STL [R1+0x44c], R30 ;  /* 0x00044c1e01007387 */ /* 0x000fe80000100800 */
[----:B------:R0:W-:Y:S04]  /*11730*/  STL [R1+0x478], R3 ;  /* 0x0004780301007387 */ /* 0x0001e80000100800 */
[----:B0-----:R-:W4:Y:S01]  /*11740*/  LDL.LU R3, [R1+0x404] ;  /* 0x0004040001037983 */ /* 0x001f220000300800 */
[----:B------:R-:W-:-:S02]  /*11750*/  IADD3 R29, P1, PT, R29, UR19, RZ ;  /* 0x000000131d1d7c10 */ /* 0x000fc4000ff3e0ff */
[----:B------:R-:W-:Y:S02]  /*11760*/  IADD3.X R28, PT, PT, R28, UR39, RZ, P3, !PT ;  /* 0x000000271c1c7c10 */ /* 0x000fe40009ffe4ff */
[----:B------:R-:W-:Y:S02]  /*11770*/  IADD3 R27, P3, PT, R27, UR19, RZ ;  /* 0x000000131b1b7c10 */ /* 0x000fe4000ff7e0ff */
[----:B------:R-:W-:Y:S01]  /*11780*/  IADD3.X R26, PT, PT, R26, UR39, RZ, P4, !PT ;  /* 0x000000271a1a7c10 */ /* 0x000fe2000a7fe4ff */
[----:B------:R-:W-:Y:S01]  /*11790*/  STL [R1+0x438], R29 ;  /* 0x0004381d01007387 */ /* 0x000fe20000100800 */
[----:B------:R-:W-:Y:S02]  /*117a0*/  IADD3 R25, P4, PT, R25, UR19, RZ ;  /* 0x0000001319197c10 */ /* 0x000fe4000ff9e0ff */
[----:B------:R-:W-:Y:S01]  /*117b0*/  IADD3.X R24, PT, PT, R24, UR39, RZ, P5, !PT ;  /* 0x0000002718187c10 */ /* 0x000fe2000affe4ff */
[----:B------:R-:W-:Y:S01]  /*117c0*/  STL [R1+0x4b0], R28 ;  /* 0x0004b01c01007387 */ /* 0x000fe20000100800 */
[----:B------:R-:W-:-:S02]  /*117d0*/  IADD3 R23, P5, PT, R23, UR19, RZ ;  /* 0x0000001317177c10 */ /* 0x000fc4000ffbe0ff */
[----:B------:R-:W-:Y:S01]  /*117e0*/  IADD3.X R22, PT, PT, R22, UR39, RZ, P6, !PT ;  /* 0x0000002716167c10 */ /* 0x000fe2000b7fe4ff */
[----:B------:R-:W-:Y:S01]  /*117f0*/  STL [R1+0x430], R27 ;  /* 0x0004301b01007387 */ /* 0x000fe20000100800 */
[----:B------:R-:W-:Y:S02]  /*11800*/  IADD3 R21, P6, PT, R21, UR19, RZ ;  /* 0x0000001315157c10 */ /* 0x000fe4000ffde0ff */
[----:B------:R-:W-:Y:S01]  /*11810*/  IADD3.X R20, PT, PT, R20, UR39, RZ, P1, !PT ;  /* 0x0000002714147c10 */ /* 0x000fe20008ffe4ff */
[----:B------:R-:W-:Y:S01]  /*11820*/  STL [R1+0x17c], R26 ;  /* 0x00017c1a01007387 */ /* 0x000fe20000100800 */
[----:B------:R-:W-:-:S03]  /*11830*/  IADD3 R19, P1, PT, R19, UR19, RZ ;  /* 0x0000001313137c10 */ /* 0x000fc6000ff3e0ff */
[----:B------:R-:W-:Y:S01]  /*11840*/  STL [R1+0x428], R25 ;  /* 0x0004281901007387 */ /* 0x000fe20000100800 */
[----:B------:R-:W-:-:S03]  /*11850*/  IADD3.X R18, PT, PT, R18, UR39, RZ, P3, !PT ;  /* 0x0000002712127c10 */ /* 0x000fc60009ffe4ff */
        /* <DEDUP_REMOVED lines=12> */
[----:B------:R-:W-:Y:S04]  /*11920*/  STL [R1+0x42c], R18 ;  /* 0x00042c1201007387 */ /* 0x000fe80000100800 */
[----:B------:R-:W-:Y:S01]  /*11930*/  STL [R1+0x418], R17 ;  /* 0x0004181101007387 */ /* 0x000fe20000100800 */
[----:B------:R-:W-:Y:S02]  /*11940*/  IADD3 R11, P6, PT, R11, UR19, RZ ;  /* 0x000000130b0b7c10 */ /* 0x000fe4000ffde0ff */
[----:B------:R-:W-:Y:S01]  /*11950*/  IADD3.X R7, PT, PT, R7, UR39, RZ, P1, !PT ;  /* 0x0000002707077c10 */ /* 0x000fe20008ffe4ff */
[----:B------:R-:W-:Y:S04]  /*11960*/  STL [R1+0x424], R16 ;  /* 0x0004241001007387 */ /* 0x000fe80000100800 */
[----:B------:R-:W-:Y:S01]  /*11970*/  STL [R1+0x410], R15 ;  /* 0x0004100f01007387 */ /* 0x000fe20000100800 */
[----:B------:R-:W-:-:S03]  /*11980*/  IADD3 R6, P1, PT, R6, UR19, RZ ;  /* 0x0000001306067c10 */ /* 0x000fc6000ff3e0ff */
[----:B------:R-:W-:Y:S04]  /*11990*/  STL [R1+0x4a8], R14 ;  /* 0x0004a80e01007387 */ /* 0x000fe80000100800 */
[----:B------:R-:W-:Y:S01]  /*119a0*/  STL [R1+0x408], R13 ;  /* 0x0004080d01007387 */ /* 0x000fe20000100800 */
[----:B------:R-:W-:-:S03]  /*119b0*/  IADD3.X R10, PT, PT, R10, UR39, RZ, P3, !PT ;  /* 0x000000270a0a7c10 */ /* 0x000fc60009ffe4ff */
[----:B------:R-:W-:Y:S04]  /*119c0*/  STL [R1+0x4a0], R12 ;  /* 0x0004a00c01007387 */ /* 0x000fe80000100800 */
[----:B------:R0:W-:Y:S04]  /*119d0*/  STL [R1+0x41c], R7 ;  /* 0x00041c0701007387 */ /* 0x0001e80000100800 */
[----:B------:R-:W-:Y:S04]  /*119e0*/  STL [R1+0x400], R11 ;  /* 0x0004000b01007387 */ /* 0x000fe80000100800 */
[----:B0-----:R-:W4:Y:S04]  /*119f0*/  LDL.LU R7, [R1+0x3f0] ;  /* 0x0003f00001077983 */ /* 0x001f280000300800 */
[----:B------:R0:W-:Y:S04]  /*11a00*/  STL [R1+0x3f8], R6 ;  /* 0x0003f80601007387 */ /* 0x0001e80000100800 */
[----:B0-----:R-:W4:Y:S04]  /*11a10*/  LDL.LU R6, [R1+0x3fc] ;  /* 0x0003fc0001067983 */ /* 0x001f280000300800 */
[----:B------:R-:W4:Y:S04]  /*11a20*/  LDL.LU R30, [R1+0x3e8] ;  /* 0x0003e800011e7983 */ /* 0x000f280000300800 */
[----:B------:R-:W-:Y:S01]  /*11a30*/  STL [R1+0x414], R10 ;  /* 0x0004140a01007387 */ /* 0x000fe20000100800 */
[----:B--2---:R-:W-:-:S02]  /*11a40*/  IADD3 R9, P3, PT, R9, UR19, RZ ;  /* 0x0000001309097c10 */ /* 0x004fc4000ff7e0ff */
[----:B---3--:R-:W-:-:S05]  /*11a50*/  IADD3.X R5, PT, PT, R5, UR39, RZ, P4, !PT ;  /* 0x0000002705057c10 */ /* 0x008fca000a7fe4ff */
[----:B------:R0:W-:Y:S04]  /*11a60*/  STL [R1+0x40c], R5 ;  /* 0x00040c0501007387 */ /* 0x0001e80000100800 */
[----:B------:R-:W-:Y:S04]  /*11a70*/  STL [R1+0x49c], R9 ;  /* 0x00049c0901007387 */ /* 0x000fe80000100800 */
[----:B0-----:R-:W2:Y:S01]  /*11a80*/  LDL.LU R5, [R1+0x3f4] ;  /* 0x0003f40001057983 */ /* 0x001ea20000300800 */
[----:B----4-:R-:W-:-:S05]  /*11a90*/  IADD3 R4, P4, PT, R4, UR19, RZ ;  /* 0x0000001304047c10 */ /* 0x010fca000ff9e0ff */
[----:B------:R0:W-:Y:S04]  /*11aa0*/  STL [R1+0x494], R4 ;  /* 0x0004940401007387 */ /* 0x0001e80000100800 */
[----:B0-----:R-:W3:Y:S01]  /*11ab0*/  LDL.LU R4, [R1+0x3e0] ;  /* 0x0003e00001047983 */ /* 0x001ee20000300800 */
[----:B------:R-:W-:-:S03]  /*11ac0*/  IADD3.X R3, PT, PT, R3, UR39, RZ, P5, !PT ;  /* 0x0000002703037c10 */ /* 0x000fc6000affe4ff */
[----:B------:R-:W4:Y:S04]  /*11ad0*/  LDL.LU R29, [R1+0x498] ;  /* 0x00049800011d7983 */ /* 0x000f280000300800 */
        /* <DEDUP_REMOVED lines=21> */
[----:B------:R-:W4:Y:S01]  /*11c30*/  LDL.LU R10, [R1+0x398] ;  /* 0x00039800010a7983 */ /* 0x000f220000300800 */
[----:B------:R-:W-:-:S05]  /*11c40*/  IADD3 R7, P5, PT, R7, UR19, RZ ;  /* 0x0000001307077c10 */ /* 0x000fca000ffbe0ff */
[----:B------:R0:W-:Y:S01]  /*11c50*/  STL [R1+0x3f0], R7 ;  /* 0x0003f00701007387 */ /* 0x0001e20000100800 */
[----:B------:R-:W-:-:S03]  /*11c60*/  IADD3.X R6, PT, PT, R6, UR39, RZ, P6, !PT ;  /* 0x0000002706067c10 */ /* 0x000fc6000b7fe4ff */
[----:B0-----:R-:W4:Y:S04]  /*11c70*/  LDL.LU R7, [R1+0x3b4] ;  /* 0x0003b40001077983 */ /* 0x001f280000300800 */
[----:B------:R0:W-:Y:S01]  /*11c80*/  STL [R1+0x3fc], R6 ;  /* 0x0003fc0601007387 */ /* 0x0001e20000100800 */
[----:B------:R-:W-:-:S03]  /*11c90*/  IADD3 R30, P6, PT, R30, UR19, RZ ;  /* 0x000000131e1e7c10 */ /* 0x000fc6000ffde0ff */
[----:B0-----:R-:W4:Y:S01]  /*11ca0*/  LDL.LU R6, [R1+0x474] ;  /* 0x0004740001067983 */ /* 0x001f220000300800 */
[----:B--2---:R-:W-:-:S05]  /*11cb0*/  IADD3.X R5, PT, PT, R5, UR39, RZ, P1, !PT ;  /* 0x0000002705057c10 */ /* 0x004fca0008ffe4ff */
[----:B------:R0:W-:Y:S04]  /*11cc0*/  STL [R1+0x3f4], R5 ;  /* 0x0003f40501007387 */ /* 0x0001e80000100800 */
[----:B0-----:R-:W2:Y:S01]  /*11cd0*/  LDL.LU R5, [R1+0x3ac] ;  /* 0x0003ac0001057983 */ /* 0x001ea20000300800 */
[----:B---3--:R-:W-:-:S03]  /*11ce0*/  IADD3 R4, P1, PT, R4, UR19, RZ ;  /* 0x0000001304047c10 */ /* 0x008fc6000ff3e0ff */
[----:B------:R-:W-:Y:S01]  /*11cf0*/  STL [R1+0x3e8], R30 ;  /* 0x0003e81e01007387 */ /* 0x000fe20000100800 */
[----:B----4-:R-:W-:-:S03]  /*11d00*/  IADD3.X R29, PT, PT, R29, UR39, RZ, P3, !PT ;  /* 0x000000271d1d7c10 */ /* 0x010fc60009ffe4ff */
[----:B------:R0:W-:Y:S01]  /*11d10*/  STL [R1+0x3e0], R4 ;  /* 0x0003e00401007387 */ /* 0x0001e20000100800 */
[----:B------:R-:W-:Y:S02]  /*11d20*/  IADD3 R28, P3, PT, R28, UR19, RZ ;  /* 0x000000131c1c7c10 */ /* 0x000fe4000ff7e0ff */
[----:B------:R-:W-:Y:S01]  /*11d30*/  IADD3.X R27, PT, PT, R27, UR39, RZ, P4, !PT ;  /* 0x000000271b1b7c10 */ /* 0x000fe2000a7fe4ff */
[----:B0-----:R-:W3:Y:S01]  /*11d40*/  LDL.LU R4, [R1+0x38c] ;  /* 0x00038c0001047983 */ /* 0x001ee20000300800 */
        /* <DEDUP_REMOVED lines=36> */
[----:B------:R0:W-:Y:S04]  /*11f90*/  STL [R1+0x3a0], R9 ;  /* 0x0003a00901007387 */ /* 0x0001e80000100800 */
[----:B------:R-:W-:Y:S04]  /*11fa0*/  STL [R1+0x480], R11 ;  /* 0x0004800b01007387 */ /* 0x000fe80000100800 */
[----:B0-----:R-:W4:Y:S04]  /*11fb0*/  LDL.LU R9, [R1+0x3a4] ;  /* 0x0003a40001097983 */ /* 0x001f280000300800 */
[----:B------:R0:W-:Y:S04]  /*11fc0*/  STL [R1+0x3bc], R3 ;  /* 0x0003bc0301007387 */ /* 0x0001e80000100800 */
[----:B0-----:R-:W4:Y:S01]  /*11fd0*/  LDL.LU R3, [R1+0x384] ;  /* 0x0003840001037983 */ /* 0x001f220000300800 */
[----:B------:R-:W-:-:S02]  /*11fe0*/  IADD3 R10, P3, PT, R10, UR19, RZ ;  /* 0x000000130a0a7c10 */ /* 0x000fc4000ff7e0ff */
[----:B------:R-:W-:Y:S01]  /*11ff0*/  IADD3.X R7, PT, PT, R7, UR39, RZ, P4, !PT ;  /* 0x0000002707077c10 */ /* 0x000fe2000a7fe4ff */
[----:B------:R-:W4:Y:S01]  /*12000*/  LDL.LU R30, [R1+0x39c] ;  /* 0x00039c00011e7983 */ /* 0x000f220000300800 */
[----:B------:R-:W-:-:S03]  /*12010*/  IADD3 R6, P4, PT, R6, UR19, RZ ;  /* 0x0000001306067c10 */ /* 0x000fc6000ff9e0ff */
[----:B------:R-:W-:Y:S04]  /*12020*/  STL [R1+0x398], R10 ;  /* 0x0003980a01007387 */ /* 0x000fe80000100800 */
[----:B------:R0:W-:Y:S04]  /*12030*/  STL [R1+0x474], R6 ;  /* 0x0004740601007387 */ /* 0x0001e80000100800 */
[----:B------:R-:W-:Y:S04]  /*12040*/  STL [R1+0x3b4], R7 ;  /* 0x0003b40701007387 */ /* 0x000fe80000100800 */
[----:B0-----:R-:W4:Y:S01]  /*12050*/  LDL.LU R6, [R1+0x37c] ;  /* 0x00037c0001067983 */ /* 0x001f220000300800 */
[----:B--2---:R-:W-:-:S05]  /*12060*/  IADD3.X R5, PT, PT, R5, UR39, RZ, P5, !PT ;  /* 0x0000002705057c10 */ /* 0x004fca000affe4ff */
[----:B------:R0:W-:Y:S04]  /*12070*/  STL [R1+0x3ac], R5 ;  /* 0x0003ac0501007387 */ /* 0x0001e80000100800 */
[----:B0-----:R-:W2:Y:S04]  /*12080*/  LDL.LU R5, [R1+0x394] ;  /* 0x0003940001057983 */ /* 0x001ea80000300800 */
[----:B------:R-:W2:Y:S01]  /*12090*/  LDL.LU R29, [R1+0x374] ;  /* 0x00037400011d7983 */ /* 0x000ea20000300800 */
[----:B---3--:R-:W-:-:S03]  /*120a0*/  IADD3 R4, P5, PT, R4, UR19, RZ ;  /* 0x0000001304047c10 */ /* 0x008fc6000ffbe0ff */
[----:B------:R-:W3:Y:S04]  /*120b0*/  LDL.LU R28, [R1+0x390] ;  /* 0x00039000011c7983 */ /* 0x000ee80000300800 */
[----:B------:R-:W3:Y:S04]  /*120c0*/  LDL.LU R27, [R1+0x36c] ;  /* 0x00036c00011b7983 */ /* 0x000ee80000300800 */
[----:B------:R0:W-:Y:S04]  /*120d0*/  STL [R1+0x38c], R4 ;  /* 0x00038c0401007387 */ /* 0x0001e80000100800 */
[----:B------:R-:W3:Y:S04]  /*120e0*/  LDL.LU R26, [R1+0x388] ;  /* 0x00038800011a7983 */ /* 0x000ee80000300800 */
        /* <DEDUP_REMOVED lines=16> */
[----:B0-----:R-:W3:Y:S04]  /*121f0*/  LDL.LU R4, [R1+0x324] ;  /* 0x0003240001047983 */ /* 0x001ee80000300800 */
[----:B------:R-:W3:Y:S01]  /*12200*/  LDL.LU R10, [R1+0x340] ;  /* 0x00034000010a7983 */ /* 0x000ee20000300800 */
[----:B----4-:R-:W-:-:S05]  /*12210*/  IADD3.X R9, PT, PT, R9, UR39, RZ, P6, !PT ;  /* 0x0000002709097c10 */ /* 0x010fca000b7fe4ff */
[----:B------:R0:W-:Y:S01]  /*12220*/  STL [R1+0x3a4], R9 ;  /* 0x0003a40901007387 */ /* 0x0001e20000100800 */
[----:B------:R-:W-:-:S03]  /*12230*/  IADD3 R3, P6, PT, R3, UR19, RZ ;  /* 0x0000001303037c10 */ /* 0x000fc6000ffde0ff */
[----:B0-----:R-:W4:Y:S04]  /*12240*/  LDL.LU R9, [R1+0x31c] ;  /* 0x00031c0001097983 */ /* 0x001f280000300800 */
[----:B------:R0:W-:Y:S04]  /*12250*/  STL [R1+0x384], R3 ;  /* 0x0003840301007387 */ /* 0x0001e80000100800 */
[----:B0-----:R-:W4:Y:S01]  /*12260*/  LDL.LU R3, [R1+0x338] ;  /* 0x0003380001037983 */ /* 0x001f220000300800 */
[----:B------:R-:W-:Y:S02]  /*12270*/  IADD3.X R30, PT, PT, R30, UR39, RZ, P1, !PT ;  /* 0x000000271e1e7c10 */ /* 0x000fe40008ffe4ff */
[----:B------:R-:W-:-:S05]  /*12280*/  IADD3 R6, P1, PT, R6, UR19, RZ ;  /* 0x0000001306067c10 */ /* 0x000fca000ff3e0ff */
[----:B------:R0:W-:Y:S04]  /*12290*/  STL [R1+0x37c], R6 ;  /* 0x00037c0601007387 */ /* 0x0001e80000100800 */
[----:B0-----:R-:W4:Y:S04]  /*122a0*/  LDL.LU R6, [R1+0x314] ;  /* 0x0003140001067983 */ /* 0x001f280000300800 */
[----:B------:R-:W-:Y:S01]  /*122b0*/  STL [R1+0x39c], R30 ;  /* 0x00039c1e01007387 */ /* 0x000fe20000100800 */
[----:B--2---:R-:W-:Y:S02]  /*122c0*/  IADD3.X R5, PT, PT, R5, UR39, RZ, P3, !PT ;  /* 0x0000002705057c10 */ /* 0x004fe40009ffe4ff */
[----:B------:R-:W-:-:S03]  /*122d0*/  IADD3 R29, P3, PT, R29, UR19, RZ ;  /* 0x000000131d1d7c10 */ /* 0x000fc6000ff7e0ff */
[----:B------:R0:W-:Y:S01]  /*122e0*/  STL [R1+0x394], R5 ;  /* 0x0003940501007387 */ /* 0x0001e20000100800 */
[----:B---3--:R-:W-:Y:S02]  /*122f0*/  IADD3.X R28, PT, PT, R28, UR39, RZ, P4, !PT ;  /* 0x000000271c1c7c10 */ /* 0x008fe4000a7fe4ff */
[----:B------:R-:W-:Y:S01]  /*12300*/  IADD3 R27, P4, PT, R27, UR19, RZ ;  /* 0x000000131b1b7c10 */ /* 0x000fe2000ff9e0ff */
[----:B0-----:R-:W2:Y:S01]  /*12310*/  LDL.LU R5, [R1+0x330] ;  /* 0x0003300001057983 */ /* 0x001ea20000300800 */
        /* <DEDUP_REMOVED lines=35> */
[----:B------:R-:W-:Y:S04]  /*12550*/  STL [R1+0x350], R12 ;  /* 0x0003500c01007387 */ /* 0x000fe80000100800 */
[----:B------:R0:W-:Y:S01]  /*12560*/  STL [R1+0x348], R7 ;  /* 0x0003480701007387 */ /* 0x0001e20000100800 */
[----:B------:R-:W-:-:S03]  /*12570*/  IADD3.X R10, PT, PT, R10, UR39, RZ, P4, !PT ;  /* 0x000000270a0a7c10 */ /* 0x000fc6000a7fe4ff */
[----:B------:R-:W-:Y:S04]  /*12580*/  STL [R1+0x32c], R11 ;  /* 0x00032c0b01007387 */ /* 0x000fe80000100800 */
[----:B0-----:R-:W3:Y:S04]  /*12590*/  LDL.LU R7, [R1+0x30c] ;  /* 0x00030c0001077983 */ /* 0x001ee80000300800 */
[----:B------:R0:W-:Y:S01]  /*125a0*/  STL [R1+0x324], R4 ;  /* 0x0003240401007387 */ /* 0x0001e20000100800 */
[----:B----4-:R-:W-:-:S03]  /*125b0*/  IADD3 R9, P4, PT, R9, UR19, RZ ;  /* 0x0000001309097c10 */ /* 0x010fc6000ff9e0ff */
[----:B0-----:R-:W4:Y:S04]  /*125c0*/  LDL.LU R4, [R1+0x328] ;  /* 0x0003280001047983 */ /* 0x001f280000300800 */
[----:B------:R-:W4:Y:S01]  /*125d0*/  LDL.LU R30, [R1+0x304] ;  /* 0x00030400011e7983 */ /* 0x000f220000300800 */
[----:B------:R-:W-:-:S03]  /*125e0*/  IADD3.X R3, PT, PT, R3, UR39, RZ, P5, !PT ;  /* 0x0000002703037c10 */ /* 0x000fc6000affe4ff */
[----:B------:R-:W-:Y:S04]  /*125f0*/  STL [R1+0x340], R10 ;  /* 0x0003400a01007387 */ /* 0x000fe80000100800 */
[----:B------:R0:W-:Y:S04]  /*12600*/  STL [R1+0x338], R3 ;  /* 0x0003380301007387 */ /* 0x0001e80000100800 */
[----:B------:R-:W-:Y:S04]  /*12610*/  STL [R1+0x31c], R9 ;  /* 0x00031c0901007387 */ /* 0x000fe80000100800 */
[----:B0-----:R-:W4:Y:S01]  /*12620*/  LDL.LU R3, [R1+0x320] ;  /* 0x0003200001037983 */ /* 0x001f220000300800 */
[----:B------:R-:W-:-:S05]  /*12630*/  IADD3 R6, P5, PT, R6, UR19, RZ ;  /* 0x0000001306067c10 */ /* 0x000fca000ffbe0ff */
[----:B------:R0:W-:Y:S04]  /*12640*/  STL [R1+0x314], R6 ;  /* 0x0003140601007387 */ /* 0x0001e80000100800 */
[----:B0-----:R-:W4:Y:S04]  /*12650*/  LDL.LU R6, [R1+0x2fc] ;  /* 0x0002fc0001067983 */ /* 0x001f280000300800 */
[----:B------:R-:W4:Y:S04]  /*12660*/  LDL.LU R29, [R1+0x318] ;  /* 0x00031800011d7983 */ /* 0x000f280000300800 */
[----:B------:R-:W4:Y:S04]  /*12670*/  LDL.LU R28, [R1+0x2f4] ;  /* 0x0002f400011c7983 */ /* 0x000f280000300800 */
[----:B------:R-:W4:Y:S01]  /*12680*/  LDL.LU R27, [R1+0x310] ;  /* 0x00031000011b7983 */ /* 0x000f220000300800 */
[----:B--2---:R-:W-:-:S05]  /*12690*/  IADD3.X R5, PT, PT, R5, UR39, RZ, P6, !PT ;  /* 0x0000002705057c10 */ /* 0x004fca000b7fe4ff */
[----:B------:R0:W-:Y:S04]  /*126a0*/  STL [R1+0x330], R5 ;  /* 0x0003300501007387 */ /* 0x0001e80000100800 */
[----:B------:R-:W2:Y:S04]  /*126b0*/  LDL.LU R26, [R1+0x2ec] ;  /* 0x0002ec00011a7983 */ /* 0x000ea80000300800 */
        /* <DEDUP_REMOVED lines=16> */
[----:B0-----:R-:W2:Y:S04]  /*127c0*/  LDL.LU R5, [R1+0x2c8] ;  /* 0x0002c80001057983 */ /* 0x001ea80000300800 */
[----:B------:R-:W2:Y:S01]  /*127d0*/  LDL.LU R10, [R1+0x2a4] ;  /* 0x0002a400010a7983 */ /* 0x000ea20000300800 */
[----:B---3--:R-:W-:-:S05]  /*127e0*/  IADD3 R7, P6, PT, R7, UR19, RZ ;  /* 0x0000001307077c10 */ /* 0x008fca000ffde0ff */
[----:B------:R0:W-:Y:S01]  /*127f0*/  STL [R1+0x30c], R7 ;  /* 0x00030c0701007387 */ /* 0x0001e20000100800 */
[----:B----4-:R-:W-:-:S03]  /*12800*/  IADD3.X R4, PT, PT, R4, UR39, RZ, P1, !PT ;  /* 0x0000002704047c10 */ /* 0x010fc60008ffe4ff */
[----:B0-----:R-:W3:Y:S04]  /*12810*/  LDL.LU R7, [R1+0x2c0] ;  /* 0x0002c00001077983 */ /* 0x001ee80000300800 */
[----:B------:R0:W-:Y:S04]  /*12820*/  STL [R1+0x328], R4 ;  /* 0x0003280401007387 */ /* 0x0001e80000100800 */
[----:B0-----:R-:W4:Y:S01]  /*12830*/  LDL.LU R4, [R1+0x29c] ;  /* 0x00029c0001047983 */ /* 0x001f220000300800 */
[----:B------:R-:W-:-:S05]  /*12840*/  IADD3.X R3, PT, PT, R3, UR39, RZ, P3, !PT ;  /* 0x0000002703037c10 */ /* 0x000fca0009ffe4ff */
[----:B------:R0:W-:Y:S04]  /*12850*/  STL [R1+0x320], R3 ;  /* 0x0003200301007387 */ /* 0x0001e80000100800 */
[----:B0-----:R-:W4:Y:S01]  /*12860*/  LDL.LU R3, [R1+0x2b8] ;  /* 0x0002b80001037983 */ /* 0x001f220000300800 */
[----:B------:R-:W-:Y:S02]  /*12870*/  IADD3 R30, P1, PT, R30, UR19, RZ ;  /* 0x000000131e1e7c10 */ /* 0x000fe4000ff3e0ff */
[----:B------:R-:W-:-:S03]  /*12880*/  IADD3 R6, P3, PT, R6, UR19, RZ ;  /* 0x0000001306067c10 */ /* 0x000fc6000ff7e0ff */
[----:B------:R-:W-:Y:S01]  /*12890*/  STL [R1+0x304], R30 ;  /* 0x0003041e01007387 */ /* 0x000fe20000100800 */
[----:B------:R-:W-:-:S03]  /*128a0*/  IADD3.X R29, PT, PT, R29, UR39, RZ, P4, !PT ;  /* 0x000000271d1d7c10 */ /* 0x000fc6000a7fe4ff */
[----:B------:R0:W-:Y:S01]  /*128b0*/  STL [R1+0x2fc], R6 ;  /* 0x0002fc0601007387 */ /* 0x0001e20000100800 */
[----:B------:R-:W-:Y:S02]  /*128c0*/  IADD3 R28, P4, PT, R28, UR19, RZ ;  /* 0x000000131c1c7c10 */ /* 0x000fe4000ff9e0ff */
[----:B------:R-:W-:Y:S01]  /*128d0*/  IADD3.X R27, PT, PT, R27, UR39, RZ, P5, !PT ;  /* 0x000000271b1b7c10 */ /* 0x000fe2000affe4ff */
[----:B0-----:R-:W4:Y:S04]  /*128e0*/  LDL.LU R6, [R1+0x294] ;  /* 0x0002940001067983 */ /* 0x001f280000300800 */
[----:B------:R-:W-:Y:S04]  /*128f0*/  STL [R1+0x318], R29 ;  /* 0x0003181d01007387 */ /* 0x000fe80000100800 */
[----:B------:R-:W-:Y:S04]  /*12900*/  STL [R1+0x2f4], R28 ;  /* 0x0002f41c01007387 */ /* 0x000fe80000100800 */
[----:B------:R-:W-:Y:S01]  /*12910*/  STL [R1+0x310], R27 ;  /* 0x0003101b01007387 */ /* 0x000fe20000100800 */
[----:B--2---:R-:W-:-:S02]  /*12920*/  IADD3 R26, P5, PT, R26, UR19, RZ ;  /* 0x000000131a1a7c10 */ /* 0x004fc4000ffbe0ff */
        /* <DEDUP_REMOVED lines=26> */
[----:B------:R-:W-:Y:S02]  /*12ad0*/  IADD3 R12, P1, PT, R12, UR19, RZ ;  /* 0x000000130c0c7c10 */ /* 0x000fe4000ff3e0ff */
[----:B------:R-:W-:Y:S01]  /*12ae0*/  IADD3.X R11, PT, PT, R11, UR39, RZ, P3, !PT ;  /* 0x000000270b0b7c10 */ /* 0x000fe20009ffe4ff */
[----:B------:R-:W-:Y:S01]  /*12af0*/  STL [R1+0x2d8], R13 ;  /* 0x0002d80d01007387 */ /* 0x000fe20000100800 */
[----:B------:R-:W-:-:S03]  /*12b00*/  IADD3 R9, P3, PT, R9, UR19, RZ ;  /* 0x0000001309097c10 */ /* 0x000fc6000ff7e0ff */
[----:B------:R-:W-:Y:S01]  /*12b10*/  STL [R1+0x2b4], R12 ;  /* 0x0002b40c01007387 */ /* 0x000fe20000100800 */
[----:B------:R-:W-:-:S03]  /*12b20*/  IADD3.X R5, PT, PT, R5, UR39, RZ, P4, !PT ;  /* 0x0000002705057c10 */ /* 0x000fc6000a7fe4ff */
[----:B------:R0:W-:Y:S01]  /*12b30*/  STL [R1+0x2ac], R9 ;  /* 0x0002ac0901007387 */ /* 0x0001e20000100800 */
[----:B------:R-:W-:-:S03]  /*12b40*/  IADD3 R10, P4, PT, R10, UR19, RZ ;  /* 0x000000130a0a7c10 */ /* 0x000fc6000ff9e0ff */
[----:B------:R-:W-:Y:S04]  /*12b50*/  STL [R1+0x2d0], R11 ;  /* 0x0002d00b01007387 */ /* 0x000fe80000100800 */
[----:B0-----:R-:W2:Y:S04]  /*12b60*/  LDL.LU R9, [R1+0x2b0] ;  /* 0x0002b00001097983 */ /* 0x001ea80000300800 */
[----:B------:R0:W-:Y:S04]  /*12b70*/  STL [R1+0x2c8], R5 ;  /* 0x0002c80501007387 */ /* 0x0001e80000100800 */
[----:B0-----:R-:W2:Y:S01]  /*12b80*/  LDL.LU R5, [R1+0x28c] ;  /* 0x00028c0001057983 */ /* 0x001ea20000300800 */
[----:B---3--:R-:W-:-:S03]  /*12b90*/  IADD3.X R7, PT, PT, R7, UR39, RZ, P5, !PT ;  /* 0x0000002707077c10 */ /* 0x008fc6000affe4ff */
[----:B------:R-:W3:Y:S04]  /*12ba0*/  LDL.LU R30, [R1+0x2a8] ;  /* 0x0002a800011e7983 */ /* 0x000ee80000300800 */
[----:B------:R-:W-:Y:S01]  /*12bb0*/  STL [R1+0x2a4], R10 ;  /* 0x0002a40a01007387 */ /* 0x000fe20000100800 */
[----:B----4-:R-:W-:-:S05]  /*12bc0*/  IADD3 R4, P5, PT, R4, UR19, RZ ;  /* 0x0000001304047c10 */ /* 0x010fca000ffbe0ff */
[----:B------:R0:W-:Y:S04]  /*12bd0*/  STL [R1+0x29c], R4 ;  /* 0x00029c0401007387 */ /* 0x0001e80000100800 */
[----:B------:R-:W-:Y:S04]  /*12be0*/  STL [R1+0x2c0], R7 ;  /* 0x0002c00701007387 */ /* 0x000fe80000100800 */
[----:B0-----:R-:W4:Y:S01]  /*12bf0*/  LDL.LU R4, [R1+0x284] ;  /* 0x0002840001047983 */ /* 0x001f220000300800 */
[----:B------:R-:W-:-:S05]  /*12c00*/  IADD3.X R3, PT, PT, R3, UR39, RZ, P6, !PT ;  /* 0x0000002703037c10 */ /* 0x000fca000b7fe4ff */
[----:B------:R0:W-:Y:S04]  /*12c10*/  STL [R1+0x2b8], R3 ;  /* 0x0002b80301007387 */ /* 0x0001e80000100800 */
[----:B0-----:R-:W4:Y:S04]  /*12c20*/  LDL.LU R3, [R1+0x2a0] ;  /* 0x0002a00001037983 */ /* 0x001f280000300800 */
[----:B------:R-:W4:Y:S01]  /*12c30*/  LDL.LU R29, [R1+0x27c] ;  /* 0x00027c00011d7983 */ /* 0x000f220000300800 */
[----:B------:R-:W-:-:S03]  /*12c40*/  IADD3 R6, P6, PT, R6, UR19, RZ ;  /* 0x0000001306067c10 */ /* 0x000fc6000ffde0ff */
        /* <DEDUP_REMOVED lines=22> */
[----:B--2---:R-:W-:-:S05]  /*12db0*/  IADD3.X R9, PT, PT, R9, UR39, RZ, P1, !PT ;  /* 0x0000002709097c10 */ /* 0x004fca0008ffe4ff */
[----:B------:R0:W-:Y:S01]  /*12dc0*/  STL [R1+0x2b0], R9 ;  /* 0x0002b00901007387 */ /* 0x0001e20000100800 */
[----:B------:R-:W-:-:S03]  /*12dd0*/  IADD3 R5, P1, PT, R5, UR19, RZ ;  /* 0x0000001305057c10 */ /* 0x000fc6000ff3e0ff */
[----:B0-----:R-:W2:Y:S01]  /*12de0*/  LDL.LU R9, [R1+0x224] ;  /* 0x0002240001097983 */ /* 0x001ea20000300800 */
[----:B---3--:R-:W-:-:S03]  /*12df0*/  IADD3.X R30, PT, PT, R30, UR39, RZ, P3, !PT ;  /* 0x000000271e1e7c10 */ /* 0x008fc60009ffe4ff */
[----:B------:R0:W-:Y:S04]  /*12e00*/  STL [R1+0x28c], R5 ;  /* 0x00028c0501007387 */ /* 0x0001e80000100800 */
[----:B0-----:R-:W3:Y:S01]  /*12e10*/  LDL.LU R5, [R1+0x240] ;  /* 0x0002400001057983 */ /* 0x001ee20000300800 */
[----:B----4-:R-:W-:-:S05]  /*12e20*/  IADD3 R4, P3, PT, R4, UR19, RZ ;  /* 0x0000001304047c10 */ /* 0x010fca000ff7e0ff */
[----:B------:R0:W-:Y:S04]  /*12e30*/  STL [R1+0x284], R4 ;  /* 0x0002840401007387 */ /* 0x0001e80000100800 */
[----:B0-----:R-:W4:Y:S01]  /*12e40*/  LDL.LU R4, [R1+0x21c] ;  /* 0x00021c0001047983 */ /* 0x001f220000300800 */
[----:B------:R-:W-:-:S03]  /*12e50*/  IADD3.X R3, PT, PT, R3, UR39, RZ, P4, !PT ;  /* 0x0000002703037c10 */ /* 0x000fc6000a7fe4ff */
[----:B------:R-:W-:Y:S04]  /*12e60*/  STL [R1+0x2a8], R30 ;  /* 0x0002a81e01007387 */ /* 0x000fe80000100800 */
[----:B------:R0:W-:Y:S04]  /*12e70*/  STL [R1+0x2a0], R3 ;  /* 0x0002a00301007387 */ /* 0x0001e80000100800 */
[----:B0-----:R-:W4:Y:S01]  /*12e80*/  LDL.LU R3, [R1+0x238] ;  /* 0x0002380001037983 */ /* 0x001f220000300800 */
[----:B------:R-:W-:Y:S02]  /*12e90*/  IADD3 R29, P4, PT, R29, UR19, RZ ;  /* 0x000000131d1d7c10 */ /* 0x000fe4000ff9e0ff */
[----:B------:R-:W-:-:S02]  /*12ea0*/  IADD3.X R28, PT, PT, R28, UR39, RZ, P5, !PT ;  /* 0x000000271c1c7c10 */ /* 0x000fc4000affe4ff */
        /* <DEDUP_REMOVED lines=35> */
[----:B------:R-:W-:Y:S04]  /*130e0*/  STL [R1+0x23c], R13 ;  /* 0x00023c0d01007387 */ /* 0x000fe80000100800 */
[----:B------:R-:W-:Y:S01]  /*130f0*/  STL [R1+0x258], R12 ;  /* 0x0002580c01007387 */ /* 0x000fe20000100800 */
[----:B------:R-:W-:-:S03]  /*13100*/  IADD3.X R10, PT, PT, R10, UR39, RZ, P5, !PT ;  /* 0x000000270a0a7c10 */ /* 0x000fc6000affe4ff */
        /* <DEDUP_REMOVED lines=14> */
[----:B0-----:R-:W3:Y:S04]  /*131f0*/  LDL.LU R4, [R1+0x204] ;  /* 0x0002040001047983 */ /* 0x001ee80000300800 */
[----:B------:R-:W4:Y:S01]  /*13200*/  LDL.LU R29, [R1+0x220] ;  /* 0x00022000011d7983 */ /* 0x000f220000300800 */
[----:B------:R-:W-:-:S03]  /*13210*/  IADD3.X R3, PT, PT, R3, UR39, RZ, P1, !PT ;  /* 0x0000002703037c10 */ /* 0x000fc60008ffe4ff */
        /* <DEDUP_REMOVED lines=31> */
[----:B0-----:R-:W2:Y:S04]  /*13410*/  LDL.LU R5, [R1+0x1c0] ;  /* 0x0001c00001057983 */ /* 0x001ea80000300800 */
[----:B------:R-:W-:Y:S01]  /*13420*/  STL [R1+0x20c], R30 ;  /* 0x00020c1e01007387 */ /* 0x000fe20000100800 */
[----:B---3--:R-:W-:Y:S02]  /*13430*/  IADD3 R4, P4, PT, R4, UR19, RZ ;  /* 0x0000001304047c10 */ /* 0x008fe4000ff9e0ff */
        /* <DEDUP_REMOVED lines=57> */
[----:B------:R-:W2:Y:S04]  /*137d0*/  LDL.LU R29, [R1+0x184] ;  /* 0x00018400011d7983 */ /* 0x000ea80000300800 */
[----:B------:R-:W2:Y:S04]  /*137e0*/  LDL.LU R28, [R1+0x1a0] ;  /* 0x0001a000011c7983 */ /* 0x000ea80000300800 */
[----:B------:R-:W2:Y:S01]  /*137f0*/  LDL.LU R27, [R1+0x174] ;  /* 0x00017400011b7983 */ /* 0x000ea20000300800 */
[----:B---3--:R-:W-:-:S05]  /*13800*/  IADD3 R4, P1, PT, R4, UR19, RZ ;  /* 0x0000001304047c10 */ /* 0x008fca000ff3e0ff */
        /* <DEDUP_REMOVED lines=34> */
[----:B------:R-:W-:Y:S02]  /*13a30*/  IADD3.X R28, PT, PT, R28, UR39, RZ, P6, !PT ;  /* 0x000000271c1c7c10 */ /* 0x000fe4000b7fe4ff */
[----:B------:R-:W-:Y:S01]  /*13a40*/  IADD3 R27, P6, PT, R27, UR19, RZ ;  /* 0x000000131b1b7c10 */ /* 0x000fe2000ffde0ff */
[----:B0-----:R-:W2:Y:S04]  /*13a50*/  LDL.LU R5, [R1+0x138] ;  /* 0x0001380001057983 */ /* 0x001ea80000300800 */
[----:B------:R-:W-:Y:S01]  /*13a60*/  STL [R1+0x184], R29 ;  /* 0x0001841d01007387 */ /* 0x000fe20000100800 */
[----:B---3--:R-:W-:-:S03]  /*13a70*/  IADD3.X R26, PT, PT, R26, UR39, RZ, P1, !PT ;  /* 0x000000271a1a7c10 */ /* 0x008fc60008ffe4ff */
        /* <DEDUP_REMOVED lines=34> */
[----:B------:R0:W-:Y:S01]  /*13ca0*/  STL [R1+0x150], R7 ;  /* 0x0001500701007387 */ /* 0x0001e20000100800 */
[----:B------:R-:W-:-:S03]  /*13cb0*/  IADD3.X R10, PT, PT, R10, UR39, RZ, P6, !PT ;  /* 0x000000270a0a7c10 */ /* 0x000fc6000b7fe4ff */
[----:B------:R-:W-:Y:S04]  /*13cc0*/  STL [R1+0x134], R11 ;  /* 0x0001340b01007387 */ /* 0x000fe80000100800 */
[----:B0-----:R-:W3:Y:S04]  /*13cd0*/  LDL.LU R7, [R1+0x114] ;  /* 0x0001140001077983 */ /* 0x001ee80000300800 */
[----:B------:R0:W-:Y:S04]  /*13ce0*/  STL [R1+0x12c], R4 ;  /* 0x00012c0401007387 */ /* 0x0001e80000100800 */
[----:B0-----:R-:W3:Y:S01]  /*13cf0*/  LDL.LU R4, [R1+0x130] ;  /* 0x0001300001047983 */ /* 0x001ee20000300800 */
[----:B----4-:R-:W-:-:S03]  /*13d00*/  IADD3 R9, P6, PT, R9, UR19, RZ ;  /* 0x0000001309097c10 */ /* 0x010fc6000ffde0ff */
[----:B------:R-:W4:Y:S04]  /*13d10*/  LDL.LU R30, [R1+0x10c] ;  /* 0x00010c00011e7983 */ /* 0x000f280000300800 */
[----:B------:R-:W-:Y:S01]  /*13d20*/  STL [R1+0x148], R10 ;  /* 0x0001480a01007387 */ /* 0x000fe20000100800 */
[----:B------:R-:W-:-:S05]  /*13d30*/  IADD3.X R3, PT, PT, R3, UR39, RZ, P1, !PT ;  /* 0x0000002703037c10 */ /* 0x000fca0008ffe4ff */
        /* <DEDUP_REMOVED lines=32> */
[----:B------:R-:W-:-:S03]  /*13f40*/  IADD3.X R4, PT, PT, R4, UR39, RZ, P4, !PT ;  /* 0x0000002704047c10 */ /* 0x000fc6000a7fe4ff */
[----:B0-----:R-:W3:Y:S04]  /*13f50*/  LDL.LU R7, [R1+0xc8] ;  /* 0x0000c80001077983 */ /* 0x001ee80000300800 */
[----:B------:R0:W-:Y:S04]  /*13f60*/  STL [R1+0x130], R4 ;  /* 0x0001300401007387 */ /* 0x0001e80000100800 */
[----:B0-----:R-:W3:Y:S01]  /*13f70*/  LDL.LU R4, [R1+0x60c] ;  /* 0x00060c0001047983 */ /* 0x001ee20000300800 */
[----:B----4-:R-:W-:-:S05]  /*13f80*/  IADD3.X R3, PT, PT, R3, UR39, RZ, P5, !PT ;  /* 0x0000002703037c10 */ /* 0x010fca000affe4ff */
[----:B------:R0:W-:Y:S04]  /*13f90*/  STL [R1+0x128], R3 ;  /* 0x0001280301007387 */ /* 0x0001e80000100800 */
[----:B0-----:R-:W4:Y:S01]  /*13fa0*/  LDL.LU R3, [R1+0xc0] ;  /* 0x0000c00001037983 */ /* 0x001f220000300800 */
[----:B------:R-:W-:-:S05]  /*13fb0*/  IADD3 R30, P4, PT, R30, UR19, RZ ;  /* 0x000000131e1e7c10 */ /* 0x000fca000ff9e0ff */
[----:B------:R-:W-:Y:S01]  /*13fc0*/  STL [R1+0x10c], R30 ;  /* 0x00010c1e01007387 */ /* 0x000fe20000100800 */
[----:B------:R-:W-:Y:S02]  /*13fd0*/  IADD3 R6, P5, PT, R6, UR19, RZ ;  /* 0x0000001306067c10 */ /* 0x000fe4000ffbe0ff */
        /* <DEDUP_REMOVED lines=50> */
[----:B------:R-:W-:-:S05]  /*14300*/  IADD3 R4, P1, PT, R4, UR18, RZ ;  /* 0x0000001204047c10 */ /* 0x000fca000ff3e0ff */
[----:B------:R0:W-:Y:S04]  /*14310*/  STL [R1+0x60c], R4 ;  /* 0x00060c0401007387 */ /* 0x0001e80000100800 */
[----:B------:R-:W-:Y:S04]  /*14320*/  STL [R1+0xc8], R7 ;  /* 0x0000c80701007387 */ /* 0x000fe80000100800 */
[----:B0-----:R-:W3:Y:S01]  /*14330*/  LDL.LU R4, [R1+0x5fc] ;  /* 0x0005fc0001047983 */ /* 0x001ee20000300800 */
[----:B----4-:R-:W-:-:S05]  /*14340*/  IADD3.X R3, PT, PT, R3, UR39, RZ, P3, !PT ;  /* 0x0000002703037c10 */ /* 0x010fca0009ffe4ff */
[----:B------:R0:W-:Y:S04]  /*14350*/  STL [R1+0xc0], R3 ;  /* 0x0000c00301007387 */ /* 0x0001e80000100800 */
[----:B0-----:R-:W4:Y:S04]  /*14360*/  LDL.LU R3, [R1+0x610] ;  /* 0x0006100001037983 */ /* 0x001f280000300800 */
[----:B------:R-:W4:Y:S04]  /*14370*/  LDL.LU R29, [R1+0x5f4] ;  /* 0x0005f400011d7983 */ /* 0x000f280000300800 */
[----:B------:R-:W4:Y:S01]  /*14380*/  LDL.LU R28, [R1+0x608] ;  /* 0x00060800011c7983 */ /* 0x000f220000300800 */
[----:B------:R-:W-:-:S03]  /*14390*/  IADD3 R6, P3, PT, R6, UR18, RZ ;  /* 0x0000001206067c10 */ /* 0x000fc6000ff7e0ff */
        /* <DEDUP_REMOVED lines=28> */
[----:B------:R-:W-:-:S05]  /*14560*/  IADD3 R4, P5, PT, R4, UR18, RZ ;  /* 0x0000001204047c10 */ /* 0x000fca000ffbe0ff */
[----:B------:R0:W-:Y:S04]  /*14570*/  STL [R1+0x5fc], R4 ;  /* 0x0005fc0401007387 */ /* 0x0001e80000100800 */
[----:B0-----:R-:W3:Y:S04]  /*14580*/  LDL.LU R4, [R1+0x58c] ;  /* 0x00058c0001047983 */ /* 0x001ee80000300800 */
[----:B------:R-:W-:Y:S01]  /*14590*/  STL [R1+0x618], R30 ;  /* 0x0006181e01007387 */ /* 0x000fe20000100800 */
[----:B----4-:R-:W-:-:S05]  /*145a0*/  IADD3.X R3, PT, PT, R3, UR38, RZ, P6, !PT ;  /* 0x0000002603037c10 */ /* 0x010fca000b7fe4ff */
[----:B------:R0:W-:Y:S04]  /*145b0*/  STL [R1+0x610], R3 ;  /* 0x0006100301007387 */ /* 0x0001e80000100800 */
[----:B0-----:R-:W4:Y:S01]  /*145c0*/  LDL.LU R3, [R1+0x5a8] ;  /* 0x0005a80001037983 */ /* 0x001f220000300800 */
[----:B------:R-:W-:Y:S02]  /*145d0*/  IADD3 R29, P6, PT, R29, UR18, RZ ;  /* 0x000000121d1d7c10 */ /* 0x000fe4000ffde0ff */
[----:B------:R-:W-:Y:S02]  /*145e0*/  IADD3.X R28, PT, PT, R28, UR38, RZ, P1, !PT ;  /* 0x000000261c1c7c10 */ /* 0x000fe40008ffe4ff */
        /* <DEDUP_REMOVED lines=50> */
[----:B------:R-:W-:-:S05]  /*14910*/  IADD3 R4, P3, PT, R4, UR18, RZ ;  /* 0x0000001204047c10 */ /* 0x000fca000ff7e0ff */
[----:B------:R0:W-:Y:S04]  /*14920*/  STL [R1+0x58c], R4 ;  /* 0x00058c0401007387 */ /* 0x0001e80000100800 */
[----:B0-----:R-:W3:Y:S04]  /*14930*/  LDL.LU R4, [R1+0x574] ;  /* 0x0005740001047983 */ /* 0x001ee80000300800 */
[----:B------:R-:W3:Y:S04]  /*14940*/  LDL.LU R29, [R1+0x590] ;  /* 0x00059000011d7983 */ /* 0x000ee80000300800 */
[----:B------:R-:W3:Y:S04]  /*14950*/  LDL.LU R28, [R1+0x564] ;  /* 0x00056400011c7983 */ /* 0x000ee80000300800 */
[----:B------:R-:W3:Y:S01]  /*14960*/  LDL.LU R27, [R1+0x588] ;  /* 0x00058800011b7983 */ /* 0x000ee20000300800 */
[----:B----4-:R-:W-:-:S05]  /*14970*/  IADD3.X R3, PT, PT, R3, UR38, RZ, P4, !PT ;  /* 0x0000002603037c10 */ /* 0x010fca000a7fe4ff */
        /* <DEDUP_REMOVED lines=23> */
[----:B0-----:R-:W4:Y:S01]  /*14af0*/  LDL.LU R7, [R1+0x530] ;  /* 0x0005300001077983 */ /* 0x001f220000300800 */
[----:B------:R-:W-:-:S03]  /*14b00*/  IADD3 R30, P5, PT, R30, UR18, RZ ;  /* 0x000000121e1e7c10 */ /* 0x000fc6000ffbe0ff */
[----:B------:R0:W-:Y:S04]  /*14b10*/  STL [R1+0x5a0], R6 ;  /* 0x0005a00601007387 */ /* 0x0001e80000100800 */
[----:B0-----:R-:W4:Y:S01]  /*14b20*/  LDL.LU R6, [R1+0x50c] ;  /* 0x00050c0001067983 */ /* 0x001f220000300800 */
[----:B--2---:R-:W-:-:S05]  /*14b30*/  IADD3.X R5, PT, PT, R5, UR38, RZ, P6, !PT ;  /* 0x0000002605057c10 */ /* 0x004fca000b7fe4ff */
[----:B------:R0:W-:Y:S04]  /*14b40*/  STL [R1+0x598], R5 ;  /* 0x0005980501007387 */ /* 0x0001e80000100800 */
[----:B0-----:R-:W2:Y:S04]  /*14b50*/  LDL.LU R5, [R1+0x528] ;  /* 0x0005280001057983 */ /* 0x001ea80000300800 */
[----:B------:R-:W-:Y:S01]  /*14b60*/  STL [R1+0x57c], R30 ;  /* 0x00057c1e01007387 */ /* 0x000fe20000100800 */
[----:B---3--:R-:W-:Y:S02]  /*14b70*/  IADD3 R4, P6, PT, R4, UR18, RZ ;  /* 0x0000001204047c10 */ /* 0x008fe4000ffde0ff */
[----:B------:R-:W-:-:S03]  /*14b80*/  IADD3.X R29, PT, PT, R29, UR38, RZ, P1, !PT ;  /* 0x000000261d1d7c10 */ /* 0x000fc60008ffe4ff */
[----:B------:R0:W-:Y:S01]  /*14b90*/  STL [R1+0x574], R4 ;  /* 0x0005740401007387 */ /* 0x0001e20000100800 */
[----:B------:R-:W-:Y:S02]  /*14ba0*/  IADD3 R28, P1, PT, R28, UR18, RZ ;  /* 0x000000121c1c7c10 */ /* 0x000fe4000ff3e0ff */
[----:B------:R-:W-:Y:S01]  /*14bb0*/  IADD3.X R27, PT, PT, R27, UR38, RZ, P3, !PT ;  /* 0x000000261b1b7c10 */ /* 0x000fe20009ffe4ff */
[----:B0-----:R-:W3:Y:S04]  /*14bc0*/  LDL.LU R4, [R1+0x504] ;  /* 0x0005040001047983 */ /* 0x001ee80000300800 */
[----:B------:R-:W-:Y:S01]  /*14bd0*/  STL [R1+0x590], R29 ;  /* 0x0005901d01007387 */ /* 0x000fe20000100800 */
[----:B----4-:R-:W-:-:S03]  /*14be0*/  IADD3 R26, P3, PT, R26, UR18, RZ ;  /* 0x000000121a1a7c10 */ /* 0x010fc6000ff7e0ff */
        /* <DEDUP_REMOVED lines=34> */
[----:B------:R0:W-:Y:S04]  /*14e10*/  STL [R1+0x51c], R9 ;  /* 0x00051c0901007387 */ /* 0x0001e80000100800 */
[----:B------:R-:W-:Y:S04]  /*14e20*/  STL [R1+0x540], R11 ;  /* 0x0005400b01007387 */ /* 0x000fe80000100800 */
[----:B0-----:R-:W4:Y:S04]  /*14e30*/  LDL.LU R9, [R1+0x520] ;  /* 0x0005200001097983 */ /* 0x001f280000300800 */
[----:B------:R0:W-:Y:S04]  /*14e40*/  STL [R1+0x538], R3 ;  /* 0x0005380301007387 */ /* 0x0001e80000100800 */
[----:B0-----:R-:W4:Y:S01]  /*14e50*/  LDL.LU R3, [R1+0x4fc] ;  /* 0x0004fc0001037983 */ /* 0x001f220000300800 */
[----:B------:R-:W-:-:S03]  /*14e60*/  IADD3 R10, P1, PT, R10, UR18, RZ ;  /* 0x000000120a0a7c10 */ /* 0x000fc6000ff3e0ff */
[----:B------:R-:W4:Y:S01]  /*14e70*/  LDL.LU R30, [R1+0x518] ;  /* 0x00051800011e7983 */ /* 0x000f220000300800 */
[----:B------:R-:W-:-:S03]  /*14e80*/  IADD3.X R7, PT, PT, R7, UR38, RZ, P3, !PT ;  /* 0x0000002607077c10 */ /* 0x000fc60009ffe4ff */
[----:B------:R-:W-:Y:S04]  /*14e90*/  STL [R1+0x514], R10 ;  /* 0x0005140a01007387 */ /* 0x000fe80000100800 */
[----:B------:R0:W-:Y:S01]  /*14ea0*/  STL [R1+0x530], R7 ;  /* 0x0005300701007387 */ /* 0x0001e20000100800 */
[----:B------:R-:W-:-:S03]  /*14eb0*/  IADD3 R6, P3, PT, R6, UR18, RZ ;  /* 0x0000001206067c10 */ /* 0x000fc6000ff7e0ff */
[----:B0-----:R-:W4:Y:S04]  /*14ec0*/  LDL.LU R7, [R1+0x4f4] ;  /* 0x0004f40001077983 */ /* 0x001f280000300800 */
[----:B------:R0:W-:Y:S04]  /*14ed0*/  STL [R1+0x50c], R6 ;  /* 0x00050c0601007387 */ /* 0x0001e80000100800 */
[----:B0-----:R-:W4:Y:S04]  /*14ee0*/  LDL.LU R6, [R1+0x510] ;  /* 0x0005100001067983 */ /* 0x001f280000300800 */
[----:B------:R-:W4:Y:S01]  /*14ef0*/  LDL.LU R29, [R1+0x4ec] ;  /* 0x0004ec00011d7983 */ /* 0x000f220000300800 */
[----:B--2---:R-:W-:-:S05]  /*14f00*/  IADD3.X R5, PT, PT, R5, UR38, RZ, P4, !PT ;  /* 0x0000002605057c10 */ /* 0x004fca000a7fe4ff */
[----:B------:R0:W-:Y:S04]  /*14f10*/  STL [R1+0x528], R5 ;  /* 0x0005280501007387 */ /* 0x0001e80000100800 */
        /* <DEDUP_REMOVED lines=21> */
[----:B-1----:R-:W3:Y:S04]  /*15070*/  LDL.LU R4, [R1+0x9c] ;  /* 0x00009c0001047983 */ /* 0x002ee80000300800 */
        /* <DEDUP_REMOVED lines=9> */
[----:B------:R0:W-:Y:S01]  /*15110*/  STL [R1+0x4f4], R7 ;  /* 0x0004f40701007387 */ /* 0x0001e20000100800 */
[----:B------:R-:W-:-:S03]  /*15120*/  IADD3.X R6, PT, PT, R6, UR38, RZ, P1, !PT ;  /* 0x0000002606067c10 */ /* 0x000fc60008ffe4ff */
[----:B0-----:R-:W4:Y:S01]  /*15130*/  LDL.LU R7, [R1+0x8c] ;  /* 0x00008c0001077983 */ /* 0x001f220000300800 */
[----:B------:R-:W-:-:S03]  /*15140*/  IADD3 R29, P1, PT, R29, UR18, RZ ;  /* 0x000000121d1d7c10 */ /* 0x000fc6000ff3e0ff */
[----:B------:R-:W-:Y:S04]  /*15150*/  STL [R1+0x518], R30 ;  /* 0x0005181e01007387 */ /* 0x000fe80000100800 */
[----:B------:R0:W-:Y:S04]  /*15160*/  STL [R1+0x510], R6 ;  /* 0x0005100601007387 */ /* 0x0001e80000100800 */
[----:B0-----:R-:W4:Y:S04]  /*15170*/  LDL.LU R6, [R1+0xa8] ;  /* 0x0000a80001067983 */ /* 0x001f280000300800 */
[----:B------:R-:W-:Y:S01]  /*15180*/  STL [R1+0x4ec], R29 ;  /* 0x0004ec1d01007387 */ /* 0x000fe20000100800 */
[----:B--2---:R-:W-:-:S02]  /*15190*/  IADD3.X R28, PT, PT, R28, UR38, RZ, P3, !PT ;  /* 0x000000261c1c7c10 */ /* 0x004fc40009ffe4ff */
[----:B------:R-:W-:-:S03]  /*151a0*/  IADD3 R27, P3, PT, R27, UR18, RZ ;  /* 0x000000121b1b7c10 */ /* 0x000fc6000ff7e0ff */
[----:B------:R-:W-:Y:S04]  /*151b0*/  STL [R1+0x508], R28 ;  /* 0x0005081c01007387 */ /* 0x000fe80000100800 */
[----:B------:R-:W-:Y:S01]  /*151c0*/  STL [R1+0x4e4], R27 ;  /* 0x0004e41b01007387 */ /* 0x000fe20000100800 */
[----:B---3--:R-:W-:Y:S02]  /*151d0*/  IADD3.X R26, PT, PT, R26, UR38, RZ, P4, !PT ;  /* 0x000000261a1a7c10 */ /* 0x008fe4000a7fe4ff */
        /* <DEDUP_REMOVED lines=32> */
[----:B------:R0:W-:Y:S01]  /*153e0*/  STL [R1+0x4c0], R5 ;  /* 0x0004c00501007387 */ /* 0x0001e20000100800 */
[----:B------:R-:W-:-:S03]  /*153f0*/  IADD3.X R10, PT, PT, R10, UR38, RZ, P3, !PT ;  /* 0x000000260a0a7c10 */ /* 0x000fc60009ffe4ff */
[----:B------:R-:W-:Y:S04]  /*15400*/  STL [R1+0xa4], R11 ;  /* 0x0000a40b01007387 */ /* 0x000fe80000100800 */
[----:B0-----:R-:W2:Y:S04]  /*15410*/  LDL.LU R5, [R1+0x84] ;  /* 0x0000840001057983 */ /* 0x001ea80000300800 */
[----:B------:R0:W-:Y:S04]  /*15420*/  STL [R1+0x9c], R4 ;  /* 0x00009c0401007387 */ /* 0x0001e80000100800 */
[----:B0-----:R-:W3:Y:S01]  /*15430*/  LDL.LU R4, [R1+0xa0] ;  /* 0x0000a00001047983 */ /* 0x001ee20000300800 */
[----:B----4-:R-:W-:-:S03]  /*15440*/  IADD3 R9, P3, PT, R9, UR18, RZ ;  /* 0x0000001209097c10 */ /* 0x010fc6000ff7e0ff */
[----:B------:R-:W4:Y:S04]  /*15450*/  LDL.LU R29, [R1+0x98] ;  /* 0x00009800011d7983 */ /* 0x000f280000300800 */
[----:B------:R-:W-:Y:S01]  /*15460*/  STL [R1+0xb8], R10 ;  /* 0x0000b80a01007387 */ /* 0x000fe20000100800 */
[----:B------:R-:W-:-:S05]  /*15470*/  IADD3.X R3, PT, PT, R3, UR38, RZ, P4, !PT ;  /* 0x0000002603037c10 */ /* 0x000fca000a7fe4ff */
[----:B------:R0:W-:Y:S04]  /*15480*/  STL [R1+0xb0], R3 ;  /* 0x0000b00301007387 */ /* 0x0001e80000100800 */
[----:B------:R1:W-:Y:S04]  /*15490*/  STL [R1+0x94], R9 ;  /* 0x0000940901007387 */ /* 0x0003e80000100800 */
[----:B0-----:R-:W4:Y:S04]  /*154a0*/  LDL.LU R3, [R1+0x7c] ;  /* 0x00007c0001037983 */ /* 0x001f280000300800 */
[----:B-1----:R-:W4:Y:S01]  /*154b0*/  LDL.LU R9, [R1+0x90] ;  /* 0x0000900001097983 */ /* 0x002f220000300800 */
[----:B------:R-:W-:-:S03]  /*154c0*/  IADD3 R7, P4, PT, R7, UR18, RZ ;  /* 0x0000001207077c10 */ /* 0x000fc6000ff9e0ff */
[----:B------:R-:W4:Y:S04]  /*154d0*/  LDL.LU R28, [R1+0x74] ;  /* 0x00007400011c7983 */ /* 0x000f280000300800 */
[----:B------:R0:W-:Y:S04]  /*154e0*/  STL [R1+0x8c], R7 ;  /* 0x00008c0701007387 */ /* 0x0001e80000100800 */
[----:B------:R-:W4:Y:S04]  /*154f0*/  LDL.LU R27, [R1+0x88] ;  /* 0x00008800011b7983 */ /* 0x000f280000300800 */
[----:B------:R-:W4:Y:S01]  /*15500*/  LDL.LU R26, [R1+0x6c] ;  /* 0x00006c00011a7983 */ /* 0x000f220000300800 */
[----:B------:R-:W-:-:S05]  /*15510*/  IADD3.X R6, PT, PT, R6, UR38, RZ, P5, !PT ;  /* 0x0000002606067c10 */ /* 0x000fca000affe4ff */
        /* <DEDUP_REMOVED lines=18> */
[----:B-1----:R-:W4:Y:S01]  /*15640*/  LDL.LU R6, [R1+0x38] ;  /* 0x0000380001067983 */ /* 0x002f220000300800 */
[----:B--2---:R-:W-:-:S05]  /*15650*/  IADD3 R5, P5, PT, R5, UR18, RZ ;  /* 0x0000001205057c10 */ /* 0x004fca000ffbe0ff */
[----:B------:R0:W-:Y:S01]  /*15660*/  STL [R1+0x84], R5 ;  /* 0x0000840501007387 */ /* 0x0001e20000100800 */
[----:B---3--:R-:W-:-:S03]  /*15670*/  IADD3.X R4, PT, PT, R4, UR38, RZ, P6, !PT ;  /* 0x0000002604047c10 */ /* 0x008fc6000b7fe4ff */
[----:B0-----:R-:W2:Y:S01]  /*15680*/  LDL.LU R5, [R1+0x28] ;  /* 0x0000280001057983 */ /* 0x001ea20000300800 */
[----:B------:R-:W0:Y:S01]  /*15690*/  SYNCS.PHASECHK.TRANS64.TRYWAIT P6, [UR8], R2 ;  /* 0x00000002ff0075a7 */ /* 0x000e2200080c1108 */
[----:B----4-:R-:W-:Y:S02]  /*156a0*/  IADD3.X R29, PT, PT, R29, UR38, RZ, P1, !PT ;  /* 0x000000261d1d7c10 */ /* 0x010fe40008ffe4ff */
[----:B------:R1:W-:Y:S04]  /*156b0*/  STL [R1+0xa0], R4 ;  /* 0x0000a00401007387 */ /* 0x0003e80000100800 */
[----:B-1----:R-:W3:Y:S01]  /*156c0*/  LDL.LU R4, [R1+0x24] ;  /* 0x0000240001047983 */ /* 0x002ee20000300800 */
[----:B------:R-:W-:Y:S02]  /*156d0*/  IADD3 R3, P1, PT, R3, UR18, RZ ;  /* 0x0000001203037c10 */ /* 0x000fe4000ff3e0ff */
[----:B------:R-:W-:-:S03]  /*156e0*/  IADD3.X R9, PT, PT, R9, UR38, RZ, P3, !PT ;  /* 0x0000002609097c10 */ /* 0x000fc60009ffe4ff */
[----:B------:R1:W-:Y:S04]  /*156f0*/  STL [R1+0x7c], R3 ;  /* 0x00007c0301007387 */ /* 0x0003e80000100800 */
[----:B-1----:R-:W4:Y:S04]  /*15700*/  LDL.LU R3, [R1+0x20] ;  /* 0x0000200001037983 */ /* 0x002f280000300800 */
[----:B------:R-:W-:Y:S04]  /*15710*/  STL [R1+0x98], R29 ;  /* 0x0000981d01007387 */ /* 0x000fe80000100800 */
[----:B------:R1:W-:Y:S04]  /*15720*/  STL [R1+0x90], R9 ;  /* 0x0000900901007387 */ /* 0x0003e80000100800 */
[----:B-1----:R-:W4:Y:S01]  /*15730*/  LDL.LU R9, [R1+0x30] ;  /* 0x0000300001097983 */ /* 0x002f220000300800 */
        /* <DEDUP_REMOVED lines=35> */
[----:B------:R-:W-:-:S03]  /*15970*/  IADD3.X R6, PT, PT, R6, UR38, RZ, P1, !PT ;  /* 0x0000002606067c10 */ /* 0x000fc60008ffe4ff */
[----:B------:R-:W-:Y:S04]  /*15980*/  STL [R1+0x50], R13 ;  /* 0x0000500d01007387 */ /* 0x000fe80000100800 */
[----:B------:R-:W-:Y:S04]  /*15990*/  STL [R1+0x34], R12 ;  /* 0x0000340c01007387 */ /* 0x000fe80000100800 */
[----:B------:R-:W-:Y:S04]  /*159a0*/  STL [R1+0x48], R11 ;  /* 0x0000480b01007387 */ /* 0x000fe80000100800 */
[----:B------:R1:W-:Y:S04]  /*159b0*/  STL [R1+0x38], R6 ;  /* 0x0000380601007387 */ /* 0x0003e80000100800 */
[----:B------:R-:W-:Y:S04]  /*159c0*/  STL [R1+0x2c], R10 ;  /* 0x00002c0a01007387 */ /* 0x000fe80000100800 */
[----:B------:R0:W-:Y:S01]  /*159d0*/  STL [R1+0x40], R7 ;  /* 0x0000400701007387 */ /* 0x0001e20000100800 */
[----:B-1----:R-:W-:-:S02]  /*159e0*/  SHF.R.U32.HI R6, RZ, 0x6, R8 ;  /* 0x00000006ff067819 */ /* 0x002fc40000011608 */
[--C-:B0-----:R-:W-:Y:S02]  /*159f0*/  SHF.R.U32.HI R7, RZ, 0x6, R8.reuse ;  /* 0x00000006ff077819 */ /* 0x101fe40000011608 */
[----:B------:R-:W-:Y:S02]  /*15a00*/  SHF.R.U32.HI R8, RZ, 0x6, R8 ;  /* 0x00000006ff087819 */ /* 0x000fe40000011608 */
[----:B------:R-:W-:Y:S02]  /*15a10*/  SGXT.U32 R6, R6, 0x1 ;  /* 0x000000010606781a */ /* 0x000fe40000000000 */
[----:B------:R-:W-:Y:S02]  /*15a20*/  SGXT.U32 R7, R7, 0x1 ;  /* 0x000000010707781a */ /* 0x000fe40000000000 */
[----:B------:R-:W-:Y:S02]  /*15a30*/  SGXT.U32 R8, R8, 0x1 ;  /* 0x000000010808781a */ /* 0x000fe40000000000 */
[----:B------:R-:W-:-:S02]  /*15a40*/  LOP3.LUT R7, R7, 0x4, RZ, 0xfc, !PT ;  /* 0x0000000407077812 */ /* 0x000fc400078efcff */
[----:B------:R-:W-:Y:S02]  /*15a50*/  LOP3.LUT R8, R8, 0x2, RZ, 0xfc, !PT ;  /* 0x0000000208087812 */ /* 0x000fe400078efcff */
[----:B------:R-:W-:Y:S02]  /*15a60*/  LOP3.LUT R6, R6, 0x6, RZ, 0xfc, !PT ;  /* 0x0000000606067812 */ /* 0x000fe400078efcff */
[----:B------:R-:W-:Y:S02]  /*15a70*/  ISETP.GE.AND P5, PT, R8, UR4, PT ;  /* 0x0000000408007c0c */ /* 0x000fe4000bfa6270 */
[----:B------:R-:W-:Y:S02]  /*15a80*/  ISETP.GE.AND P1, PT, R7, UR4, PT ;  /* 0x0000000407007c0c */ /* 0x000fe4000bf26270 */
[----:B------:R-:W-:Y:S02]  /*15a90*/  PRMT R62, RZ, 0x7610, R62 ;  /* 0x00007610ff3e7816 */ /* 0x000fe4000000003e */
[----:B------:R-:W-:-:S02]  /*15aa0*/  PRMT R53, RZ, 0x7610, R53 ;  /* 0x00007610ff357816 */ /* 0x000fc40000000035 */
[----:B--2---:R-:W-:Y:S02]  /*15ab0*/  IADD3.X R5, PT, PT, R5, UR38, RZ, P4, !PT ;  /* 0x0000002605057c10 */ /* 0x004fe4000a7fe4ff */
[----:B---3--:R-:W-:-:S04]  /*15ac0*/  IADD3 R4, P4, PT, R4, UR18, RZ ;  /* 0x0000001204047c10 */ /* 0x008fc8000ff9e0ff */
[----:B----4-:R-:W-:Y:S02]  /*15ad0*/  IADD3.X R3, PT, PT, R3, UR38, RZ, P4, !PT ;  /* 0x0000002603037c10 */ /* 0x010fe4000a7fe4ff */
[----:B------:R-:W-:-:S05]  /*15ae0*/  IADD3.X R9, PT, PT, R9, UR38, RZ, P3, !PT ;  /* 0x0000002609097c10 */ /* 0x000fca0009ffe4ff */
[----:B------:R0:W-:Y:S04]  /*15af0*/  STL [R1+0x30], R9 ;  /* 0x0000300901007387 */ /* 0x0001e80000100800 */
[----:B------:R0:W-:Y:S04]  /*15b00*/  STL [R1+0x28], R5 ;  /* 0x0000280501007387 */ /* 0x0001e80000100800 */
[----:B------:R0:W-:Y:S04]  /*15b10*/  STL [R1+0x24], R4 ;  /* 0x0000240401007387 */ /* 0x0001e80000100800 */
[----:B------:R0:W-:Y:S01]  /*15b20*/  STL [R1+0x20], R3 ;  /* 0x0000200301007387 */ /* 0x0001e20000100800 */
[----:B------:R-:W-:Y:S01]  /*15b30*/  ISETP.GE.AND P3, PT, R6, UR4, PT ;  /* 0x0000000406007c0c */ /* 0x000fe2000bf66270 */
[----:B------:R-:W-:-:S12]  /*15b40*/  @!P6 BRA `(.L_x_8) ;  /* 0x0000009c00c8e947 */ /* 0x000fd80003800000 */
.L_x_16:
[----:B------:R-:W2:Y:S04]  /*15b50*/  LDL R2, [R1+0x20] ;  /* 0x0000200001027983 */ /* 0x000ea80000100800 */
[----:B0-----:R-:W2:Y:S04]  /*15b60*/  LDL R3, [R1+0x24] ;  /* 0x0000240001037983 */ /* 0x001ea80000100800 */
[----:B------:R0:W-:Y:S04]  /*15b70*/  STL [R1+0x754], R91 ;  /* 0x0007545b01007387 */ /* 0x0001e80000100800 */
[----:B0-----:R-:W3:Y:S04]  /*15b80*/  LDL R91, [R1+0x34] ;  /* 0x00003400015b7983 */ /* 0x001ee80000100800 */
[----:B------:R-:W-:Y:S04]  /*15b90*/  STL [R1+0x750], R89 ;  /* 0x0007505901007387 */ /* 0x000fe80000100800 */
[----:B------:R-:W-:Y:S04]  /*15ba0*/  STL [R1+0x74c], R87 ;  /* 0x00074c5701007387 */ /* 0x000fe80000100800 */
[----:B------:R-:W-:Y:S04]  /*15bb0*/  STL [R1+0x748], R85 ;  /* 0x0007485501007387 */ /* 0x000fe80000100800 */
[----:B------:R-:W-:Y:S04]  /*15bc0*/  STL [R1+0x744], R83 ;  /* 0x0007445301007387 */ /* 0x000fe80000100800 */
[----:B------:R-:W-:Y:S04]  /*15bd0*/  STL [R1+0x740], R81 ;  /* 0x0007405101007387 */ /* 0x000fe80000100800 */
[----:B------:R0:W-:Y:S04]  /*15be0*/  STL [R1+0x73c], R63 ;  /* 0x00073c3f01007387 */ /* 0x0001e80000100800 */
[----:B0-----:R-:W4:Y:S04]  /*15bf0*/  LDL R63, [R1+0x2c] ;  /* 0x00002c00013f7983 */ /* 0x001f280000100800 */
[----:B------:R0:W-:Y:S04]  /*15c00*/  STL [R1+0x738], R69 ;  /* 0x0007384501007387 */ /* 0x0001e80000100800 */
[----:B0-----:R-:W3:Y:S04]  /*15c10*/  LDL R69, [R1+0x28] ;  /* 0x0000280001457983 */ /* 0x001ee80000100800 */
[----:B------:R0:W-:Y:S04]  /*15c20*/  STL [R1+0x734], R71 ;  /* 0x0007344701007387 */ /* 0x0001e80000100800 */
[----:B0-----:R-:W3:Y:S04]  /*15c30*/  LDL R71, [R1+0x30] ;  /* 0x0000300001477983 */ /* 0x001ee80000100800 */
[----:B------:R-:W-:Y:S04]  /*15c40*/  STL [R1+0x730], R73 ;  /* 0x0007304901007387 */ /* 0x000fe80000100800 */
[----:B------:R0:W-:Y:S04]  /*15c50*/  STL [R1+0x72c], R74 ;  /* 0x00072c4a01007387 */ /* 0x0001e80000100800 */
[----:B------:R1:W-:Y:S04]  /*15c60*/  STL [R1+0x728], R72 ;  /* 0x0007284801007387 */ /* 0x0003e80000100800 */
[----:B------:R-:W-:Y:S04]  /*15c70*/  STL [R1+0x724], R70 ;  /* 0x0007244601007387 */ /* 0x000fe80000100800 */
[----:B-----5:R-:W-:Y:S04]  /*15c80*/  STL [R1+0x71c], R0 ;  /* 0x00071c0001007387 */ /* 0x020fe80000100800 */
[----:B------:R-:W3:Y:S04]  /*15c90*/  LDL R89, [R1+0x38] ;  /* 0x0000380001597983 */ /* 0x000ee80000100800 */
[----:B------:R-:W3:Y:S01]  /*15ca0*/  LDL R87, [R1+0x3c] ;  /* 0x00003c0001577983 */ /* 0x000ee20000100800 */
[----:B------:R-:W0:Y:S01]  /*15cb0*/  S2R R85, SR_TID.X ;  /* 0x0000000000557919 */ /* 0x000e220000002100 */
[----:B--2---:R-:W-:-:S04]  /*15cc0*/  @!P0 LOP3.LUT R3, R3, R2, RZ, 0x3c, !PT ;  /* 0x0000000203038212 */ /* 0x004fc800078e3cff */
[----:B------:R-:W-:-:S04]  /*15cd0*/  @!P0 LOP3.LUT R2, R3, R2, RZ, 0x3c, !PT ;  /* 0x0000000203028212 */ /* 0x000fc800078e3cff */
[----:B------:R-:W-:-:S05]  /*15ce0*/  @!P0 LOP3.LUT R3, R3, R2, RZ, 0x3c, !PT ;  /* 0x0000000203038212 */ /* 0x000fca00078e3cff */
[----:B------:R4:W2:Y:S02]  /*15cf0*/  @!P0 LDG.E.U8 R62, desc[UR22][R2.64] ;  /* 0x00000016023e8981 */ /* 0x0008a4000c1e1100 */
[----:B----4-:R-:W-:Y:S02]  /*15d00*/  @!P5 IMAD.MOV.U32 R2, RZ, RZ, R63 ;  /* 0x000000ffff02d224 */ /* 0x010fe400078e003f */
[----:B------:R-:W4:Y:S01]  /*15d10*/  LDL R63, [R1+0x44] ;  /* 0x00004400013f7983 */ /* 0x000f220000100800 */
[----:B---3--:R-:W-:-:S03]  /*15d20*/  @!P5 IMAD.MOV.U32 R3, RZ, RZ, R69 ;  /* 0x000000ffff03d224 */ /* 0x008fc600078e0045 */
[----:B------:R-:W3:Y:S01]  /*15d30*/  LDL R69, [R1+0x40] ;  /* 0x0000400001457983 */ /* 0x000ee20000100800 */
[----:B0-----:R-:W0:Y:S01]  /*15d40*/  S2R R74, SR_TID.X ;  /* 0x00000000004a7919 */ /* 0x001e220000002100 */
[----:B------:R-:W-:Y:S02]  /*15d50*/  SHF.R.U32.HI R85, RZ, 0x6, R85 ;  /* 0x00000006ff557819 */ /* 0x000fe40000011655 */
[----:B------:R0:W2:Y:S02]  /*15d60*/  @!P5 LDG.E.U8 R53, desc[UR22][R2.64] ;  /* 0x000000160235d981 */ /* 0x0000a4000c1e1100 */
[----:B------:R-:W-:-:S04]  /*15d70*/  SGXT.U32 R85, R85, 0x1 ;  /* 0x000000015555781a */ /* 0x000fc80000000000 */
[----:B------:R-:W-:-:S04]  /*15d80*/  LOP3.LUT R85, R85, 0x8, RZ, 0xfc, !PT ;  /* 0x0000000855557812 */ /* 0x000fc800078efcff */
[----:B------:R-:W-:Y:S02]  /*15d90*/  ISETP.GE.AND P5, PT, R85, UR4, PT ;  /* 0x0000000455007c0c */ /* 0x000fe4000bfa6270 */
[--C-:B0-----:R-:W-:Y:S02]  /*15da0*/  SHF.R.U32.HI R85, RZ, 0x6, R74.reuse ;  /* 0x00000006ff557819 */ /* 0x101fe4000001164a */
[----:B-1----:R-:W-:Y:S02]  /*15db0*/  SHF.R.U32.HI R72, RZ, 0x6, R74 ;  /* 0x00000006ff487819 */ /* 0x002fe4000001164a */
[----:B------:R-:W-:Y:S01]  /*15dc0*/  SGXT.U32 R85, R85, 0x1 ;  /* 0x000000015555781a */ /* 0x000fe20000000000 */
[----:B------:R-:W2:Y:S03]  /*15dd0*/  LDL R74, [R1+0x4c] ;  /* 0x00004c00014a7983 */ /* 0x000ea60000100800 */
[----:B------:R-:W-:-:S04]  /*15de0*/  LOP3.LUT R85, R85, 0xa, RZ, 0xfc, !PT ;  /* 0x0000000a55557812 */ /* 0x000fc800078efcff */
[----:B------:R-:W-:Y:S02]  /*15df0*/  ISETP.GE.AND P4, PT, R85, UR4, PT ;  /* 0x0000000455007c0c */ /* 0x000fe4000bf86270 */
[----:B------:R-:W2:Y:S01]  /*15e00*/  LDL R85, [R1+0x48] ;  /* 0x0000480001557983 */ /* 0x000ea20000100800 */
[----:B------:R-:W-:-:S04]  /*15e10*/  SGXT.U32 R72, R72, 0x1 ;  /* 0x000000014848781a */ /* 0x000fc80000000000 */
[----:B------:R-:W-:Y:S01]  /*15e20*/  LOP3.LUT R72, R72, 0xc, RZ, 0xfc, !PT ;  /* 0x0000000c48487812 */ /* 0x000fe200078efcff */
[----:B------:R-:W-:Y:S02]  /*15e30*/  @!P1 IMAD.MOV.U32 R3, RZ, RZ, R71 ;  /* 0x000000ffff039224 */ /* 0x000fe400078e0047 */
[----:B------:R-:W2:Y:S01]  /*15e40*/  LDL R71, [R1+0x54] ;  /* 0x0000540001477983 */ /* 0x000ea20000100800 */
[----:B------:R-:W-:-:S03]  /*15e50*/  ISETP.GE.AND P0, PT, R72, UR4, PT ;  /* 0x0000000448007c0c */ /* 0x000fc6000bf06270 */
[----:B------:R-:W2:Y:S01]  /*15e60*/  LDL R72, [R1+0x50] ;  /* 0x0000500001487983 */ /* 0x000ea20000100800 */
[----:B------:R-:W-:Y:S01]  /*15e70*/  PRMT R42, RZ, 0x7610, R42 ;  /* 0x00007610ff2a7816 */ /* 0x000fe2000000002a */
[----:B------:R-:W-:Y:S01]  /*15e80*/  @!P1 IMAD.MOV.U32 R2, RZ, RZ, R91 ;  /* 0x000000ffff029224 */ /* 0x000fe200078e005b */
[----:B------:R-:W-:-:S04]  /*15e90*/  PRMT R67, RZ, 0x7610, R67 ;  /* 0x00007610ff437816 */ /* 0x000fc80000000043 */
[----:B------:R0:W2:Y:S02]  /*15ea0*/  @!P1 LDG.E.U8 R42, desc[UR22][R2.64] ;  /* 0x00000016022a9981 */ /* 0x0000a4000c1e1100 */
[----:B0-----:R-:W-:Y:S02]  /*15eb0*/  @!P3 IMAD.MOV.U32 R2, RZ, RZ, R87 ;  /* 0x000000ffff02b224 */ /* 0x001fe400078e0057 */
[----:B------:R-:W-:-:S05]  /*15ec0*/  @!P3 IMAD.MOV.U32 R3, RZ, RZ, R89 ;  /* 0x000000ffff03b224 */ /* 0x000fca00078e0059 */
[----:B------:R4:W2:Y:S02]  /*15ed0*/  @!P3 LDG.E.U8 R67, desc[UR22][R2.64] ;  /* 0x000000160243b981 */ /* 0x0008a4000c1e1100 */
[----:B----4-:R-:W-:Y:S02]  /*15ee0*/  @!P5 IMAD.MOV.U32 R2, RZ, RZ, R63 ;  /* 0x000000ffff02d224 */ /* 0x010fe400078e003f */
[----:B------:R-:W4:Y:S01]  /*15ef0*/  LDL R63, [R1+0x5c] ;  /* 0x00005c00013f7983 */ /* 0x000f220000100800 */
[----:B---3--:R-:W-:-:S03]  /*15f00*/  @!P5 IMAD.MOV.U32 R3, RZ, RZ, R69 ;  /* 0x000000ffff03d224 */ /* 0x008fc600078e0045 */
[----:B------:R-:W3:Y:S01]  /*15f10*/  LDL R69, [R1+0x58] ;  /* 0x0000580001457983 */ /* 0x000ee20000100800 */
[----:B------:R-:W0:Y:S01]  /*15f20*/  S2R R91, SR_TID.X ;  /* 0x00000000005b7919 */ /* 0x000e220000002100 */
[----:B------:R-:W-:-:S06]  /*15f30*/  PRMT R15, RZ, 0x7610, R15 ;  /* 0x00007610ff0f7816 */ /* 0x000fcc000000000f */
[----:B------:R2:W3:Y:S01]  /*15f40*/  @!P5 LDG.E.U8 R15, desc[UR22][R2.64] ;  /* 0x00000016020fd981 */ /* 0x0004e2000c1e1100 */
[----:B------:R-:W-:Y:S01]  /*15f50*/  PRMT R47, RZ, 0x7610, R47 ;  /* 0x00007610ff2f7816 */ /* 0x000fe2000000002f */
[----:B--2---:R-:W-:Y:S02]  /*15f60*/  @!P4 IMAD.MOV.U32 R2, RZ, RZ, R74 ;  /* 0x000000ffff02c224 */ /* 0x004fe400078e004a */
[----:B------:R-:W2:Y:S01]  /*15f70*/  LDL R74, [R1+0x64] ;  /* 0x00006400014a7983 */ /* 0x000ea20000100800 */
[----:B------:R-:W-:-:S03]  /*15f80*/  @!P4 IMAD.MOV.U32 R3, RZ, RZ, R85 ;  /* 0x000000ffff03c224 */ /* 0x000fc600078e0055 */
[----:B------:R-:W2:Y:S01]  /*15f90*/  LDL R85, [R1+0x60] ;  /* 0x0000600001557983 */ /* 0x000ea20000100800 */
[----:B0-----:R-:W-:-:S03]  /*15fa0*/  SHF.R.U32.HI R87, RZ, 0x6, R91 ;  /* 0x00000006ff577819 */ /* 0x001fc6000001165b */
[----:B------:R0:W2:Y:S01]  /*15fb0*/  @!P4 LDG.E.U8 R47, desc[UR22][R2.64] ;  /* 0x00000016022fc981 */ /* 0x0000a2000c1e1100 */
[----:B------:R-:W-:Y:S02]  /*15fc0*/  SGXT.U32 R87, R87, 0x1 ;  /* 0x000000015757781a */ /* 0x000fe40000000000 */
[----:B------:R-:W-:Y:S02]  /*15fd0*/  LEA.HI R89, R91, 0xe, RZ, 0x1a ;  /* 0x0000000e5b597811 */ /* 0x000fe400078fd0ff */
[----:B------:R-:W-:Y:S01]  /*15fe0*/  LOP3.LUT R87, R87, 0x10, RZ, 0xfc, !PT ;  /* 0x0000001057577812 */ /* 0x000fe200078efcff */
[----:B0-----:R-:W-:Y:S01]  /*15ff0*/  @!P0 IMAD.MOV.U32 R2, RZ, RZ, R71 ;  /* 0x000000ffff028224 */ /* 0x001fe200078e0047 */
[--C-:B------:R-:W-:Y:S01]  /*16000*/  SHF.R.U32.HI R71, RZ, 0x6, R91.reuse ;  /* 0x00000006ff477819 */ /* 0x100fe2000001165b */
[----:B------:R-:W-:Y:S01]  /*16010*/  @!P0 IMAD.MOV.U32 R3, RZ, RZ, R72 ;  /* 0x000000ffff038224 */ /* 0x000fe200078e0048 */
[----:B------:R-:W-:Y:S02]  /*16020*/  SHF.R.U32.HI R72, RZ, 0x6, R91 ;  /* 0x00000006ff487819 */ /* 0x000fe4000001165b */
[----:B------:R-:W-:-:S02]  /*16030*/  SGXT.U32 R71, R71, 0x1 ;  /* 0x000000014747781a */ /* 0x000fc40000000000 */
[----:B------:R-:W-:Y:S02]  /*16040*/  SGXT.U32 R72, R72, 0x1 ;  /* 0x000000014848781a */ /* 0x000fe40000000000 */
[----:B------:R-:W-:Y:S02]  /*16050*/  ISETP.GE.AND P1, PT, R89, UR4, PT ;  /* 0x0000000459007c0c */ /* 0x000fe4000bf26270 */
[----:B------:R-:W-:Y:S01]  /*16060*/  ISETP.GE.AND P3, PT, R87, UR4, PT ;  /* 0x0000000457007c0c */ /* 0x000fe2000bf66270 */
[----:B------:R-:W2:Y:S01]  /*16070*/  LDL R89, [R1+0x68] ;  /* 0x0000680001597983 */ /* 0x000ea20000100800 */
[----:B------:R-:W-:Y:S02]  /*16080*/  LOP3.LUT R72, R72, 0x12, RZ, 0xfc, !PT ;  /* 0x0000001248487812 */ /* 0x000fe400078efcff */
[----:B------:R-:W-:Y:S01]  /*16090*/  LOP3.LUT R71, R71, 0x14, RZ, 0xfc, !PT ;  /* 0x0000001447477812 */ /* 0x000fe200078efcff */
[----:B------:R-:W2:Y:S01]  /*160a0*/  LDL R87, [R1+0x6c] ;  /* 0x00006c0001577983 */ /* 0x000ea20000100800 */
[----:B------:R-:W-:-:S02]  /*160b0*/  ISETP.GE.AND P5, PT, R72, UR4, PT ;  /* 0x0000000448007c0c */ /* 0x000fc4000bfa6270 */
[----:B------:R-:W-:Y:S01]  /*160c0*/  ISETP.GE.AND P4, PT, R71, UR4, PT ;  /* 0x0000000447007c0c */ /* 0x000fe2000bf86270 */
[----:B------:R-:W2:Y:S01]  /*160d0*/  LDL R72, [R1+0x70] ;  /* 0x0000700001487983 */ /* 0x000ea20000100800 */
[----:B------:R-:W-:-:S03]  /*160e0*/  PRMT R41, RZ, 0x7610, R41 ;  /* 0x00007610ff297816 */ /* 0x000fc60000000029 */
[----:B------:R-:W2:Y:S04]  /*160f0*/  LDL R71, [R1+0x74] ;  /* 0x0000740001477983 */ /* 0x000ea80000100800 */
[----:B------:R4:W2:Y:S02]  /*16100*/  @!P0 LDG.E.U8 R41, desc[UR22][R2.64] ;  /* 0x0000001602298981 */ /* 0x0008a4000c1e1100 */
[----:B----4-:R-:W-:Y:S02]  /*16110*/  @!P1 IMAD.MOV.U32 R2, RZ, RZ, R63 ;  /* 0x000000ffff029224 */ /* 0x010fe400078e003f */
[----:B------:R-:W4:Y:S01]  /*16120*/  LDL R63, [R1+0x7c] ;  /* 0x00007c00013f7983 */ /* 0x000f220000100800 */
[----:B---3--:R-:W-:-:S03]  /*16130*/  @!P1 IMAD.MOV.U32 R3, RZ, RZ, R69 ;  /* 0x000000ffff039224 */ /* 0x008fc600078e0045 */
[----:B------:R-:W3:Y:S01]  /*16140*/  LDL R69, [R1+0x78] ;  /* 0x0000780001457983 */ /* 0x000ee20000100800 */
[----:B------:R-:W-:-:S04]  /*16150*/  SHF.R.U32.HI R91, RZ, 0x6, R91 ;  /* 0x00000006ff5b7819 */ /* 0x000fc8000001165b */
[----:B------:R-:W-:-:S04]  /*16160*/  SGXT.U32 R91, R91, 0x1 ;  /* 0x000000015b5b781a */ /* 0x000fc80000000000 */
[----:B------:R-:W-:-:S04]  /*16170*/  LOP3.LUT R91, R91, 0x16, RZ, 0xfc, !PT ;  /* 0x000000165b5b7812 */ /* 0x000fc800078efcff */
[----:B------:R-:W-:Y:S02]  /*16180*/  ISETP.GE.AND P0, PT, R91, UR4, PT ;  /* 0x000000045b007c0c */ /* 0x000fe4000bf06270 */
[----:B------:R-:W0:Y:S01]  /*16190*/  S2R R91, SR_TID.X ;  /* 0x00000000005b7919 */ /* 0x000e220000002100 */
[----:B------:R-:W-:-:S06]  /*161a0*/  PRMT R66, RZ, 0x7610, R66 ;  /* 0x00007610ff427816 */ /* 0x000fcc0000000042 */
[----:B------:R2:W3:Y:S01]  /*161b0*/  @!P1 LDG.E.U8 R66, desc[UR22][R2.64] ;  /* 0x0000001602429981 */ /* 0x0004e2000c1e1100 */
[----:B------:R-:W-:Y:S01]  /*161c0*/  PRMT R14, RZ, 0x7610, R14 ;  /* 0x00007610ff0e7816 */ /* 0x000fe2000000000e */
[----:B--2---:R-:W-:Y:S01]  /*161d0*/  @!P3 IMAD.MOV.U32 R2, RZ, RZ, R74 ;  /* 0x000000ffff02b224 */ /* 0x004fe200078e004a */
[--C-:B0-----:R-:W-:Y:S02]  /*161e0*/  SHF.R.U32.HI R74, RZ, 0x6, R91.reuse ;  /* 0x00000006ff4a7819 */ /* 0x101fe4000001165b */
[----:B------:R-:W-:Y:S01]  /*161f0*/  SHF.R.U32.HI R91, RZ, 0x6, R91 ;  /* 0x00000006ff5b7819 */ /* 0x000fe2000001165b */
[----:B------:R-:W-:Y:S01]  /*16200*/  @!P3 IMAD.MOV.U32 R3, RZ, RZ, R85 ;  /* 0x000000ffff03b224 */ /* 0x000fe200078e0055 */
[----:B------:R-:W-:Y:S01]  /*16210*/  SGXT.U32 R74, R74, 0x1 ;  /* 0x000000014a4a781a */ /* 0x000fe20000000000 */
[----:B------:R-:W2:Y:S01]  /*16220*/  LDL R85, [R1+0x80] ;  /* 0x0000800001557983 */ /* 0x000ea20000100800 */
[----:B------:R-:W-:-:S03]  /*16230*/  SGXT.U32 R91, R91, 0x1 ;  /* 0x000000015b5b781a */ /* 0x000fc60000000000 */
[----:B------:R0:W2:Y:S01]  /*16240*/  @!P3 LDG.E.U8 R14, desc[UR22][R2.64] ;  /* 0x00000016020eb981 */ /* 0x0000a2000c1e1100 */
[----:B------:R-:W-:-:S04]  /*16250*/  LOP3.LUT R91, R91, 0x1a, RZ, 0xfc, !PT ;  /* 0x0000001a5b5b7812 */ /* 0x000fc800078efcff */
[----:B------:R-:W-:Y:S02]  /*16260*/  ISETP.GE.AND P3, PT, R91, UR4, PT ;  /* 0x000000045b007c0c */ /* 0x000fe4000bf66270 */
[----:B------:R-:W1:Y:S01]  /*16270*/  S2R R91, SR_TID.X ;  /* 0x00000000005b7919 */ /* 0x000e620000002100 */
[----:B------:R-:W-:Y:S02]  /*16280*/  LOP3.LUT R74, R74, 0x18, RZ, 0xfc, !PT ;  /* 0x000000184a4a7812 */ /* 0x000fe400078efcff */
[----:B------:R-:W-:Y:S02]  /*16290*/  PRMT R10, RZ, 0x7610, R10 ;  /* 0x00007610ff0a7816 */ /* 0x000fe4000000000a */
[----:B------:R-:W-:Y:S02]  /*162a0*/  ISETP.GE.AND P1, PT, R74, UR4, PT ;  /* 0x000000044a007c0c */ /* 0x000fe4000bf26270 */
[----:B------:R-:W2:Y:S01]  /*162b0*/  LDL R74, [R1+0x84] ;  /* 0x00008400014a7983 */ /* 0x000ea20000100800 */
[----:B0-----:R-:W-:Y:S01]  /*162c0*/  @!P5 IMAD.MOV.U32 R3, RZ, RZ, R89 ;  /* 0x000000ffff03d224 */ /* 0x001fe200078e0059 */
[----:B------:R-:W-:-:S02]  /*162d0*/  PRMT R40, RZ, 0x7610, R40 ;  /* 0x00007610ff287816 */ /* 0x000fc40000000028 */
[----:B------:R-:W2:Y:S01]  /*162e0*/  LDL R89, [R1+0x98] ;  /* 0x0000980001597983 */ /* 0x000ea20000100800 */
[----:B------:R-:W-:-:S05]  /*162f0*/  @!P5 IMAD.MOV.U32 R2, RZ, RZ, R87 ;  /* 0x000000ffff02d224 */ /* 0x000fca00078e0057 */
[----:B------:R0:W2:Y:S02]  /*16300*/  @!P5 LDG.E.U8 R10, desc[UR22][R2.64] ;  /* 0x00000016020ad981 */ /* 0x0000a4000c1e1100 */
[----:B0-----:R-:W-:Y:S02]  /*16310*/  @!P4 IMAD.MOV.U32 R2, RZ, RZ, R71 ;  /* 0x000000ffff02c224 */ /* 0x001fe400078e0047 */
[----:B------:R-:W-:Y:S01]  /*16320*/  @!P4 IMAD.MOV.U32 R3, RZ, RZ, R72 ;  /* 0x000000ffff03c224 */ /* 0x000fe200078e0048 */
[----:B------:R-:W2:Y:S04]  /*16330*/  LDL R71, [R1+0x8c] ;  /* 0x00008c0001477983 */ /* 0x000ea80000100800 */
[----:B------:R-:W2:Y:S04]  /*16340*/  LDL R72, [R1+0x88] ;  /* 0x0000880001487983 */ /* 0x000ea80000100800 */
[----:B------:R4:W2:Y:S02]  /*16350*/  @!P4 LDG.E.U8 R40, desc[UR22][R2.64] ;  /* 0x000000160228c981 */ /* 0x0008a4000c1e1100 */
[----:B----4-:R-:W-:Y:S01]  /*16360*/  @!P0 IMAD.MOV.U32 R2, RZ, RZ, R63 ;  /* 0x000000ffff028224 */ /* 0x010fe200078e003f */
[----:B-1----:R-:W-:-:S04]  /*16370*/  SHF.R.U32.HI R63, RZ, 0x6, R91 ;  /* 0x00000006ff3f7819 */ /* 0x002fc8000001165b */
[----:B------:R-:W-:-:S04]  /*16380*/  SGXT.U32 R63, R63, 0x1 ;  /* 0x000000013f3f781a */ /* 0x000fc80000000000 */
[----:B------:R-:W-:-:S04]  /*16390*/  LOP3.LUT R63, R63, 0x1c, RZ, 0xfc, !PT ;  /* 0x0000001c3f3f7812 */ /* 0x000fc800078efcff */
[----:B------:R-:W-:Y:S02]  /*163a0*/  ISETP.GE.AND P5, PT, R63, UR4, PT ;  /* 0x000000043f007c0c */ /* 0x000fe4000bfa6270 */
[----:B------:R-:W-:-:S04]  /*163b0*/  LEA.HI R63, R91, 0x1e, RZ, 0x1a ;  /* 0x0000001e5b3f7811 */ /* 0x000fc800078fd0ff */
[----:B------:R-:W-:Y:S02]  /*163c0*/  ISETP.GE.AND P4, PT, R63, UR4, PT ;  /* 0x000000043f007c0c */ /* 0x000fe4000bf86270 */
[----:B------:R-:W4:Y:S01]  /*163d0*/  LDL R63, [R1+0x94] ;  /* 0x00009400013f7983 */ /* 0x000f220000100800 */
[----:B---3--:R-:W-:-:S03]  /*163e0*/  @!P0 IMAD.MOV.U32 R3, RZ, RZ, R69 ;  /* 0x000000ffff038224 */ /* 0x008fc600078e0045 */
[----:B------:R-:W3:Y:S01]  /*163f0*/  LDL R69, [R1+0x90] ;  /* 0x0000900001457983 */ /* 0x000ee20000100800 */
[----:B------:R-:W-:Y:S02]  /*16400*/  PRMT R65, RZ, 0x7610, R65 ;  /* 0x00007610ff417816 */ /* 0x000fe40000000041 */
[----:B------:R-:W-:-:S04]  /*16410*/  PRMT R13, RZ, 0x7610, R13 ;  /* 0x00007610ff0d7816 */ /* 0x000fc8000000000d */
[----:B------:R2:W3:Y:S01]  /*16420*/  @!P0 LDG.E.U8 R65, desc[UR22][R2.64] ;  /* 0x0000001602418981 */ /* 0x0004e2000c1e1100 */
[----:B------:R-:W-:Y:S02]  /*16430*/  PRMT R9, RZ, 0x7610, R9 ;  /* 0x00007610ff097816 */ /* 0x000fe40000000009 */
[----:B------:R-:W-:-:S04]  /*16440*/  SHF.R.U32.HI R87, RZ, 0x6, R91 ;  /* 0x00000006ff577819 */ /* 0x000fc8000001165b */
[----:B------:R-:W-:-:S04]  /*16450*/  SGXT.U32 R87, R87, 0x1 ;  /* 0x000000015757781a */ /* 0x000fc80000000000 */
[----:B------:R-:W-:-:S04]  /*16460*/  LOP3.LUT R87, R87, 0x20, RZ, 0xfc, !PT ;  /* 0x0000002057577812 */ /* 0x000fc800078efcff */
[----:B------:R-:W-:Y:S02]  /*16470*/  ISETP.GE.AND P0, PT, R87, UR4, PT ;  /* 0x0000000457007c0c */ /* 0x000fe4000bf06270 */
[----:B------:R-:W3:Y:S01]  /*16480*/  LDL R87, [R1+0x9c] ;  /* 0x00009c0001577983 */ /* 0x000ee20000100800 */
[----:B--2---:R-:W-:-:S03]  /*16490*/  @!P1 IMAD.MOV.U32 R3, RZ, RZ, R85 ;  /* 0x000000ffff039224 */ /* 0x004fc600078e0055 */
[----:B------:R-:W2:Y:S01]  /*164a0*/  LDL R85, [R1+0xa0] ;  /* 0x0000a00001557983 */ /* 0x000ea20000100800 */
[----:B------:R-:W-:-:S03]  /*164b0*/  @!P1 IMAD.MOV.U32 R2, RZ, RZ, R74 ;  /* 0x000000ffff029224 */ /* 0x000fc600078e004a */
[----:B------:R-:W2:Y:S04]  /*164c0*/  LDL R74, [R1+0xa4] ;  /* 0x0000a400014a7983 */ /* 0x000ea80000100800 */
[----:B------:R0:W2:Y:S02]  /*164d0*/  @!P1 LDG.E.U8 R13, desc[UR22][R2.64] ;  /* 0x00000016020d9981 */ /* 0x0000a4000c1e1100 */
[----:B0-----:R-:W-:Y:S02]  /*164e0*/  @!P3 IMAD.MOV.U32 R2, RZ, RZ, R71 ;  /* 0x000000ffff02b224 */ /* 0x001fe400078e0047 */
[----:B------:R-:W2:Y:S01]  /*164f0*/  LDL R71, [R1+0xac] ;  /* 0x0000ac0001477983 */ /* 0x000ea20000100800 */
[----:B------:R-:W-:-:S03]  /*16500*/  @!P3 IMAD.MOV.U32 R3, RZ, RZ, R72 ;  /* 0x000000ffff03b224 */ /* 0x000fc600078e0048 */
[----:B------:R-:W2:Y:S04]  /*16510*/  LDL R72, [R1+0xa8] ;  /* 0x0000a80001487983 */ /* 0x000ea80000100800 */
[----:B------:R0:W2:Y:S02]  /*16520*/  @!P3 LDG.E.U8 R9, desc[UR22][R2.64] ;  /* 0x000000160209b981 */ /* 0x0000a4000c1e1100 */
[----:B0-----:R-:W0:Y:S02]  /*16530*/  S2R R3, SR_TID.X ;  /* 0x0000000000037919 */ /* 0x001e240000002100 */
[--C-:B0-----:R-:W-:Y:S02]  /*16540*/  SHF.R.U32.HI R91, RZ, 0x6, R3.reuse ;  /* 0x00000006ff5b7819 */ /* 0x101fe40000011603 */
[----:B------:R-:W-:-:S04]  /*16550*/  SHF.R.U32.HI R3, RZ, 0x6, R3 ;  /* 0x00000006ff037819 */ /* 0x000fc80000011603 */
[----:B------:R-:W-:-:S04]  /*16560*/  SGXT.U32 R3, R3, 0x1 ;  /* 0x000000010303781a */ /* 0x000fc80000000000 */
[----:B------:R-:W-:-:S04]  /*16570*/  LOP3.LUT R3, R3, 0x22, RZ, 0xfc, !PT ;  /* 0x0000002203037812 */ /* 0x000fc800078efcff */
[----:B------:R-:W-:Y:S01]  /*16580*/  ISETP.GE.AND P1, PT, R3, UR4, PT ;  /* 0x0000000403007c0c */ /* 0x000fe2000bf26270 */
[----:B----4-:R-:W-:Y:S02]  /*16590*/  @!P5 IMAD.MOV.U32 R2, RZ, RZ, R63 ;  /* 0x000000ffff02d224 */ /* 0x010fe400078e003f */
[----:B------:R-:W4:Y:S01]  /*165a0*/  LDL R63, [R1+0xb4] ;  /* 0x0000b400013f7983 */ /* 0x000f220000100800 */
[----:B---3--:R-:W-:-:S03]  /*165b0*/  @!P5 IMAD.MOV.U32 R3, RZ, RZ, R69 ;  /* 0x000000ffff03d224 */ /* 0x008fc600078e0045 */
[----:B------:R-:W3:Y:S01]  /*165c0*/  LDL R69, [R1+0xb0] ;  /* 0x0000b00001457983 */ /* 0x000ee20000100800 */
[----:B------:R-:W-:Y:S02]  /*165d0*/  SGXT.U32 R91, R91, 0x1 ;  /* 0x000000015b5b781a */ /* 0x000fe40000000000 */
[----:B------:R-:W-:Y:S02]  /*165e0*/  PRMT R39, RZ, 0x7610, R39 ;  /* 0x00007610ff277816 */ /* 0x000fe40000000027 */
[----:B------:R-:W-:Y:S02]  /*165f0*/  LOP3.LUT R91, R91, 0x24, RZ, 0xfc, !PT ;  /* 0x000000245b5b7812 */ /* 0x000fe400078efcff */
[----:B------:R-:W-:Y:S02]  /*16600*/  PRMT R64, RZ, 0x7610, R64 ;  /* 0x00007610ff407816 */ /* 0x000fe40000000040 */
[----:B------:R0:W3:Y:S01]  /*16610*/  @!P5 LDG.E.U8 R39, desc[UR22][R2.64] ;  /* 0x000000160227d981 */ /* 0x0000e2000c1e1100 */
[----:B------:R-:W-:-:S02]  /*16620*/  ISETP.GE.AND P3, PT, R91, UR4, PT ;  /* 0x000000045b007c0c */ /* 0x000fc4000bf66270 */
[----:B------:R-:W1:Y:S01]  /*16630*/  S2R R91, SR_TID.X ;  /* 0x00000000005b7919 */ /* 0x000e620000002100 */
[----:B------:R-:W-:Y:S01]  /*16640*/  PRMT R12, RZ, 0x7610, R12 ;  /* 0x00007610ff0c7816 */ /* 0x000fe2000000000c */
[----:B0-----:R-:W-:Y:S01]  /*16650*/  @!P4 IMAD.MOV.U32 R3, RZ, RZ, R89 ;  /* 0x000000ffff03c224 */ /* 0x001fe200078e0059 */
[----:B------:R-:W-:Y:S01]  /*16660*/  PRMT R8, RZ, 0x7610, R8 ;  /* 0x00007610ff087816 */ /* 0x000fe20000000008 */
[----:B------:R-:W3:Y:S01]  /*16670*/  LDL R89, [R1+0x4c0] ;  /* 0x0004c00001597983 */ /* 0x000ee20000100800 */
[----:B------:R-:W-:-:S05]  /*16680*/  @!P4 IMAD.MOV.U32 R2, RZ, RZ, R87 ;  /* 0x000000ffff02c224 */ /* 0x000fca00078e0057 */
[----:B------:R2:W3:Y:S02]  /*16690*/  @!P4 LDG.E.U8 R64, desc[UR22][R2.64] ;  /* 0x000000160240c981 */ /* 0x0004e4000c1e1100 */
[----:B--2---:R-:W-:Y:S02]  /*166a0*/  @!P0 IMAD.MOV.U32 R3, RZ, RZ, R85 ;  /* 0x000000ffff038224 */ /* 0x004fe400078e0055 */
[----:B------:R-:W-:-:S05]  /*166b0*/  @!P0 IMAD.MOV.U32 R2, RZ, RZ, R74 ;  /* 0x000000ffff028224 */ /* 0x000fca00078e004a */
[----:B------:R0:W2:Y:S02]  /*166c0*/  @!P0 LDG.E.U8 R12, desc[UR22][R2.64] ;  /* 0x00000016020c8981 */ /* 0x0000a4000c1e1100 */
[----:B0-----:R-:W-:Y:S01]  /*166d0*/  @!P1 IMAD.MOV.U32 R2, RZ, RZ, R71 ;  /* 0x000000ffff029224 */ /* 0x001fe200078e0047 */
[--C-:B-1----:R-:W-:Y:S01]  /*166e0*/  SHF.R.U32.HI R87, RZ, 0x6, R91.reuse ;  /* 0x00000006ff577819 */ /* 0x102fe2000001165b */
[----:B------:R-:W2:Y:S01]  /*166f0*/  LDL R71, [R1+0x4d4] ;  /* 0x0004d40001477983 */ /* 0x000ea20000100800 */
[----:B------:R-:W-:Y:S02]  /*16700*/  @!P1 IMAD.MOV.U32 R3, RZ, RZ, R72 ;  /* 0x000000ffff039224 */ /* 0x000fe400078e0048 */
[----:B------:R-:W-:Y:S01]  /*16710*/  SGXT.U32 R87, R87, 0x1 ;  /* 0x000000015757781a */ /* 0x000fe20000000000 */
[----:B------:R-:W2:Y:S04]  /*16720*/  LDL R72, [R1+0x4d0] ;  /* 0x0004d00001487983 */ /* 0x000ea80000100800 */
[----:B------:R4:W2:Y:S01]  /*16730*/  @!P1 LDG.E.U8 R8, desc[UR22][R2.64] ;  /* 0x0000001602089981 */ /* 0x0008a2000c1e1100 */
[----:B------:R-:W-:-:S02]  /*16740*/  SHF.R.U32.HI R74, RZ, 0x6, R91 ;  /* 0x00000006ff4a7819 */ /* 0x000fc4000001165b */
[----:B------:R-:W-:Y:S02]  /*16750*/  SHF.R.U32.HI R85, RZ, 0x6, R91 ;  /* 0x00000006ff557819 */ /* 0x000fe4000001165b */
[----:B------:R-:W-:Y:S01]  /*16760*/  PRMT R38, RZ, 0x7610, R38 ;  /* 0x00007610ff267816 */ /* 0x000fe20000000026 */
[----:B------:R-:W2:Y:S01]  /*16770*/  LDL R91, [R1+0xbc] ;  /* 0x0000bc00015b7983 */ /* 0x000ea20000100800 */
[----:B------:R-:W-:Y:S02]  /*16780*/  LOP3.LUT R87, R87, 0x26, RZ, 0xfc, !PT ;  /* 0x0000002657577812 */ /* 0x000fe400078efcff */
[----:B------:R-:W-:Y:S02]  /*16790*/  SGXT.U32 R74, R74, 0x1 ;  /* 0x000000014a4a781a */ /* 0x000fe40000000000 */
[----:B------:R-:W-:Y:S02]  /*167a0*/  SGXT.U32 R85, R85, 0x1 ;  /* 0x000000015555781a */ /* 0x000fe40000000000 */
[----:B------:R-:W-:-:S02]  /*167b0*/  ISETP.GE.AND P5, PT, R87, UR4, PT ;  /* 0x0000000457007c0c */ /* 0x000fc4000bfa6270 */
[----:B------:R-:W-:Y:S01]  /*167c0*/  LOP3.LUT R85, R85, 0x28, RZ, 0xfc, !PT ;  /* 0x0000002855557812 */ /* 0x000fe200078efcff */
[----:B------:R-:W2:Y:S01]  /*167d0*/  LDL R87, [R1+0x4c4] ;  /* 0x0004c40001577983 */ /* 0x000ea20000100800 */
[----:B------:R-:W-:Y:S02]  /*167e0*/  LOP3.LUT R74, R74, 0x2a, RZ, 0xfc, !PT ;  /* 0x0000002a4a4a7812 */ /* 0x000fe400078efcff */
[----:B------:R-:W-:Y:S02]  /*167f0*/  ISETP.GE.AND P4, PT, R85, UR4, PT ;  /* 0x0000000455007c0c */ /* 0x000fe4000bf86270 */
[----:B------:R-:W-:Y:S01]  /*16800*/  ISETP.GE.AND P0, PT, R74, UR4, PT ;  /* 0x000000044a007c0c */ /* 0x000fe2000bf06270 */
[----:B------:R-:W2:Y:S04]  /*16810*/  LDL R85, [R1+0x4c8] ;  /* 0x0004c80001557983 */ /* 0x000ea80000100800 */
[----:B------:R-:W2:Y:S01]  /*16820*/  LDL R74, [R1+0x4cc] ;  /* 0x0004cc00014a7983 */ /* 0x000ea20000100800 */
[----:B----4-:R-:W-:-:S02]  /*16830*/  @!P3 IMAD.MOV.U32 R2, RZ, RZ, R63 ;  /* 0x000000ffff02b224 */ /* 0x010fc400078e003f */
[----:B------:R-:W0:Y:S01]  /*16840*/  S2R R63, SR_TID.X ;  /* 0x00000000003f7919 */ /* 0x000e220000002100 */
[----:B---3--:R-:W-:-:S05]  /*16850*/  @!P3 IMAD.MOV.U32 R3, RZ, RZ, R69 ;  /* 0x000000ffff03b224 */ /* 0x008fca00078e0045 */
[----:B------:R2:W3:Y:S04]  /*16860*/  @!P3 LDG.E.U8 R38, desc[UR22][R2.64] ;  /* 0x000000160226b981 */ /* 0x0004e8000c1e1100 */
[----:B------:R-:W4:Y:S01]  /*16870*/  LDL R3, [R1+0xb8] ;  /* 0x0000b80001037983 */ /* 0x000f220000100800 */
[----:B0-----:R-:W-:-:S04]  /*16880*/  SHF.R.U32.HI R69, RZ, 0x6, R63 ;  /* 0x00000006ff457819 */ /* 0x001fc8000001163f */
[----:B------:R-:W-:Y:S02]  /*16890*/  SGXT.U32 R69, R69, 0x1 ;  /* 0x000000014545781a */ /* 0x000fe40000000000 */
[----:B------:R-:W-:Y:S02]  /*168a0*/  LEA.HI R63, R63, 0x2e, RZ, 0x1a ;  /* 0x0000002e3f3f7811 */ /* 0x000fe400078fd0ff */
[----:B------:R-:W-:Y:S02]  /*168b0*/  LOP3.LUT R69, R69, 0x2c, RZ, 0xfc, !PT ;  /* 0x0000002c45457812 */ /* 0x000fe400078efcff */
[----:B------:R-:W-:Y:S02]  /*168c0*/  ISETP.GE.AND P3, PT, R63, UR4, PT ;  /* 0x000000043f007c0c */ /* 0x000fe4000bf66270 */
[----:B------:R-:W-:Y:S01]  /*168d0*/  ISETP.GE.AND P1, PT, R69, UR4, PT ;  /* 0x0000000445007c0c */ /* 0x000fe2000bf26270 */
[----:B------:R-:W3:Y:S04]  /*168e0*/  LDL R63, [R1+0x4dc] ;  /* 0x0004dc00013f7983 */ /* 0x000ee80000100800 */
[----:B------:R-:W3:Y:S01]  /*168f0*/  LDL R69, [R1+0x4d8] ;  /* 0x0004d80001457983 */ /* 0x000ee20000100800 */
[----:B------:R-:W-:-:S02]  /*16900*/  PRMT R27, RZ, 0x7610, R27 ;  /* 0x00007610ff1b7816 */ /* 0x000fc4000000001b */
[----:B------:R-:W-:Y:S02]  /*16910*/  PRMT R11, RZ, 0x7610, R11 ;  /* 0x00007610ff0b7816 */ /* 0x000fe4000000000b */
[----:B------:R-:W-:Y:S02]  /*16920*/  PRMT R7, RZ, 0x7610, R7 ;  /* 0x00007610ff077816 */ /* 0x000fe40000000007 */
[----:B------:R-:W-:Y:S02]  /*16930*/  PRMT R37, RZ, 0x7610, R37 ;  /* 0x00007610ff257816 */ /* 0x000fe40000000025 */
[----:B------:R-:W-:Y:S01]  /*16940*/  PRMT R26, RZ, 0x7610, R26 ;  /* 0x00007610ff1a7816 */ /* 0x000fe2000000001a */
[----:B--2---:R-:W-:-:S05]  /*16950*/  @!P5 IMAD.MOV.U32 R2, RZ, RZ, R91 ;  /* 0x000000ffff02d224 */ /* 0x004fca00078e005b */
[----:B----4-:R0:W2:Y:S02]  /*16960*/  @!P5 LDG.E.U8 R27, desc[UR22][R2.64] ;  /* 0x00000016021bd981 */ /* 0x0100a4000c1e1100 */
[----:B0-----:R-:W-:Y:S02]  /*16970*/  @!P4 IMAD.MOV.U32 R2, RZ, RZ, R87 ;  /* 0x000000ffff02c224 */ /* 0x001fe400078e0057 */
[----:B------:R-:W-:-:S05]  /*16980*/  @!P4 IMAD.MOV.U32 R3, RZ, RZ, R89 ;  /* 0x000000ffff03c224 */ /* 0x000fca00078e0059 */
[----:B------:R0:W4:Y:S02]  /*16990*/  @!P4 LDG.E.U8 R11, desc[UR22][R2.64] ;  /* 0x00000016020bc981 */ /* 0x000124000c1e1100 */
[----:B0-----:R-:W-:Y:S02]  /*169a0*/  @!P0 IMAD.MOV.U32 R2, RZ, RZ, R74 ;  /* 0x000000ffff028224 */ /* 0x001fe400078e004a */
[----:B------:R-:W-:-:S05]  /*169b0*/  @!P0 IMAD.MOV.U32 R3, RZ, RZ, R85 ;  /* 0x000000ffff038224 */ /* 0x000fca00078e0055 */
[----:B------:R0:W2:Y:S02]  /*169c0*/  @!P0 LDG.E.U8 R7, desc[UR22][R2.64] ;  /* 0x0000001602078981 */ /* 0x0000a4000c1e1100 */
[----:B0-----:R-:W-:Y:S02]  /*169d0*/  @!P1 IMAD.MOV.U32 R2, RZ, RZ, R71 ;  /* 0x000000ffff029224 */ /* 0x001fe400078e0047 */
[----:B------:R-:W-:Y:S01]  /*169e0*/  @!P1 IMAD.MOV.U32 R3, RZ, RZ, R72 ;  /* 0x000000ffff039224 */ /* 0x000fe200078e0048 */
[----:B------:R-:W0:Y:S04]  /*169f0*/  S2R R91, SR_TID.X ;  /* 0x00000000005b7919 */ /* 0x000e280000002100 */
[----:B------:R3:W2:Y:S01]  /*16a00*/  @!P1 LDG.E.U8 R37, desc[UR22][R2.64] ;  /* 0x0000001602259981 */ /* 0x0006a2000c1e1100 */
[----:B------:R-:W-:-:S03]  /*16a10*/  PRMT R5, RZ, 0x7610, R5 ;  /* 0x00007610ff057816 */ /* 0x000fc60000000005 */
[----:B------:R-:W2:Y:S04]  /*16a20*/  LDL R72, [R1+0x4f8] ;  /* 0x0004f80001487983 */ /* 0x000ea80000100800 */
[----:B------:R-:W2:Y:S01]  /*16a30*/  LDL R71, [R1+0x4fc] ;  /* 0x0004fc0001477983 */ /* 0x000ea20000100800 */
[----:B---3--:R-:W-:Y:S02]  /*16a40*/  @!P3 IMAD.MOV.U32 R2, RZ, RZ, R63 ;  /* 0x000000ffff02b224 */ /* 0x008fe400078e003f */
[----:B------:R-:W-:Y:S01]  /*16a50*/  @!P3 IMAD.MOV.U32 R3, RZ, RZ, R69 ;  /* 0x000000ffff03b224 */ /* 0x000fe200078e0045 */
[----:B------:R-:W3:Y:S04]  /*16a60*/  LDL R63, [R1+0x504] ;  /* 0x00050400013f7983 */ /* 0x000ee80000100800 */
[----:B------:R1:W2:Y:S04]  /*16a70*/  @!P3 LDG.E.U8 R26, desc[UR22][R2.64] ;  /* 0x00000016021ab981 */ /* 0x0002a8000c1e1100 */
[----:B------:R-:W2:Y:S04]  /*16a80*/  LDL R69, [R1+0x500] ;  /* 0x0005000001457983 */ /* 0x000ea80000100800 */
[----:B------:R-:W1:Y:S04]  /*16a90*/  LDL R2, [R1+0x4e0] ;  /* 0x0004e00001027983 */ /* 0x000e680000100800 */
[----:B------:R-:W1:Y:S01]  /*16aa0*/  LDL R3, [R1+0x4e4] ;  /* 0x0004e40001037983 */ /* 0x000e620000100800 */
[----:B0-----:R-:W-:-:S04]  /*16ab0*/  SHF.R.U32.HI R87, RZ, 0x6, R91 ;  /* 0x00000006ff577819 */ /* 0x001fc8000001165b */
[----:B------:R-:W-:-:S04]  /*16ac0*/  SGXT.U32 R87, R87, 0x1 ;  /* 0x000000015757781a */ /* 0x000fc80000000000 */
[----:B------:R-:W-:-:S04]  /*16ad0*/  LOP3.LUT R87, R87, 0x30, RZ, 0xfc, !PT ;  /* 0x0000003057577812 */ /* 0x000fc800078efcff */
[----:B------:R-:W-:Y:S02]  /*16ae0*/  ISETP.GE.AND P5, PT, R87, UR4, PT ;  /* 0x0000000457007c0c */ /* 0x000fe4000bfa6270 */
[--C-:B------:R-:W-:Y:S01]  /*16af0*/  SHF.R.U32.HI R74, RZ, 0x6, R91.reuse ;  /* 0x00000006ff4a7819 */ /* 0x100fe2000001165b */
[----:B------:R-:W2:Y:S01]  /*16b00*/  LDL R87, [R1+0x4f0] ;  /* 0x0004f00001577983 */ /* 0x000ea20000100800 */
[--C-:B------:R-:W-:Y:S02]  /*16b10*/  SHF.R.U32.HI R85, RZ, 0x6, R91.reuse ;  /* 0x00000006ff557819 */ /* 0x100fe4000001165b */
[--C-:B------:R-:W-:Y:S02]  /*16b20*/  SHF.R.U32.HI R89, RZ, 0x6, R91.reuse ;  /* 0x00000006ff597819 */ /* 0x100fe4000001165b */
[----:B------:R-:W-:Y:S02]  /*16b30*/  SHF.R.U32.HI R91, RZ, 0x6, R91 ;  /* 0x00000006ff5b7819 */ /* 0x000fe4000001165b */
[----:B------:R-:W-:-:S02]  /*16b40*/  SGXT.U32 R74, R74, 0x1 ;  /* 0x000000014a4a781a */ /* 0x000fc40000000000 */
[----:B------:R-:W-:Y:S02]  /*16b50*/  SGXT.U32 R85, R85, 0x1 ;  /* 0x000000015555781a */ /* 0x000fe40000000000 */
[----:B------:R-:W-:Y:S02]  /*16b60*/  SGXT.U32 R91, R91, 0x1 ;  /* 0x000000015b5b781a */ /* 0x000fe40000000000 */
[----:B------:R-:W-:Y:S02]  /*16b70*/  LOP3.LUT R74, R74, 0x34, RZ, 0xfc, !PT ;  /* 0x000000344a4a7812 */ /* 0x000fe400078efcff */
[----:B------:R-:W-:Y:S02]  /*16b80*/  SGXT.U32 R89, R89, 0x1 ;  /* 0x000000015959781a */ /* 0x000fe40000000000 */
[----:B------:R-:W-:Y:S02]  /*16b90*/  LOP3.LUT R85, R85, 0x32, RZ, 0xfc, !PT ;  /* 0x0000003255557812 */ /* 0x000fe400078efcff */
[----:B------:R-:W-:-:S02]  /*16ba0*/  LOP3.LUT R91, R91, 0x36, RZ, 0xfc, !PT ;  /* 0x000000365b5b7812 */ /* 0x000fc400078efcff */
[----:B------:R-:W-:Y:S02]  /*16bb0*/  LOP3.LUT R89, R89, 0x38, RZ, 0xfc, !PT ;  /* 0x0000003859597812 */ /* 0x000fe400078efcff */
[----:B------:R-:W-:Y:S02]  /*16bc0*/  ISETP.GE.AND P0, PT, R74, UR4, PT ;  /* 0x000000044a007c0c */ /* 0x000fe4000bf06270 */
[----:B------:R-:W2:Y:S01]  /*16bd0*/  LDL R74, [R1+0x4ec] ;  /* 0x0004ec00014a7983 */ /* 0x000ea20000100800 */
[----:B------:R-:W-:Y:S02]  /*16be0*/  ISETP.GE.AND P4, PT, R85, UR4, PT ;  /* 0x0000000455007c0c */ /* 0x000fe4000bf86270 */
[----:B------:R-:W-:Y:S01]  /*16bf0*/  ISETP.GE.AND P1, PT, R91, UR4, PT ;  /* 0x000000045b007c0c */ /* 0x000fe2000bf26270 */
[----:B------:R-:W3:Y:S01]  /*16c00*/  LDL R85, [R1+0x4f4] ;  /* 0x0004f40001557983 */ /* 0x000ee20000100800 */
[----:B------:R-:W-:-:S03]  /*16c10*/  ISETP.GE.AND P3, PT, R89, UR4, PT ;  /* 0x0000000459007c0c */ /* 0x000fc6000bf66270 */
[----:B------:R-:W3:Y:S04]  /*16c20*/  LDL.LU R91, [R1+0x754] ;  /* 0x00075400015b7983 */ /* 0x000ee80000300800 */
[----:B------:R-:W3:Y:S01]  /*16c30*/  LDL.LU R89, [R1+0x750] ;  /* 0x0007500001597983 */ /* 0x000ee20000300800 */
[----:B-1----:R-:W-:-:S04]  /*16c40*/  @!P5 LOP3.LUT R3, R3, R2, RZ, 0x3c, !PT ;  /* 0x000000020303d212 */ /* 0x002fc800078e3cff */
[----:B------:R-:W-:-:S04]  /*16c50*/  @!P5 LOP3.LUT R2, R3, R2, RZ, 0x3c, !PT ;  /* 0x000000020302d212 */ /* 0x000fc800078e3cff */
[----:B------:R-:W-:-:S05]  /*16c60*/  @!P5 LOP3.LUT R3, R3, R2, RZ, 0x3c, !PT ;  /* 0x000000020303d212 */ /* 0x000fca00078e3cff */
[----:B------:R2:W3:Y:S04]  /*16c70*/  @!P5 LDG.E.U8 R5, desc[UR22][R2.64] ;  /* 0x000000160205d981 */ /* 0x0004e8000c1e1100 */
[----:B------:R-:W3:Y:S01]  /*16c80*/  LDL R3, [R1+0x4e8] ;  /* 0x0004e80001037983 */ /* 0x000ee20000100800 */
[----:B------:R-:W-:Y:S02]  /*16c90*/  PRMT R6, RZ, 0x7610, R6 ;  /* 0x00007610ff067816 */ /* 0x000fe40000000006 */
[----:B------:R-:W-:Y:S02]  /*16ca0*/  PRMT R36, RZ, 0x7610, R36 ;  /* 0x00007610ff247816 */ /* 0x000fe40000000024 */
[----:B------:R-:W-:Y:S01]  /*16cb0*/  PRMT R68, RZ, 0x7610, R68 ;  /* 0x00007610ff447816 */ /* 0x000fe20000000044 */
[----:B--2---:R-:W-:Y:S01]  /*16cc0*/  @!P4 IMAD.MOV.U32 R2, RZ, RZ, R74 ;  /* 0x000000ffff02c224 */ /* 0x004fe200078e004a */
[----:B------:R-:W-:Y:S01]  /*16cd0*/  PRMT R4, RZ, 0x7610, R4 ;  /* 0x00007610ff047816 */ /* 0x000fe20000000004 */
[----:B------:R-:W0:Y:S03]  /*16ce0*/  S2R R74, SR_TID.X ;  /* 0x00000000004a7919 */ /* 0x000e260000002100 */
[----:B---3--:R1:W2:Y:S02]  /*16cf0*/  @!P4 LDG.E.U8 R6, desc[UR22][R2.64] ;  /* 0x000000160206c981 */ /* 0x0082a4000c1e1100 */
[----:B-1----:R-:W-:-:S02]  /*16d00*/  @!P0 IMAD.MOV.U32 R2, RZ, RZ, R85 ;  /* 0x000000ffff028224 */ /* 0x002fc400078e0055 */
[----:B------:R-:W-:-:S05]  /*16d10*/  @!P0 IMAD.MOV.U32 R3, RZ, RZ, R87 ;  /* 0x000000ffff038224 */ /* 0x000fca00078e0057 */
[----:B------:R1:W3:Y:S02]  /*16d20*/  @!P0 LDG.E.U8 R36, desc[UR22][R2.64] ;  /* 0x0000001602248981 */ /* 0x0002e4000c1e1100 */
[----:B-1----:R-:W-:Y:S02]  /*16d30*/  @!P1 IMAD.MOV.U32 R2, RZ, RZ, R71 ;  /* 0x000000ffff029224 */ /* 0x002fe400078e0047 */
[----:B------:R-:W-:Y:S01]  /*16d40*/  @!P1 IMAD.MOV.U32 R3, RZ, RZ, R72 ;  /* 0x000000ffff039224 */ /* 0x000fe200078e0048 */
[--C-:B0-----:R-:W-:Y:S01]  /*16d50*/  SHF.R.U32.HI R87, RZ, 0x6, R74.reuse ;  /* 0x00000006ff577819 */ /* 0x101fe2000001164a */
[----:B------:R-:W2:Y:S04]  /*16d60*/  LDL R71, [R1+0x51c] ;  /* 0x00051c0001477983 */ /* 0x000ea80000100800 */
[----:B------:R0:W2:Y:S01]  /*16d70*/  @!P1 LDG.E.U8 R68, desc[UR22][R2.64] ;  /* 0x0000001602449981 */ /* 0x0000a2000c1e1100 */
[----:B------:R-:W-:-:S02]  /*16d80*/  SHF.R.U32.HI R85, RZ, 0x6, R74 ;  /* 0x00000006ff557819 */ /* 0x000fc4000001164a */
[----:B------:R-:W-:Y:S01]  /*16d90*/  PRMT R46, RZ, 0x7610, R46 ;  /* 0x00007610ff2e7816 */ /* 0x000fe2000000002e */
[----:B------:R-:W2:Y:S01]  /*16da0*/  LDL R72, [R1+0x524] ;  /* 0x0005240001487983 */ /* 0x000ea20000100800 */
[----:B0-----:R-:W-:Y:S02]  /*16db0*/  @!P3 IMAD.MOV.U32 R2, RZ, RZ, R63 ;  /* 0x000000ffff02b224 */ /* 0x001fe400078e003f */
[----:B------:R-:W-:Y:S01]  /*16dc0*/  @!P3 IMAD.MOV.U32 R3, RZ, RZ, R69 ;  /* 0x000000ffff03b224 */ /* 0x000fe200078e0045 */
[----:B------:R-:W-:Y:S01]  /*16dd0*/  SGXT.U32 R87, R87, 0x1 ;  /* 0x000000015757781a */ /* 0x000fe20000000000 */
[----:B------:R-:W2:Y:S04]  /*16de0*/  LDL R69, [R1+0x528] ;  /* 0x0005280001457983 */ /* 0x000ea80000100800 */
[----:B------:R0:W2:Y:S01]  /*16df0*/  @!P3 LDG.E.U8 R4, desc[UR22][R2.64] ;  /* 0x000000160204b981 */ /* 0x0000a2000c1e1100 */
[----:B------:R-:W-:-:S02]  /*16e00*/  SGXT.U32 R85, R85, 0x1 ;  /* 0x000000015555781a */ /* 0x000fc40000000000 */
[----:B------:R-:W-:Y:S01]  /*16e10*/  LEA.HI R74, R74, 0x3e, RZ, 0x1a ;  /* 0x0000003e4a4a7811 */ /* 0x000fe200078fd0ff */
[----:B------:R-:W2:Y:S04]  /*16e20*/  LDL R63, [R1+0x52c] ;  /* 0x00052c00013f7983 */ /* 0x000ea80000100800 */
[----:B------:R-:W0:Y:S04]  /*16e30*/  LDL R2, [R1+0x508] ;  /* 0x0005080001027983 */ /* 0x000e280000100800 */
[----:B------:R-:W0:Y:S01]  /*16e40*/  LDL R3, [R1+0x50c] ;  /* 0x00050c0001037983 */ /* 0x000e220000100800 */
[----:B------:R-:W-:-:S04]  /*16e50*/  LOP3.LUT R87, R87, 0x3a, RZ, 0xfc, !PT ;  /* 0x0000003a57577812 */ /* 0x000fc800078efcff */
[----:B------:R-:W-:Y:S02]  /*16e60*/  ISETP.GE.AND P5, PT, R87, UR4, PT ;  /* 0x0000000457007c0c */ /* 0x000fe4000bfa6270 */
[----:B------:R-:W1:Y:S01]  /*16e70*/  S2R R87, SR_TID.X ;  /* 0x0000000000577919 */ /* 0x000e620000002100 */
[----:B------:R-:W-:-:S04]  /*16e80*/  LOP3.LUT R85, R85, 0x3c, RZ, 0xfc, !PT ;  /* 0x0000003c55557812 */ /* 0x000fc800078efcff */
[----:B------:R-:W-:Y:S02]  /*16e90*/  ISETP.GE.AND P4, PT, R85, UR4, PT ;  /* 0x0000000455007c0c */ /* 0x000fe4000bf86270 */
[----:B------:R-:W-:Y:S02]  /*16ea0*/  ISETP.GE.AND P0, PT, R74, UR4, PT ;  /* 0x000000044a007c0c */ /* 0x000fe4000bf06270 */
[----:B------:R-:W2:Y:S01]  /*16eb0*/  LDL R74, [R1+0x520] ;  /* 0x00052000014a7983 */ /* 0x000ea20000100800 */
[--C-:B-1----:R-:W-:Y:S02]  /*16ec0*/  SHF.R.U32.HI R85, RZ, 0x6, R87.reuse ;  /* 0x00000006ff557819 */ /* 0x102fe40000011657 */
[----:B------:R-:W-:Y:S02]  /*16ed0*/  SHF.R.U32.HI R87, RZ, 0x6, R87 ;  /* 0x00000006ff577819 */ /* 0x000fe40000011657 */
[----:B------:R-:W-:Y:S02]  /*16ee0*/  SGXT.U32 R85, R85, 0x1 ;  /* 0x000000015555781a */ /* 0x000fe40000000000 */
[----:B------:R-:W-:-:S02]  /*16ef0*/  SGXT.U32 R87, R87, 0x1 ;  /* 0x000000015757781a */ /* 0x000fc40000000000 */
[----:B------:R-:W-:Y:S02]  /*16f00*/  LOP3.LUT R85, R85, 0x42, RZ, 0xfc, !PT ;  /* 0x0000004255557812 */ /* 0x000fe400078efcff */
[----:B------:R-:W-:Y:S02]  /*16f10*/  LOP3.LUT R87, R87, 0x40, RZ, 0xfc, !PT ;  /* 0x0000004057577812 */ /* 0x000fe400078efcff */
[----:B------:R-:W-:Y:S02]  /*16f20*/  ISETP.GE.AND P3, PT, R85, UR4, PT ;  /* 0x0000000455007c0c */ /* 0x000fe4000bf66270 */
[----:B------:R-:W-:Y:S02]  /*16f30*/  ISETP.GE.AND P1, PT, R87, UR4, PT ;  /* 0x0000000457007c0c */ /* 0x000fe4000bf26270 */
[----:B------:R-:W2:Y:S04]  /*16f40*/  LDL.LU R87, [R1+0x74c] ;  /* 0x00074c0001577983 */ /* 0x000ea80000300800 */
[----:B------:R-:W2:Y:S01]  /*16f50*/  LDL.LU R85, [R1+0x748] ;  /* 0x0007480001557983 */ /* 0x000ea20000300800 */
[----:B0-----:R-:W-:-:S04]  /*16f60*/  @!P5 LOP3.LUT R3, R3, R2, RZ, 0x3c, !PT ;  /* 0x000000020303d212 */ /* 0x001fc800078e3cff */
[----:B------:R-:W-:-:S04]  /*16f70*/  @!P5 LOP3.LUT R2, R3, R2, RZ, 0x3c, !PT ;  /* 0x000000020302d212 */ /* 0x000fc800078e3cff */
[----:B------:R-:W-:-:S05]  /*16f80*/  @!P5 LOP3.LUT R3, R3, R2, RZ, 0x3c, !PT ;  /* 0x000000020303d212 */ /* 0x000fca00078e3cff */
[----:B------:R0:W2:Y:S04]  /*16f90*/  @!P5 LDG.E.U8 R46, desc[UR22][R2.64] ;  /* 0x00000016022ed981 */ /* 0x0000a8000c1e1100 */
[----:B------:R-:W0:Y:S04]  /*16fa0*/  LDL R2, [R1+0x510] ;  /* 0x0005100001027983 */ /* 0x000e280000100800 */
[----:B------:R-:W0:Y:S01]  /*16fb0*/  LDL R3, [R1+0x514] ;  /* 0x0005140001037983 */ /* 0x000e220000100800 */
[----:B------:R-:W-:Y:S02]  /*16fc0*/  PRMT R35, RZ, 0x7610, R35 ;  /* 0x00007610ff237816 */ /* 0x000fe40000000023 */
[----:B0-----:R-:W-:-:S04]  /*16fd0*/  @!P4 LOP3.LUT R3, R3, R2, RZ, 0x3c, !PT ;  /* 0x000000020303c212 */ /* 0x001fc800078e3cff */
[----:B------:R-:W-:-:S04]  /*16fe0*/  @!P4 LOP3.LUT R2, R3, R2, RZ, 0x3c, !PT ;  /* 0x000000020302c212 */ /* 0x000fc800078e3cff */
[----:B------:R-:W-:-:S05]  /*16ff0*/  @!P4 LOP3.LUT R3, R3, R2, RZ, 0x3c, !PT ;  /* 0x000000020303c212 */ /* 0x000fca00078e3cff */
[----:B------:R2:W3:Y:S04]  /*17000*/  @!P4 LDG.E.U8 R35, desc[UR22][R2.64] ;  /* 0x000000160223c981 */ /* 0x0004e8000c1e1100 */
[----:B------:R-:W3:Y:S01]  /*17010*/  LDL R3, [R1+0x518] ;  /* 0x0005180001037983 */ /* 0x000ee20000100800 */
[----:B------:R-:W-:Y:S01]  /*17020*/  PRMT R83, RZ, 0x7610, R83 ;  /* 0x00007610ff537816 */ /* 0x000fe20000000053 */
[----:B--2---:R-:W-:Y:S02]  /*17030*/  @!P0 IMAD.MOV.U32 R2, RZ, RZ, R71 ;  /* 0x000000ffff028224 */ /* 0x004fe400078e0047 */
[----:B------:R-:W0:Y:S01]  /*17040*/  S2R R71, SR_TID.X ;  /* 0x0000000000477919 */ /* 0x000e220000002100 */
[----:B------:R-:W-:Y:S02]  /*17050*/  PRMT R61, RZ, 0x7610, R61 ;  /* 0x00007610ff3d7816 */ /* 0x000fe4000000003d */
[----:B---3--:R1:W2:Y:S02]  /*17060*/  @!P0 LDG.E.U8 R83, desc[UR22][R2.64] ;  /* 0x0000001602538981 */ /* 0x0082a4000c1e1100 */
[----:B-1----:R-:W1:Y:S01]  /*17070*/  S2R R3, SR_TID.X ;  /* 0x0000000000037919 */ /* 0x002e620000002100 */
[----:B0-----:R-:W-:-:S04]  /*17080*/  SHF.R.U32.HI R2, RZ, 0x6, R71 ;  /* 0x00000006ff027819 */ /* 0x001fc80000011647 */
[----:B------:R-:W-:-:S04]  /*17090*/  SGXT.U32 R2, R2, 0x1 ;  /* 0x000000010202781a */ /* 0x000fc80000000000 */
[----:B------:R-:W-:Y:S02]  /*170a0*/  LOP3.LUT R2, R2, 0x46, RZ, 0xfc, !PT ;  /* 0x0000004602027812 */ /* 0x000fe400078efcff */
[----:B-1----:R-:W-:-:S04]  /*170b0*/  SHF.R.U32.HI R3, RZ, 0x6, R3 ;  /* 0x00000006ff037819 */ /* 0x002fc80000011603 */
[----:B------:R-:W-:-:S04]  /*170c0*/  SGXT.U32 R3, R3, 0x1 ;  /* 0x000000010303781a */ /* 0x000fc80000000000 */
[----:B------:R-:W-:-:S04]  /*170d0*/  LOP3.LUT R3, R3, 0x44, RZ, 0xfc, !PT ;  /* 0x0000004403037812 */ /* 0x000fc800078efcff */
[----:B------:R-:W-:Y:S02]  /*170e0*/  ISETP.GE.AND P5, PT, R3, UR4, PT ;  /* 0x0000000403007c0c */ /* 0x000fe4000bfa6270 */
[----:B------:R-:W-:-:S04]  /*170f0*/  SHF.R.U32.HI R3, RZ, 0x6, R71 ;  /* 0x00000006ff037819 */ /* 0x000fc80000011647 */
[----:B------:R-:W-:-:S04]  /*17100*/  SGXT.U32 R3, R3, 0x1 ;  /* 0x000000010303781a */ /* 0x000fc80000000000 */
[----:B------:R-:W-:Y:S02]  /*17110*/  LOP3.LUT R3, R3, 0x48, RZ, 0xfc, !PT ;  /* 0x0000004803037812 */ /* 0x000fe400078efcff */
[----:B------:R-:W-:Y:S01]  /*17120*/  ISETP.GE.AND P4, PT, R2, UR4, PT ;  /* 0x0000000402007c0c */ /* 0x000fe2000bf86270 */
[----:B------:R-:W-:Y:S01]  /*17130*/  @!P1 IMAD.MOV.U32 R2, RZ, RZ, R72 ;  /* 0x000000ffff029224 */ /* 0x000fe200078e0048 */
[----:B------:R-:W-:Y:S01]  /*17140*/  ISETP.GE.AND P0, PT, R3, UR4, PT ;  /* 0x0000000403007c0c */ /* 0x000fe2000bf06270 */
[----:B------:R-:W-:Y:S01]  /*17150*/  @!P1 IMAD.MOV.U32 R3, RZ, RZ, R74 ;  /* 0x000000ffff039224 */ /* 0x000fe200078e004a */
[----:B------:R-:W-:-:S04]  /*17160*/  PRMT R52, RZ, 0x7610, R52 ;  /* 0x00007610ff347816 */ /* 0x000fc80000000034 */
[----:B------:R0:W3:Y:S02]  /*17170*/  @!P1 LDG.E.U8 R61, desc[UR22][R2.64] ;  /* 0x00000016023d9981 */ /* 0x0000e4000c1e1100 */
[----:B0-----:R-:W-:Y:S02]  /*17180*/  @!P3 IMAD.MOV.U32 R2, RZ, RZ, R63 ;  /* 0x000000ffff02b224 */ /* 0x001fe400078e003f */
[----:B------:R-:W-:-:S05]  /*17190*/  @!P3 IMAD.MOV.U32 R3, RZ, RZ, R69 ;  /* 0x000000ffff03b224 */ /* 0x000fca00078e0045 */
[----:B------:R0:W3:Y:S04]  /*171a0*/  @!P3 LDG.E.U8 R52, desc[UR22][R2.64] ;  /* 0x000000160234b981 */ /* 0x0000e8000c1e1100 */
[----:B--2---:R1:W-:Y:S04]  /*171b0*/  STL [R1], R83 ;  /* 0x0000005301007387 */ /* 0x0043e80000100800 */
[----:B-1----:R-:W2:Y:S04]  /*171c0*/  LDL.LU R83, [R1+0x744] ;  /* 0x0007440001537983 */ /* 0x002ea80000300800 */
[----:B------:R-:W0:Y:S04]  /*171d0*/  LDL R71, [R1+0x534] ;  /* 0x0005340001477983 */ /* 0x000e280000100800 */
[----:B------:R-:W2:Y:S01]  /*171e0*/  LDL R3, [R1+0x530] ;  /* 0x0005300001037983 */ /* 0x000ea20000100800 */
[----:B------:R-:W-:-:S02]  /*171f0*/  PRMT R34, RZ, 0x7610, R34 ;  /* 0x00007610ff227816 */ /* 0x000fc40000000022 */
[----:B------:R-:W-:Y:S01]  /*17200*/  PRMT R81, RZ, 0x7610, R81 ;  /* 0x00007610ff517816 */ /* 0x000fe20000000051 */
[----:B------:R-:W1:Y:S01]  /*17210*/  S2R R69, SR_TID.X ;  /* 0x0000000000457919 */ /* 0x000e620000002100 */
[----:B------:R-:W3:Y:S04]  /*17220*/  LDL R72, [R1+0x564] ;  /* 0x0005640001487983 */ /* 0x000ee80000100800 */
[----:B------:R-:W3:Y:S01]  /*17230*/  LDL R74, [R1+0x58c] ;  /* 0x00058c00014a7983 */ /* 0x000ee20000100800 */
[----:B0-----:R-:W-:-:S05]  /*17240*/  @!P5 IMAD.MOV.U32 R2, RZ, RZ, R71 ;  /* 0x000000ffff02d224 */ /* 0x001fca00078e0047 */
[----:B--2---:R0:W2:Y:S04]  /*17250*/  @!P5 LDG.E.U8 R34, desc[UR22][R2.64] ;  /* 0x000000160222d981 */ /* 0x0040a8000c1e1100 */
[----:B------:R-:W0:Y:S04]  /*17260*/  LDL R2, [R1+0x538] ;  /* 0x0005380001027983 */ /* 0x000e280000100800 */
[----:B------:R-:W0:Y:S01]  /*17270*/  LDL R3, [R1+0x53c] ;  /* 0x00053c0001037983 */ /* 0x000e220000100800 */
[----:B-1----:R-:W-:Y:S02]  /*17280*/  SHF.R.U32.HI R63, RZ, 0x6, R69 ;  /* 0x00000006ff3f7819 */ /* 0x002fe40000011645 */
[----:B0-----:R-:W-:-:S04]  /*17290*/  @!P4 LOP3.LUT R3, R3, R2, RZ, 0x3c, !PT ;  /* 0x000000020303c212 */ /* 0x001fc800078e3cff */
[----:B------:R-:W-:-:S04]  /*172a0*/  @!P4 LOP3.LUT R2, R3, R2, RZ, 0x3c, !PT ;  /* 0x000000020302c212 */ /* 0x000fc800078e3cff */
[----:B------:R-:W-:-:S05]  /*172b0*/  @!P4 LOP3.LUT R3, R3, R2, RZ, 0x3c, !PT ;  /* 0x000000020303c212 */ /* 0x000fca00078e3cff */
[----:B------:R-:W2:Y:S01]  /*172c0*/  @!P4 LDG.E.U8 R81, desc[UR22][R2.64] ;  /* 0x000000160251c981 */ /* 0x000ea2000c1e1100 */
[----:B------:R-:W-:Y:S02]  /*172d0*/  SHF.R.U32.HI R69, RZ, 0x6, R69 ;  /* 0x00000006ff457819 */ /* 0x000fe40000011645 */
[----:B------:R-:W-:Y:S02]  /*172e0*/  SGXT.U32 R63, R63, 0x1 ;  /* 0x000000013f3f781a */ /* 0x000fe40000000000 */
[----:B------:R-:W-:Y:S02]  /*172f0*/  SGXT.U32 R69, R69, 0x1 ;  /* 0x000000014545781a */ /* 0x000fe40000000000 */
[----:B------:R-:W-:Y:S02]  /*17300*/  LOP3.LUT R63, R63, 0x58, RZ, 0xfc, !PT ;  /* 0x000000583f3f7812 */ /* 0x000fe400078efcff */
[----:B------:R-:W-:Y:S02]  /*17310*/  LOP3.LUT R69, R69, 0x50, RZ, 0xfc, !PT ;  /* 0x0000005045457812 */ /* 0x000fe400078efcff */
[----:B------:R-:W-:-:S02]  /*17320*/  ISETP.GE.AND P3, PT, R63, UR4, PT ;  /* 0x000000043f007c0c */ /* 0x000fc4000bf66270 */
[----:B------:R-:W-:Y:S01]  /*17330*/  ISETP.GE.AND P1, PT, R69, UR4, PT ;  /* 0x0000000445007c0c */ /* 0x000fe2000bf26270 */
[----:B------:R-:W3:Y:S04]  /*17340*/  LDL R63, [R1+0x5bc] ;  /* 0x0005bc00013f7983 */ /* 0x000ee80000100800 */
[----:B------:R-:W3:Y:S04]  /*17350*/  LDL R69, [R1+0x5a8] ;  /* 0x0005a80001457983 */ /* 0x000ee80000100800 */
[----:B--2---:R0:W-:Y:S04]  /*17360*/  STL [R1+0xc], R81 ;  /* 0x00000c5101007387 */ /* 0x0041e80000100800 */
[----:B0-----:R-:W2:Y:S04]  /*17370*/  LDL.LU R81, [R1+0x740] ;  /* 0x0007400001517983 */ /* 0x001ea80000300800 */
[----:B------:R-:W2:Y:S04]  /*17380*/  LDL R2, [R1+0x540] ;  /* 0x0005400001027983 */ /* 0x000ea80000100800 */
[----:B------:R-:W2:Y:S01]  /*17390*/  LDL R3, [R1+0x544] ;  /* 0x0005440001037983 */ /* 0x000ea20000100800 */
[----:B------:R-:W-:-:S02]  /*173a0*/  PRMT R60, RZ, 0x7610, R60 ;  /* 0x00007610ff3c7816 */ /* 0x000fc4000000003c */
[----:B--2---:R-:W-:-:S04]  /*173b0*/  @!P0 LOP3.LUT R3, R3, R2, RZ, 0x3c, !PT ;  /* 0x0000000203038212 */ /* 0x004fc800078e3cff */
[----:B------:R-:W-:-:S04]  /*173c0*/  @!P0 LOP3.LUT R2, R3, R2, RZ, 0x3c, !PT ;  /* 0x0000000203028212 */ /* 0x000fc800078e3cff */
[----:B------:R-:W-:-:S05]  /*173d0*/  @!P0 LOP3.LUT R3, R3, R2, RZ, 0x3c, !PT ;  /* 0x0000000203038212 */ /* 0x000fca00078e3cff */
[----:B------:R3:W2:Y:S04]  /*173e0*/  @!P0 LDG.E.U8 R60, desc[UR22][R2.64] ;  /* 0x00000016023c8981 */ /* 0x0006a8000c1e1100 */
[----:B------:R-:W2:Y:S01]  /*173f0*/  LDL R3, [R1+0x560] ;  /* 0x0005600001037983 */ /* 0x000ea20000100800 */
[----:B------:R-:W-:Y:S01]  /*17400*/  PRMT R59, RZ, 0x7610, R59 ;  /* 0x00007610ff3b7816 */ /* 0x000fe2000000003b */
[----:B---3--:R-:W-:Y:S01]  /*17410*/  @!P1 IMAD.MOV.U32 R2, RZ, RZ, R72 ;  /* 0x000000ffff029224 */ /* 0x008fe200078e0048 */
[----:B------:R-:W0:Y:S01]  /*17420*/  S2R R71, SR_TID.X ;  /* 0x0000000000477919 */ /* 0x000e220000002100 */
[----:B------:R-:W-:Y:S02]  /*17430*/  PRMT R58, RZ, 0x7610, R58 ;  /* 0x00007610ff3a7816 */ /* 0x000fe4000000003a */
[----:B------:R-:W-:Y:S01]  /*17440*/  PRMT R57, RZ, 0x7610, R57 ;  /* 0x00007610ff397816 */ /* 0x000fe20000000039 */
[----:B------:R-:W3:Y:S04]  /*17450*/  LDL R72, [R1+0x5f4] ;  /* 0x0005f40001487983 */ /* 0x000ee80000100800 */
[----:B--2---:R1:W2:Y:S04]  /*17460*/  @!P1 LDG.E.U8 R59, desc[UR22][R2.64] ;  /* 0x00000016023b9981 */ /* 0x0042a8000c1e1100 */
[----:B------:R-:W2:Y:S01]  /*17470*/  LDL R3, [R1+0x588] ;  /* 0x0005880001037983 */ /* 0x000ea20000100800 */
[----:B0-----:R-:W-:-:S04]  /*17480*/  SHF.R.U32.HI R71, RZ, 0x6, R71 ;  /* 0x00000006ff477819 */ /* 0x001fc80000011647 */
[----:B------:R-:W-:-:S04]  /*17490*/  SGXT.U32 R71, R71, 0x1 ;  /* 0x000000014747781a */ /* 0x000fc80000000000 */
[----:B------:R-:W-:-:S04]  /*174a0*/  LOP3.LUT R71, R71, 0x60, RZ, 0xfc, !PT ;  /* 0x0000006047477812 */ /* 0x000fc800078efcff */
[----:B------:R-:W-:Y:S01]  /*174b0*/  ISETP.GE.AND P0, PT, R71, UR4, PT ;  /* 0x0000000447007c0c */ /* 0x000fe2000bf06270 */
[----:B-1----:R-:W-:Y:S01]  /*174c0*/  @!P3 IMAD.MOV.U32 R2, RZ, RZ, R74 ;  /* 0x000000ffff02b224 */ /* 0x002fe200078e004a */
[----:B------:R-:W0:Y:S01]  /*174d0*/  S2R R71, SR_TID.X ;  /* 0x0000000000477919 */ /* 0x000e220000002100 */
[----:B------:R-:W-:Y:S02]  /*174e0*/  PRMT R56, RZ, 0x7610, R56 ;  /* 0x00007610ff387816 */ /* 0x000fe40000000038 */
[----:B------:R-:W-:Y:S01]  /*174f0*/  PRMT R55, RZ, 0x7610, R55 ;  /* 0x00007610ff377816 */ /* 0x000fe20000000037 */
[----:B------:R-:W3:Y:S04]  /*17500*/  LDL R74, [R1+0x60c] ;  /* 0x00060c00014a7983 */ /* 0x000ee80000100800 */
[----:B--2---:R1:W2:Y:S03]  /*17510*/  @!P3 LDG.E.U8 R58, desc[UR22][R2.64] ;  /* 0x00000016023ab981 */ /* 0x0042a6000c1e1100 */
[----:B-1----:R-:W-:-:S02]  /*17520*/  @!P0 IMAD.MOV.U32 R2, RZ, RZ, R63 ;  /* 0x000000ffff028224 */ /* 0x002fc400078e003f */
[----:B------:R-:W-:Y:S01]  /*17530*/  @!P0 IMAD.MOV.U32 R3, RZ, RZ, R69 ;  /* 0x000000ffff038224 */ /* 0x000fe200078e0045 */
[----:B0-----:R-:W-:Y:S01]  /*17540*/  SHF.R.U32.HI R71, RZ, 0x6, R71 ;  /* 0x00000006ff477819 */ /* 0x001fe20000011647 */
[----:B------:R-:W2:Y:S04]  /*17550*/  LDL R69, [R1+0x548] ;  /* 0x0005480001457983 */ /* 0x000ea80000100800 */
[----:B------:R0:W2:Y:S04]  /*17560*/  @!P0 LDG.E.U8 R57, desc[UR22][R2.64] ;  /* 0x0000001602398981 */ /* 0x0000a8000c1e1100 */
[----:B------:R-:W2:Y:S04]  /*17570*/  LDL R63, [R1+0x54c] ;  /* 0x00054c00013f7983 */ /* 0x000ea80000100800 */
[----:B------:R-:W0:Y:S04]  /*17580*/  LDL R2, [R1+0x5d8] ;  /* 0x0005d80001027983 */ /* 0x000e280000100800 */
[----:B------:R-:W0:Y:S01]  /*17590*/  LDL R3, [R1+0x5dc] ;  /* 0x0005dc0001037983 */ /* 0x000e220000100800 */
[----:B------:R-:W-:-:S04]  /*175a0*/  SGXT.U32 R71, R71, 0x1 ;  /* 0x000000014747781a */ /* 0x000fc80000000000 */
[----:B------:R-:W-:-:S04]  /*175b0*/  LOP3.LUT R71, R71, 0x68, RZ, 0xfc, !PT ;  /* 0x0000006847477812 */ /* 0x000fc800078efcff */
[----:B------:R-:W-:Y:S02]  /*175c0*/  ISETP.GE.AND P1, PT, R71, UR4, PT ;  /* 0x0000000447007c0c */ /* 0x000fe4000bf26270 */
[----:B------:R-:W1:Y:S02]  /*175d0*/  S2R R71, SR_TID.X ;  /* 0x0000000000477919 */ /* 0x000e640000002100 */
[----:B-1----:R-:W-:-:S09]  /*175e0*/  SHF.R.U32.HI R71, RZ, 0x6, R71 ;  /* 0x00000006ff477819 */ /* 0x002fd20000011647 */
[----:B0-----:R-:W-:-:S04]  /*175f0*/  @!P1 LOP3.LUT R3, R3, R2, RZ, 0x3c, !PT ;  /* 0x0000000203039212 */ /* 0x001fc800078e3cff */
[----:B------:R-:W-:-:S04]  /*17600*/  @!P1 LOP3.LUT R2, R3, R2, RZ, 0x3c, !PT ;  /* 0x0000000203029212 */ /* 0x000fc800078e3cff */
[----:B------:R-:W-:-:S05]  /*17610*/  @!P1 LOP3.LUT R3, R3, R2, RZ, 0x3c, !PT ;  /* 0x0000000203039212 */ /* 0x000fca00078e3cff */
[----:B------:R0:W2:Y:S04]  /*17620*/  @!P1 LDG.E.U8 R56, desc[UR22][R2.64] ;  /* 0x0000001602389981 */ /* 0x0000a8000c1e1100 */
[----:B------:R-:W2:Y:S01]  /*17630*/  LDL R3, [R1+0x5f0] ;  /* 0x0005f00001037983 */ /* 0x000ea20000100800 */
[----:B------:R-:W-:-:S04]  /*17640*/  SGXT.U32 R71, R71, 0x1 ;  /* 0x000000014747781a */ /* 0x000fc80000000000 */
[----:B------:R-:W-:-:S04]  /*17650*/  LOP3.LUT R71, R71, 0x70, RZ, 0xfc, !PT ;  /* 0x0000007047477812 */ /* 0x000fc800078efcff */
[----:B------:R-:W-:Y:S02]  /*17660*/  ISETP.GE.AND P0, PT, R71, UR4, PT ;  /* 0x0000000447007c0c */ /* 0x000fe4000bf06270 */
[----:B------:R-:W0:Y:S02]  /*17670*/  S2R R71, SR_TID.X ;  /* 0x0000000000477919 */ /* 0x000e240000002100 */
[----:B0-----:R-:W-:-:S04]  /*17680*/  SHF.R.U32.HI R2, RZ, 0x6, R71 ;  /* 0x00000006ff027819 */ /* 0x001fc80000011647 */
[----:B------:R-:W-:-:S04]  /*17690*/  SGXT.U32 R2, R2, 0x1 ;  /* 0x000000010202781a */ /* 0x000fc80000000000 */
[----:B------:R-:W-:-:S04]  /*176a0*/  LOP3.LUT R2, R2, 0x78, RZ, 0xfc, !PT ;  /* 0x0000007802027812 */ /* 0x000fc800078efcff */
[----:B------:R-:W-:Y:S01]  /*176b0*/  ISETP.GE.AND P1, PT, R2, UR4, PT ;  /* 0x0000000402007c0c */ /* 0x000fe2000bf26270 */
[----:B---3--:R-:W-:-:S05]  /*176c0*/  @!P0 IMAD.MOV.U32 R2, RZ, RZ, R72 ;  /* 0x000000ffff028224 */ /* 0x008fca00078e0048 */
[----:B--2---:R0:W2:Y:S04]  /*176d0*/  @!P0 LDG.E.U8 R55, desc[UR22][R2.64] ;  /* 0x0000001602378981 */ /* 0x0040a8000c1e1100 */
[----:B------:R-:W3:Y:S01]  /*176e0*/  LDL R3, [R1+0x608] ;  /* 0x0006080001037983 */ /* 0x000ee20000100800 */
[----:B------:R-:W-:-:S04]  /*176f0*/  SHF.R.U32.HI R71, RZ, 0x6, R71 ;  /* 0x00000006ff477819 */ /* 0x000fc80000011647 */
[----:B------:R-:W-:-:S04]  /*17700*/  SGXT.U32 R71, R71, 0x1 ;  /* 0x000000014747781a */ /* 0x000fc80000000000 */
[----:B------:R-:W-:-:S04]  /*17710*/  LOP3.LUT R71, R71, 0x4a, RZ, 0xfc, !PT ;  /* 0x0000004a47477812 */ /* 0x000fc800078efcff */
[----:B------:R-:W-:Y:S01]  /*17720*/  ISETP.GE.AND P0, PT, R71, UR4, PT ;  /* 0x0000000447007c0c */ /* 0x000fe2000bf06270 */
[----:B0-----:R-:W-:Y:S01]  /*17730*/  @!P1 IMAD.MOV.U32 R2, RZ, RZ, R74 ;  /* 0x000000ffff029224 */ /* 0x001fe200078e004a */
[----:B------:R-:W-:Y:S02]  /*17740*/  PRMT R54, RZ, 0x7610, R54 ;  /* 0x00007610ff367816 */ /* 0x000fe40000000036 */
[----:B------:R-:W-:Y:S01]  /*17750*/  PRMT R51, RZ, 0x7610, R51 ;  /* 0x00007610ff337816 */ /* 0x000fe20000000033 */
[----:B------:R-:W0:Y:S01]  /*17760*/  S2R R72, SR_TID.X ;  /* 0x0000000000487919 */ /* 0x000e220000002100 */
[----:B------:R-:W-:Y:S01]  /*17770*/  PRMT R33, RZ, 0x7610, R33 ;  /* 0x00007610ff217816 */ /* 0x000fe20000000021 */
[----:B------:R-:W2:Y:S04]  /*17780*/  LDL R71, [R1+0x55c] ;  /* 0x00055c0001477983 */ /* 0x000ea80000100800 */
[----:B------:R-:W2:Y:S04]  /*17790*/  LDL R74, [R1+0x578] ;  /* 0x00057800014a7983 */ /* 0x000ea80000100800 */
[----:B---3--:R1:W3:Y:S02]  /*177a0*/  @!P1 LDG.E.U8 R54, desc[UR22][R2.64] ;  /* 0x0000001602369981 */ /* 0x0082e4000c1e1100 */
[----:B-1----:R-:W-:-:S02]  /*177b0*/  @!P0 IMAD.MOV.U32 R2, RZ, RZ, R63 ;  /* 0x000000ffff028224 */ /* 0x002fc400078e003f */
[----:B------:R-:W-:-:S05]  /*177c0*/  @!P0 IMAD.MOV.U32 R3, RZ, RZ, R69 ;  /* 0x000000ffff038224 */ /* 0x000fca00078e0045 */
[----:B------:R1:W2:Y:S04]  /*177d0*/  @!P0 LDG.E.U8 R51, desc[UR22][R2.64] ;  /* 0x0000001602338981 */ /* 0x0002a8000c1e1100 */
[----:B------:R-:W1:Y:S04]  /*177e0*/  LDL R2, [R1+0x550] ;  /* 0x0005500001027983 */ /* 0x000e680000100800 */
[----:B------:R-:W1:Y:S01]  /*177f0*/  LDL R3, [R1+0x554] ;  /* 0x0005540001037983 */ /* 0x000e620000100800 */
[----:B0-----:R-:W-:Y:S01]  /*17800*/  SHF.R.U32.HI R72, RZ, 0x6, R72 ;  /* 0x00000006ff487819 */ /* 0x001fe20000011648 */
[----:B------:R-:W0:Y:S03]  /*17810*/  S2R R63, SR_TID.X ;  /* 0x00000000003f7919 */ /* 0x000e260000002100 */
[----:B------:R-:W-:-:S04]  /*17820*/  SGXT.U32 R72, R72, 0x1 ;  /* 0x000000014848781a */ /* 0x000fc80000000000 */
[----:B------:R-:W-:-:S04]  /*17830*/  LOP3.LUT R72, R72, 0x4c, RZ, 0xfc, !PT ;  /* 0x0000004c48487812 */ /* 0x000fc800078efcff */
[----:B------:R-:W-:Y:S02]  /*17840*/  ISETP.GE.AND P1, PT, R72, UR4, PT ;  /* 0x0000000448007c0c */ /* 0x000fe4000bf26270 */
[----:B------:R-:W2:Y:S01]  /*17850*/  LDL R72, [R1+0x57c] ;  /* 0x00057c0001487983 */ /* 0x000ea20000100800 */
[----:B0-----:R-:W-:-:S04]  /*17860*/  LEA.HI R63, R63, 0x4e, RZ, 0x1a ;  /* 0x0000004e3f3f7811 */ /* 0x001fc800078fd0ff */
[----:B------:R-:W-:Y:S02]  /*17870*/  ISETP.GE.AND P0, PT, R63, UR4, PT ;  /* 0x000000043f007c0c */ /* 0x000fe4000bf06270 */
[----:B------:R-:W3:Y:S04]  /*17880*/  LDL.LU R63, [R1+0x73c] ;  /* 0x00073c00013f7983 */ /* 0x000ee80000300800 */
[----:B-1----:R-:W-:-:S04]  /*17890*/  @!P1 LOP3.LUT R3, R3, R2, RZ, 0x3c, !PT ;  /* 0x0000000203039212 */ /* 0x002fc800078e3cff */
[----:B------:R-:W-:-:S04]  /*178a0*/  @!P1 LOP3.LUT R2, R3, R2, RZ, 0x3c, !PT ;  /* 0x0000000203029212 */ /* 0x000fc800078e3cff */
[----:B------:R-:W-:-:S05]  /*178b0*/  @!P1 LOP3.LUT R3, R3, R2, RZ, 0x3c, !PT ;  /* 0x0000000203039212 */ /* 0x000fca00078e3cff */
[----:B------:R2:W3:Y:S04]  /*178c0*/  @!P1 LDG.E.U8 R33, desc[UR22][R2.64] ;  /* 0x0000001602219981 */ /* 0x0004e8000c1e1100 */
[----:B------:R-:W3:Y:S01]  /*178d0*/  LDL R3, [R1+0x558] ;  /* 0x0005580001037983 */ /* 0x000ee20000100800 */
[----:B------:R-:W-:Y:S01]  /*178e0*/  PRMT R70, RZ, 0x7610, R70 ;  /* 0x00007610ff467816 */ /* 0x000fe20000000046 */
[----:B--2---:R-:W-:Y:S01]  /*178f0*/  @!P0 IMAD.MOV.U32 R2, RZ, RZ, R71 ;  /* 0x000000ffff028224 */ /* 0x004fe200078e0047 */
[----:B------:R-:W0:Y:S02]  /*17900*/  S2R R69, SR_TID.X ;  /* 0x0000000000457919 */ /* 0x000e240000002100 */
[----:B0-----:R-:W-:-:S04]  /*17910*/  SHF.R.U32.HI R69, RZ, 0x6, R69 ;  /* 0x00000006ff457819 */ /* 0x001fc80000011645 */
[----:B------:R-:W-:-:S04]  /*17920*/  SGXT.U32 R69, R69, 0x1 ;  /* 0x000000014545781a */ /* 0x000fc80000000000 */
[----:B------:R-:W-:Y:S01]  /*17930*/  LOP3.LUT R69, R69, 0x52, RZ, 0xfc, !PT ;  /* 0x0000005245457812 */ /* 0x000fe200078efcff */
[----:B---3--:R0:W2:Y:S04]  /*17940*/  @!P0 LDG.E.U8 R70, desc[UR22][R2.64] ;  /* 0x0000001602468981 */ /* 0x0080a8000c1e1100 */
[----:B------:R-:W0:Y:S04]  /*17950*/  LDL R2, [R1+0x568] ;  /* 0x0005680001027983 */ /* 0x000e280000100800 */
[----:B------:R-:W0:Y:S01]  /*17960*/  LDL R3, [R1+0x574] ;  /* 0x0005740001037983 */ /* 0x000e220000100800 */
[----:B------:R-:W-:-:S02]  /*17970*/  ISETP.GE.AND P1, PT, R69, UR4, PT ;  /* 0x0000000445007c0c */ /* 0x000fc4000bf26270 */
[----:B------:R-:W1:Y:S01]  /*17980*/  S2R R69, SR_TID.X ;  /* 0x0000000000457919 */ /* 0x000e620000002100 */
[----:B------:R-:W-:Y:S02]  /*17990*/  PRMT R50, RZ, 0x7610, R50 ;  /* 0x00007610ff327816 */ /* 0x000fe40000000032 */
[----:B------:R-:W-:Y:S02]  /*179a0*/  PRMT R32, RZ, 0x7610, R32 ;  /* 0x00007610ff207816 */ /* 0x000fe40000000020 */
[----:B-1----:R-:W-:-:S04]  /*179b0*/  SHF.R.U32.HI R69, RZ, 0x6, R69 ;  /* 0x00000006ff457819 */ /* 0x002fc80000011645 */
[----:B------:R-:W-:-:S04]  /*179c0*/  SGXT.U32 R69, R69, 0x1 ;  /* 0x000000014545781a */ /* 0x000fc80000000000 */
[----:B------:R-:W-:-:S04]  /*179d0*/  LOP3.LUT R69, R69, 0x54, RZ, 0xfc, !PT ;  /* 0x0000005445457812 */ /* 0x000fc800078efcff */
[----:B------:R-:W-:Y:S02]  /*179e0*/  ISETP.GE.AND P0, PT, R69, UR4, PT ;  /* 0x0000000445007c0c */ /* 0x000fe4000bf06270 */
[----:B0-----:R-:W-:-:S04]  /*179f0*/  @!P1 LOP3.LUT R3, R3, R2, RZ, 0x3c, !PT ;  /* 0x0000000203039212 */ /* 0x001fc800078e3cff */
[----:B------:R-:W-:-:S04]  /*17a00*/  @!P1 LOP3.LUT R2, R3, R2, RZ, 0x3c, !PT ;  /* 0x0000000203029212 */ /* 0x000fc800078e3cff */
[----:B------:R-:W-:Y:S01]  /*17a10*/  @!P1 LOP3.LUT R3, R3, R2, RZ, 0x3c, !PT ;  /* 0x0000000203039212 */ /* 0x000fe200078e3cff */
[----:B--2---:R0:W-:Y:S04]  /*17a20*/  STL [R1+0x10], R70 ;  /* 0x0000104601007387 */ /* 0x0041e80000100800 */
[----:B------:R1:W2:Y:S04]  /*17a30*/  @!P1 LDG.E.U8 R50, desc[UR22][R2.64] ;  /* 0x0000001602329981 */ /* 0x0002a8000c1e1100 */
[----:B0-----:R-:W3:Y:S01]  /*17a40*/  LDL R70, [R1+0x594] ;  /* 0x0005940001467983 */ /* 0x001ee20000100800 */
[----:B-1----:R-:W-:-:S03]  /*17a50*/  @!P0 IMAD.MOV.U32 R2, RZ, RZ, R72 ;  /* 0x000000ffff028224 */ /* 0x002fc600078e0048 */
[----:B------:R-:W2:Y:S01]  /*17a60*/  LDL.LU R69, [R1+0x738] ;  /* 0x0007380001457983 */ /* 0x000ea20000300800 */
[----:B------:R-:W-:Y:S01]  /*17a70*/  @!P0 IMAD.MOV.U32 R3, RZ, RZ, R74 ;  /* 0x000000ffff038224 */ /* 0x000fe200078e004a */
[----:B------:R-:W0:Y:S04]  /*17a80*/  S2R R71, SR_TID.X ;  /* 0x0000000000477919 */ /* 0x000e280000002100 */
[----:B------:R1:W2:Y:S01]  /*17a90*/  @!P0 LDG.E.U8 R32, desc[UR22][R2.64] ;  /* 0x0000001602208981 */ /* 0x0002a2000c1e1100 */
[----:B------:R-:W-:-:S03]  /*17aa0*/  PRMT R73, RZ, 0x7610, R73 ;  /* 0x00007610ff497816 */ /* 0x000fc60000000049 */
[----:B------:R-:W2:Y:S04]  /*17ab0*/  LDL R72, [R1+0x5a4] ;  /* 0x0005a40001487983 */ /* 0x000ea80000100800 */
[----:B------:R-:W1:Y:S04]  /*17ac0*/  LDL R2, [R1+0x580] ;  /* 0x0005800001027983 */ /* 0x000e680000100800 */
[----:B------:R-:W1:Y:S01]  /*17ad0*/  LDL R3, [R1+0x584] ;  /* 0x0005840001037983 */ /* 0x000e620000100800 */
[----:B0-----:R-:W-:-:S04]  /*17ae0*/  SHF.R.U32.HI R71, RZ, 0x6, R71 ;  /* 0x00000006ff477819 */ /* 0x001fc80000011647 */
[----:B------:R-:W-:-:S04]  /*17af0*/  SGXT.U32 R71, R71, 0x1 ;  /* 0x000000014747781a */ /* 0x000fc80000000000 */
[----:B------:R-:W-:-:S04]  /*17b00*/  LOP3.LUT R71, R71, 0x56, RZ, 0xfc, !PT ;  /* 0x0000005647477812 */ /* 0x000fc800078efcff */
[----:B------:R-:W-:Y:S02]  /*17b10*/  ISETP.GE.AND P1, PT, R71, UR4, PT ;  /* 0x0000000447007c0c */ /* 0x000fe4000bf26270 */
[----:B------:R-:W0:Y:S11]  /*17b20*/  S2R R71, SR_TID.X ;  /* 0x0000000000477919 */ /* 0x000e360000002100 */
[----:B-1----:R-:W-:-:S04]  /*17b30*/  @!P1 LOP3.LUT R3, R3, R2, RZ, 0x3c, !PT ;  /* 0x0000000203039212 */ /* 0x002fc800078e3cff */
[----:B------:R-:W-:-:S04]  /*17b40*/  @!P1 LOP3.LUT R2, R3, R2, RZ, 0x3c, !PT ;  /* 0x0000000203029212 */ /* 0x000fc800078e3cff */
[----:B------:R-:W-:-:S05]  /*17b50*/  @!P1 LOP3.LUT R3, R3, R2, RZ, 0x3c, !PT ;  /* 0x0000000203039212 */ /* 0x000fca00078e3cff */
[----:B------:R-:W2:Y:S01]  /*17b60*/  @!P1 LDG.E.U8 R73, desc[UR22][R2.64] ;  /* 0x0000001602499981 */ /* 0x000ea2000c1e1100 */
[----:B0-----:R-:W-:-:S04]  /*17b70*/  SHF.R.U32.HI R71, RZ, 0x6, R71 ;  /* 0x00000006ff477819 */ /* 0x001fc80000011647 */
[----:B------:R-:W-:-:S04]  /*17b80*/  SGXT.U32 R71, R71, 0x1 ;  /* 0x000000014747781a */ /* 0x000fc80000000000 */
[----:B------:R-:W-:-:S04]  /*17b90*/  LOP3.LUT R71, R71, 0x5a, RZ, 0xfc, !PT ;  /* 0x0000005a47477812 */ /* 0x000fc800078efcff */
[----:B------:R-:W-:Y:S02]  /*17ba0*/  ISETP.GE.AND P0, PT, R71, UR4, PT ;  /* 0x0000000447007c0c */ /* 0x000fe4000bf06270 */
[----:B------:R-:W3:Y:S04]  /*17bb0*/  LDL.LU R71, [R1+0x734] ;  /* 0x0007340001477983 */ /* 0x000ee80000300800 */
[----:B--2---:R0:W-:Y:S04]  /*17bc0*/  STL [R1+0x8], R73 ;  /* 0x0000084901007387 */ /* 0x0041e80000100800 */
[----:B0-----:R-:W2:Y:S04]  /*17bd0*/  LDL.LU R73, [R1+0x730] ;  /* 0x0007300001497983 */ /* 0x001ea80000300800 */
[----:B------:R-:W2:Y:S01]  /*17be0*/  LDL R3, [R1+0x590] ;  /* 0x0005900001037983 */ /* 0x000ea20000100800 */
[----:B------:R-:W-:Y:S01]  /*17bf0*/  PRMT R49, RZ, 0x7610, R49 ;  /* 0x00007610ff317816 */ /* 0x000fe20000000031 */
[----:B---3--:R-:W-:Y:S01]  /*17c00*/  @!P0 IMAD.MOV.U32 R2, RZ, RZ, R70 ;  /* 0x000000ffff028224 */ /* 0x008fe200078e0046 */
[----:B------:R-:W0:Y:S01]  /*17c10*/  S2R R74, SR_TID.X ;  /* 0x00000000004a7919 */ /* 0x000e220000002100 */
[----:B------:R-:W-:-:S02]  /*17c20*/  PRMT R31, RZ, 0x7610, R31 ;  /* 0x00007610ff1f7816 */ /* 0x000fc4000000001f */
[----:B------:R-:W-:Y:S01]  /*17c30*/  PRMT R0, RZ, 0x7610, R0 ;  /* 0x00007610ff007816 */ /* 0x000fe20000000000 */
[----:B------:R-:W3:Y:S04]  /*17c40*/  LDL R70, [R1+0x5cc] ;  /* 0x0005cc0001467983 */ /* 0x000ee80000100800 */
[----:B--2---:R1:W2:Y:S04]  /*17c50*/  @!P0 LDG.E.U8 R49, desc[UR22][R2.64] ;  /* 0x0000001602318981 */ /* 0x0042a8000c1e1100 */
        /* <DEDUP_REMOVED lines=10> */
[----:B------:R1:W2:Y:S04]  /*17d00*/  @!P1 LDG.E.U8 R31, desc[UR22][R2.64] ;  /* 0x00000016021f9981 */ /* 0x0002a8000c1e1100 */
[----:B------:R-:W2:Y:S01]  /*17d10*/  LDL R3, [R1+0x5a0] ;  /* 0x0005a00001037983 */ /* 0x000ea20000100800 */
[----:B0-----:R-:W-:-:S04]  /*17d20*/  LEA.HI R74, R74, 0x5e, RZ, 0x1a ;  /* 0x0000005e4a4a7811 */ /* 0x001fc800078fd0ff */
[----:B------:R-:W-:Y:S02]  /*17d30*/  ISETP.GE.AND P0, PT, R74, UR4, PT ;  /* 0x000000044a007c0c */ /* 0x000fe4000bf06270 */
[----:B------:R-:W1:Y:S02]  /*17d40*/  S2R R74, SR_TID.X ;  /* 0x00000000004a7919 */ /* 0x000e640000002100 */
[----:B-1----:R-:W-:-:S04]  /*17d50*/  SHF.R.U32.HI R2, RZ, 0x6, R74 ;  /* 0x00000006ff027819 */ /* 0x002fc8000001164a */
[----:B------:R-:W-:-:S04]  /*17d60*/  SGXT.U32 R2, R2, 0x1 ;  /* 0x000000010202781a */ /* 0x000fc80000000000 */
[----:B------:R-:W-:-:S04]  /*17d70*/  LOP3.LUT R2, R2, 0x62, RZ, 0xfc, !PT ;  /* 0x0000006202027812 */ /* 0x000fc800078efcff */
[----:B------:R-:W-:Y:S01]  /*17d80*/  ISETP.GE.AND P1, PT, R2, UR4, PT ;  /* 0x0000000402007c0c */ /* 0x000fe2000bf26270 */
[----:B------:R-:W-:-:S05]  /*17d90*/  @!P0 IMAD.MOV.U32 R2, RZ, RZ, R72 ;  /* 0x000000ffff028224 */ /* 0x000fca00078e0048 */
[----:B--2---:R0:W2:Y:S04]  /*17da0*/  @!P0 LDG.E.U8 R0, desc[UR22][R2.64] ;  /* 0x0000001602008981 */ /* 0x0040a8000c1e1100 */
[----:B------:R-:W0:Y:S04]  /*17db0*/  LDL R2, [R1+0x5c0] ;  /* 0x0005c00001027983 */ /* 0x000e280000100800 */
[----:B------:R-:W0:Y:S01]  /*17dc0*/  LDL R3, [R1+0x5c4] ;  /* 0x0005c40001037983 */ /* 0x000e220000100800 */
[----:B------:R-:W-:Y:S02]  /*17dd0*/  PRMT R48, RZ, 0x7610, R48 ;  /* 0x00007610ff307816 */ /* 0x000fe40000000030 */
[----:B------:R-:W-:-:S04]  /*17de0*/  SHF.R.U32.HI R72, RZ, 0x6, R74 ;  /* 0x00000006ff487819 */ /* 0x000fc8000001164a */
[----:B------:R-:W-:Y:S02]  /*17df0*/  SGXT.U32 R72, R72, 0x1 ;  /* 0x000000014848781a */ /* 0x000fe40000000000 */
[----:B0-----:R-:W-:-:S04]  /*17e00*/  @!P1 LOP3.LUT R3, R3, R2, RZ, 0x3c, !PT ;  /* 0x0000000203039212 */ /* 0x001fc800078e3cff */
[----:B------:R-:W-:-:S04]  /*17e10*/  @!P1 LOP3.LUT R2, R3, R2, RZ, 0x3c, !PT ;  /* 0x0000000203029212 */ /* 0x000fc800078e3cff */
[----:B------:R-:W-:-:S05]  /*17e20*/  @!P1 LOP3.LUT R3, R3, R2, RZ, 0x3c, !PT ;  /* 0x0000000203039212 */ /* 0x000fca00078e3cff */
[----:B------:R0:W2:Y:S04]  /*17e30*/  @!P1 LDG.E.U8 R48, desc[UR22][R2.64] ;  /* 0x0000001602309981 */ /* 0x0000a8000c1e1100 */
[----:B------:R-:W2:Y:S01]  /*17e40*/  LDL R3, [R1+0x5c8] ;  /* 0x0005c80001037983 */ /* 0x000ea20000100800 */
[----:B------:R-:W-:Y:S02]  /*17e50*/  LOP3.LUT R72, R72, 0x64, RZ, 0xfc, !PT ;  /* 0x0000006448487812 */ /* 0x000fe400078efcff */
[----:B0-----:R-:W-:Y:S02]  /*17e60*/  SHF.R.U32.HI R2, RZ, 0x6, R74 ;  /* 0x00000006ff027819 */ /* 0x001fe4000001164a */
[----:B------:R-:W-:Y:S02]  /*17e70*/  ISETP.GE.AND P0, PT, R72, UR4, PT ;  /* 0x0000000448007c0c */ /* 0x000fe4000bf06270 */
[----:B------:R-:W-:Y:S01]  /*17e80*/  SGXT.U32 R2, R2, 0x1 ;  /* 0x000000010202781a */ /* 0x000fe20000000000 */
[----:B------:R-:W4:Y:S03]  /*17e90*/  LDL R72, [R1+0x5e4] ;  /* 0x0005e40001487983 */ /* 0x000f260000100800 */
[----:B------:R-:W-:-:S02]  /*17ea0*/  LOP3.LUT R2, R2, 0x66, RZ, 0xfc, !PT ;  /* 0x0000006602027812 */ /* 0x000fc400078efcff */
[----:B------:R-:W-:Y:S02]  /*17eb0*/  PRMT R30, RZ, 0x7610, R30 ;  /* 0x00007610ff1e7816 */ /* 0x000fe4000000001e */
[----:B------:R-:W-:-:S03]  /*17ec0*/  ISETP.GE.AND P1, PT, R2, UR4, PT ;  /* 0x0000000402007c0c */ /* 0x000fc6000bf26270 */
[----:B---3--:R-:W-:-:S05]  /*17ed0*/  @!P0 IMAD.MOV.U32 R2, RZ, RZ, R70 ;  /* 0x000000ffff028224 */ /* 0x008fca00078e0046 */
        /* <DEDUP_REMOVED lines=9> */
[----:B------:R4:W3:Y:S04]  /*17f70*/  @!P1 LDG.E.U8 R93, desc[UR22][R2.64] ;  /* 0x00000016025d9981 */ /* 0x0008e8000c1e1100 */
[----:B------:R-:W2:Y:S01]  /*17f80*/  LDL R3, [R1+0x5e0] ;  /* 0x0005e00001037983 */ /* 0x000ea20000100800 */
[----:B------:R-:W-:-:S04]  /*17f90*/  LOP3.LUT R70, R70, 0x6a, RZ, 0xfc, !PT ;  /* 0x0000006a46467812 */ /* 0x000fc800078efcff */
[----:B------:R-:W-:Y:S02]  /*17fa0*/  ISETP.GE.AND P0, PT, R70, UR4, PT ;  /* 0x0000000446007c0c */ /* 0x000fe4000bf06270 */
[----:B------:R-:W2:Y:S01]  /*17fb0*/  LDL R70, [R1+0x614] ;  /* 0x0006140001467983 */ /* 0x000ea20000100800 */
[----:B------:R-:W-:-:S10]  /*17fc0*/  PRMT R45, RZ, 0x7610, R45 ;  /* 0x00007610ff2d7816 */ /* 0x000fd4000000002d */
[----:B----4-:R-:W-:Y:S01]  /*17fd0*/  @!P0 IMAD.MOV.U32 R2, RZ, RZ, R72 ;  /* 0x000000ffff028224 */ /* 0x010fe200078e0048 */
[----:B------:R-:W-:-:S04]  /*17fe0*/  SHF.R.U32.HI R74, RZ, 0x6, R74 ;  /* 0x00000006ff4a7819 */ /* 0x000fc8000001164a */
[----:B------:R-:W-:-:S04]  /*17ff0*/  SGXT.U32 R74, R74, 0x1 ;  /* 0x000000014a4a781a */ /* 0x000fc80000000000 */
[----:B------:R-:W-:-:S04]  /*18000*/  LOP3.LUT R74, R74, 0x72, RZ, 0xfc, !PT ;  /* 0x000000724a4a7812 */ /* 0x000fc800078efcff */
[----:B------:R-:W-:Y:S02]  /*18010*/  ISETP.GE.AND P1, PT, R74, UR4, PT ;  /* 0x000000044a007c0c */ /* 0x000fe4000bf26270 */
[----:B------:R-:W0:Y:S01]  /*18020*/  S2R R74, SR_TID.X ;  /* 0x00000000004a7919 */ /* 0x000e220000002100 */
[----:B---3--:R1:W-:Y:S01]  /*18030*/  STL [R1+0x720], R93 ;  /* 0x0007205d01007387 */ /* 0x0083e20000100800 */
[----:B------:R-:W-:Y:S02]  /*18040*/  PRMT R44, RZ, 0x7610, R44 ;  /* 0x00007610ff2c7816 */ /* 0x000fe4000000002c */
[----:B------:R-:W-:Y:S01]  /*18050*/  PRMT R43, RZ, 0x7610, R43 ;  /* 0x00007610ff2b7816 */ /* 0x000fe2000000002b */
[----:B------:R-:W3:Y:S04]  /*18060*/  LDL R72, [R1+0x5b0] ;  /* 0x0005b00001487983 */ /* 0x000ee80000100800 */
[----:B-1----:R-:W4:Y:S04]  /*18070*/  LDL R93, [R1+0x5fc] ;  /* 0x0005fc00015d7983 */ /* 0x002f280000100800 */
[----:B--2---:R0:W2:Y:S04]  /*18080*/  @!P0 LDG.E.U8 R45, desc[UR22][R2.64] ;  /* 0x00000016022d8981 */ /* 0x0040a8000c1e1100 */
[----:B------:R-:W2:Y:S01]  /*18090*/  LDL R3, [R1+0x5f8] ;  /* 0x0005f80001037983 */ /* 0x000ea20000100800 */
[----:B0-----:R-:W-:-:S04]  /*180a0*/  SHF.R.U32.HI R2, RZ, 0x6, R74 ;  /* 0x00000006ff027819 */ /* 0x001fc8000001164a */
[----:B------:R-:W-:-:S04]  /*180b0*/  SGXT.U32 R2, R2, 0x1 ;  /* 0x000000010202781a */ /* 0x000fc80000000000 */
[----:B------:R-:W-:-:S04]  /*180c0*/  LOP3.LUT R2, R2, 0x7a, RZ, 0xfc, !PT ;  /* 0x0000007a02027812 */ /* 0x000fc800078efcff */
[----:B------:R-:W-:Y:S01]  /*180d0*/  ISETP.GE.AND P3, PT, R2, UR4, PT ;  /* 0x0000000402007c0c */ /* 0x000fe2000bf66270 */
[----:B----4-:R-:W-:Y:S01]  /*180e0*/  @!P1 IMAD.MOV.U32 R2, RZ, RZ, R93 ;  /* 0x000000ffff029224 */ /* 0x010fe200078e005d */
[----:B------:R-:W-:Y:S01]  /*180f0*/  SHF.R.U32.HI R74, RZ, 0x6, R74 ;  /* 0x00000006ff4a7819 */ /* 0x000fe2000001164a */
[----:B------:R-:W4:Y:S04]  /*18100*/  LDL R93, [R1+0x604] ;  /* 0x00060400015d7983 */ /* 0x000f280000100800 */
[----:B--2---:R0:W2:Y:S04]  /*18110*/  @!P1 LDG.E.U8 R44, desc[UR22][R2.64] ;  /* 0x00000016022c9981 */ /* 0x0040a8000c1e1100 */
[----:B------:R-:W2:Y:S02]  /*18120*/  LDL R3, [R1+0x610] ;  /* 0x0006100001037983 */ /* 0x000ea40000100800 */
[----:B0-----:R-:W-:Y:S01]  /*18130*/  @!P3 IMAD.MOV.U32 R2, RZ, RZ, R70 ;  /* 0x000000ffff02b224 */ /* 0x001fe200078e0046 */
[----:B------:R-:W-:-:S04]  /*18140*/  SGXT.U32 R74, R74, 0x1 ;  /* 0x000000014a4a781a */ /* 0x000fc80000000000 */
[----:B------:R-:W-:-:S04]  /*18150*/  LOP3.LUT R74, R74, 0x6c, RZ, 0xfc, !PT ;  /* 0x0000006c4a4a7812 */ /* 0x000fc800078efcff */
[----:B------:R-:W-:Y:S02]  /*18160*/  ISETP.GE.AND P0, PT, R74, UR4, PT ;  /* 0x000000044a007c0c */ /* 0x000fe4000bf06270 */
[----:B------:R-:W0:Y:S01]  /*18170*/  S2R R74, SR_TID.X ;  /* 0x00000000004a7919 */ /* 0x000e220000002100 */
[----:B--2---:R1:W2:Y:S04]  /*18180*/  @!P3 LDG.E.U8 R43, desc[UR22][R2.64] ;  /* 0x00000016022bb981 */ /* 0x0042a8000c1e1100 */
[----:B------:R-:W1:Y:S04]  /*18190*/  LDL R2, [R1+0x5e8] ;  /* 0x0005e80001027983 */ /* 0x000e680000100800 */
[----:B------:R-:W1:Y:S01]  /*181a0*/  LDL R3, [R1+0x5ec] ;  /* 0x0005ec0001037983 */ /* 0x000e620000100800 */
[----:B0-----:R-:W-:-:S02]  /*181b0*/  LEA.HI R74, R74, 0x6e, RZ, 0x1a ;  /* 0x0000006e4a4a7811 */ /* 0x001fc400078fd0ff */
[----:B------:R-:W-:Y:S02]  /*181c0*/  PRMT R29, RZ, 0x7610, R29 ;  /* 0x00007610ff1d7816 */ /* 0x000fe4000000001d */
[----:B------:R-:W-:Y:S02]  /*181d0*/  ISETP.GE.AND P1, PT, R74, UR4, PT ;  /* 0x000000044a007c0c */ /* 0x000fe4000bf26270 */
[----:B------:R-:W2:Y:S01]  /*181e0*/  LDL.LU R74, [R1+0x72c] ;  /* 0x00072c00014a7983 */ /* 0x000ea20000300800 */
[----:B-1----:R-:W-:-:S04]  /*181f0*/  @!P0 LOP3.LUT R3, R3, R2, RZ, 0x3c, !PT ;  /* 0x0000000203038212 */ /* 0x002fc800078e3cff */
        /* <DEDUP_REMOVED lines=9> */
[----:B------:R-:W3:Y:S01]  /*18290*/  LDL R72, [R1+0x570] ;  /* 0x0005700001487983 */ /* 0x000ee20000100800 */
[----:B0-----:R-:W-:-:S04]  /*182a0*/  SHF.R.U32.HI R70, RZ, 0x6, R70 ;  /* 0x00000006ff467819 */ /* 0x001fc80000011646 */
[----:B------:R-:W-:-:S04]  /*182b0*/  SGXT.U32 R70, R70, 0x1 ;  /* 0x000000014646781a */ /* 0x000fc80000000000 */
[----:B------:R-:W-:-:S04]  /*182c0*/  LOP3.LUT R70, R70, 0x74, RZ, 0xfc, !PT ;  /* 0x0000007446467812 */ /* 0x000fc800078efcff */
[----:B------:R-:W-:Y:S01]  /*182d0*/  ISETP.GE.AND P0, PT, R70, UR4, PT ;  /* 0x0000000446007c0c */ /* 0x000fe2000bf06270 */
[----:B--2---:R0:W2:Y:S04]  /*182e0*/  @!P1 LDG.E.U8 R24, desc[UR22][R2.64] ;  /* 0x0000001602189981 */ /* 0x0040a8000c1e1100 */
[----:B------:R-:W2:Y:S01]  /*182f0*/  LDL R3, [R1+0x600] ;  /* 0x0006000001037983 */ /* 0x000ea20000100800 */
[----:B------:R-:W0:Y:S02]  /*18300*/  S2R R70, SR_TID.X ;  /* 0x0000000000467919 */ /* 0x000e240000002100 */
[----:B0-----:R-:W-:-:S04]  /*18310*/  SHF.R.U32.HI R2, RZ, 0x6, R70 ;  /* 0x00000006ff027819 */ /* 0x001fc80000011646 */
[----:B------:R-:W-:-:S04]  /*18320*/  SGXT.U32 R2, R2, 0x1 ;  /* 0x000000010202781a */ /* 0x000fc80000000000 */
[----:B------:R-:W-:-:S04]  /*18330*/  LOP3.LUT R2, R2, 0x76, RZ, 0xfc, !PT ;  /* 0x0000007602027812 */ /* 0x000fc800078efcff */
[----:B------:R-:W-:Y:S01]  /*18340*/  ISETP.GE.AND P1, PT, R2, UR4, PT ;  /* 0x0000000402007c0c */ /* 0x000fe2000bf26270 */
[----:B----4-:R-:W-:-:S05]  /*18350*/  @!P0 IMAD.MOV.U32 R2, RZ, RZ, R93 ;  /* 0x000000ffff028224 */ /* 0x010fca00078e005d */
[----:B--2---:R0:W2:Y:S04]  /*18360*/  @!P0 LDG.E.U8 R28, desc[UR22][R2.64] ;  /* 0x00000016021c8981 */ /* 0x0040a8000c1e1100 */
[----:B------:R-:W0:Y:S04]  /*18370*/  LDL R2, [R1+0x5b4] ;  /* 0x0005b40001027983 */ /* 0x000e280000100800 */
[----:B------:R-:W0:Y:S01]  /*18380*/  LDL R3, [R1+0x5b8] ;  /* 0x0005b80001037983 */ /* 0x000e220000100800 */
[----:B------:R-:W-:-:S04]  /*18390*/  SHF.R.U32.HI R70, RZ, 0x6, R70 ;  /* 0x00000006ff467819 */ /* 0x000fc80000011646 */
[----:B------:R-:W-:Y:S02]  /*183a0*/  SGXT.U32 R70, R70, 0x1 ;  /* 0x000000014646781a */ /* 0x000fe40000000000 */
[----:B0-----:R-:W-:-:S04]  /*183b0*/  @!P1 LOP3.LUT R3, R3, R2, RZ, 0x3c, !PT ;  /* 0x0000000203039212 */ /* 0x001fc800078e3cff */
[----:B------:R-:W-:-:S04]  /*183c0*/  @!P1 LOP3.LUT R2, R3, R2, RZ, 0x3c, !PT ;  /* 0x0000000203029212 */ /* 0x000fc800078e3cff */
[----:B------:R-:W-:-:S05]  /*183d0*/  @!P1 LOP3.LUT R3, R3, R2, RZ, 0x3c, !PT ;  /* 0x0000000203039212 */ /* 0x000fca00078e3cff */
[----:B------:R0:W4:Y:S04]  /*183e0*/  @!P1 LDG.E.U8 R23, desc[UR22][R2.64] ;  /* 0x0000001602179981 */ /* 0x000128000c1e1100 */
[----:B------:R-:W0:Y:S04]  /*183f0*/  LDL R2, [R1+0x618] ;  /* 0x0006180001027983 */ /* 0x000e280000100800 */
[----:B------:R-:W0:Y:S01]  /*18400*/  LDL R3, [R1+0x61c] ;  /* 0x00061c0001037983 */ /* 0x000e220000100800 */
[----:B------:R-:W-:-:S04]  /*18410*/  LOP3.LUT R70, R70, 0x7c, RZ, 0xfc, !PT ;  /* 0x0000007c46467812 */ /* 0x000fc800078efcff */
[----:B------:R-:W-:Y:S02]  /*18420*/  ISETP.GE.AND P0, PT, R70, UR4, PT ;  /* 0x0000000446007c0c */ /* 0x000fe4000bf06270 */
[----:B------:R-:W-:Y:S01]  /*18430*/  PRMT R25, RZ, 0x7610, R25 ;  /* 0x00007610ff197816 */ /* 0x000fe20000000019 */
[----:B------:R-:W1:Y:S10]  /*18440*/  S2R R93, SR_TID.X ;  /* 0x00000000005d7919 */ /* 0x000e740000002100 */
[----:B0-----:R-:W-:-:S04]  /*18450*/  @!P0 LOP3.LUT R3, R3, R2, RZ, 0x3c, !PT ;  /* 0x0000000203038212 */ /* 0x001fc800078e3cff */
[----:B------:R-:W-:-:S04]  /*18460*/  @!P0 LOP3.LUT R2, R3, R2, RZ, 0x3c, !PT ;  /* 0x0000000203028212 */ /* 0x000fc800078e3cff */
[----:B------:R-:W-:-:S05]  /*18470*/  @!P0 LOP3.LUT R3, R3, R2, RZ, 0x3c, !PT ;  /* 0x0000000203038212 */ /* 0x000fca00078e3cff */
[----:B------:R3:W2:Y:S04]  /*18480*/  @!P0 LDG.E.U8 R25, desc[UR22][R2.64] ;  /* 0x0000001602198981 */ /* 0x0006a8000c1e1100 */
[----:B------:R-:W2:Y:S01]  /*18490*/  LDL R3, [R1+0x56c] ;  /* 0x00056c0001037983 */ /* 0x000ea20000100800 */
[----:B-1----:R-:W-:-:S04]  /*184a0*/  LEA.HI R93, R93, 0x7e, RZ, 0x1a ;  /* 0x0000007e5d5d7811 */ /* 0x002fc800078fd0ff */
[----:B------:R-:W-:Y:S02]  /*184b0*/  ISETP.GE.AND P1, PT, R93, UR4, PT ;  /* 0x000000045d007c0c */ /* 0x000fe4000bf26270 */
[----:B------:R-:W-:-:S11]  /*184c0*/  PRMT R22, RZ, 0x7610, R22 ;  /* 0x00007610ff167816 */ /* 0x000fd60000000016 */
[----:B---3--:R-:W-:Y:S01]  /*184d0*/  @!P1 IMAD.MOV.U32 R2, RZ, RZ, R72 ;  /* 0x000000ffff029224 */ /* 0x008fe200078e0048 */
[----:B------:R-:W0:Y:S01]  /*184e0*/  S2R R70, SR_TID.X ;  /* 0x0000000000467919 */ /* 0x000e220000002100 */
[----:B------:R-:W-:Y:S02]  /*184f0*/  PRMT R21, RZ, 0x7610, R21 ;  /* 0x00007610ff157816 */ /* 0x000fe40000000015 */
[----:B------:R-:W-:Y:S01]  /*18500*/  PRMT R20, RZ, 0x7610, R20 ;  /* 0x00007610ff147816 */ /* 0x000fe20000000014 */
[----:B------:R-:W3:Y:S04]  /*18510*/  LDL R72, [R1+0x20c] ;  /* 0x00020c0001487983 */ /* 0x000ee80000100800 */
[----:B--2---:R1:W2:Y:S04]  /*18520*/  @!P1 LDG.E.U8 R22, desc[UR22][R2.64] ;  /* 0x0000001602169981 */ /* 0x0042a8000c1e1100 */
[----:B------:R-:W1:Y:S04]  /*18530*/  LDL R2, [R1+0xc0] ;  /* 0x0000c00001027983 */ /* 0x000e680000100800 */
[----:B------:R-:W1:Y:S01]  /*18540*/  LDL R3, [R1+0xc4] ;  /* 0x0000c40001037983 */ /* 0x000e620000100800 */
[----:B0-----:R-:W-:Y:S01]  /*18550*/  LOP3.LUT R93, R70, 0x7f, RZ, 0xc0, !PT ;  /* 0x0000007f465d7812 */ /* 0x001fe200078ec0ff */
[----:B------:R-:W-:Y:S03]  /*18560*/  BAR.SYNC.DEFER_BLOCKING 0x0 ;  /* 0x0000000000007b1d */ /* 0x000fe60000010000 */
[----:B------:R-:W-:-:S13]  /*18570*/  ISETP.GE.AND P0, PT, R93, UR4, PT ;  /* 0x000000045d007c0c */ /* 0x000fda000bf06270 */
[----:B-1----:R-:W-:-:S04]  /*18580*/  @!P0 LOP3.LUT R3, R3, R2, RZ, 0x3c, !PT ;  /* 0x0000000203038212 */ /* 0x002fc800078e3cff */
[----:B------:R-:W-:-:S04]  /*18590*/  @!P0 LOP3.LUT R2, R3, R2, RZ, 0x3c, !PT ;  /* 0x0000000203028212 */ /* 0x000fc800078e3cff */
[----:B------:R-:W-:-:S05]  /*185a0*/  @!P0 LOP3.LUT R3, R3, R2, RZ, 0x3c, !PT ;  /* 0x0000000203038212 */ /* 0x000fca00078e3cff */
[----:B------:R0:W2:Y:S04]  /*185b0*/  @!P0 LDG.E.U8 R21, desc[UR22][R2.64] ;  /* 0x0000001602158981 */ /* 0x0000a8000c1e1100 */
[----:B------:R-:W0:Y:S04]  /*185c0*/  LDL R2, [R1+0x100] ;  /* 0x0001000001027983 */ /* 0x000e280000100800 */
[----:B------:R-:W0:Y:S02]  /*185d0*/  LDL R3, [R1+0x104] ;  /* 0x0001040001037983 */ /* 0x000e240000100800 */
        /* <DEDUP_REMOVED lines=25> */
[----:B------:R-:W2:Y:S01]  /*18770*/  LDL R3, [R1+0x208] ;  /* 0x0002080001037983 */ /* 0x000ea20000100800 */
[----:B------:R-:W-:Y:S01]  /*18780*/  PRMT R16, RZ, 0x7610, R16 ;  /* 0x00007610ff107816 */ /* 0x000fe20000000010 */
[----:B---3--:R-:W-:Y:S01]  /*18790*/  @!P0 IMAD.MOV.U32 R2, RZ, RZ, R72 ;  /* 0x000000ffff028224 */ /* 0x008fe200078e0048 */
[----:B------:R-:W-:Y:S02]  /*187a0*/  PRMT R80, RZ, 0x7610, R80 ;  /* 0x00007610ff507816 */ /* 0x000fe40000000050 */
[----:B------:R-:W-:Y:S02]  /*187b0*/  PRMT R78, RZ, 0x7610, R78 ;  /* 0x00007610ff4e7816 */ /* 0x000fe4000000004e */
[----:B------:R-:W-:Y:S01]  /*187c0*/  PRMT R76, RZ, 0x7610, R76 ;  /* 0x00007610ff4c7816 */ /* 0x000fe2000000004c */
[----:B------:R-:W-:Y:S04]  /*187d0*/  STS.U8 [R93+UR10+0xa000], R62 ;  /* 0x00a0003e5d007988 */ /* 0x000fe8000800000a */
[----:B------:R-:W3:Y:S04]  /*187e0*/  LDL R72, [R1+0x34c] ;  /* 0x00034c0001487983 */ /* 0x000ee80000100800 */
[----:B--2---:R0:W2:Y:S04]  /*187f0*/  @!P0 LDG.E.U8 R16, desc[UR22][R2.64] ;  /* 0x0000001602108981 */ /* 0x0040a8000c1e1100 */
[----:B------:R-:W0:Y:S04]  /*18800*/  LDL R2, [R1+0x248] ;  /* 0x0002480001027983 */ /* 0x000e280000100800 */
[----:B------:R-:W0:Y:S02]  /*18810*/  LDL R3, [R1+0x24c] ;  /* 0x00024c0001037983 */ /* 0x000e240000100800 */
[----:B0-----:R-:W-:-:S04]  /*18820*/  @!P0 LOP3.LUT R3, R3, R2, RZ, 0x3c, !PT ;  /* 0x0000000203038212 */ /* 0x001fc800078e3cff */
        /* <DEDUP_REMOVED lines=16> */
[----:B------:R-:W0:Y:S04]  /*18930*/  LDL R3, [R1+0x30c] ;  /* 0x00030c0001037983 */ /* 0x000e280000100800 */
[----:B------:R1:W-:Y:S02]  /*18940*/  STS.U8 [R93+UR10+0xa200], R15 ;  /* 0x00a2000f5d007988 */ /* 0x0003e4000800000a */
[----:B-1----:R-:W-:-:S02]  /*18950*/  PRMT R15, RZ, 0x7610, R15 ;  /* 0x00007610ff0f7816 */ /* 0x002fc4000000000f */
[----:B0-----:R-:W-:-:S04]  /*18960*/  @!P0 LOP3.LUT R3, R3, R2, RZ, 0x3c, !PT ;  /* 0x0000000203038212 */ /* 0x001fc800078e3cff */
[----:B------:R-:W-:-:S04]  /*18970*/  @!P0 LOP3.LUT R2, R3, R2, RZ, 0x3c, !PT ;  /* 0x0000000203028212 */ /* 0x000fc800078e3cff */
[----:B------:R-:W-:-:S05]  /*18980*/  @!P0 LOP3.LUT R3, R3, R2, RZ, 0x3c, !PT ;  /* 0x0000000203038212 */ /* 0x000fca00078e3cff */
[----:B------:R3:W2:Y:S04]  /*18990*/  @!P0 LDG.E.U8 R15, desc[UR22][R2.64] ;  /* 0x00000016020f8981 */ /* 0x0006a8000c1e1100 */
[----:B------:R-:W2:Y:S01]  /*189a0*/  LDL R3, [R1+0x348] ;  /* 0x0003480001037983 */ /* 0x000ea20000100800 */
[----:B---3--:R-:W-:-:S03]  /*189b0*/  @!P0 IMAD.MOV.U32 R2, RZ, RZ, R72 ;  /* 0x000000ffff028224 */ /* 0x008fc600078e0048 */
[----:B------:R0:W-:Y:S04]  /*189c0*/  STS.U8 [R93+UR10+0xa400], R14 ;  /* 0x00a4000e5d007988 */ /* 0x0001e8000800000a */
[----:B------:R-:W3:Y:S01]  /*189d0*/  LDL R72, [R1+0x4b4] ;  /* 0x0004b40001487983 */ /* 0x000ee20000100800 */
[----:B0-----:R-:W-:-:S06]  /*189e0*/  PRMT R14, RZ, 0x7610, R14 ;  /* 0x00007610ff0e7816 */ /* 0x001fcc000000000e */
[----:B--2---:R0:W2:Y:S04]  /*189f0*/  @!P0 LDG.E.U8 R14, desc[UR22][R2.64] ;  /* 0x00000016020e8981 */ /* 0x0040a8000c1e1100 */
        /* <DEDUP_REMOVED lines=12> */
[----:B------:R-:W-:Y:S04]  /*18ac0*/  STS.U8 [R93+UR10+0xaa00], R11 ;  /* 0x00aa000b5d007988 */ /* 0x000fe8000800000a */
[----:B------:R1:W-:Y:S04]  /*18ad0*/  STS.U8 [R93+UR10+0xac00], R5 ;  /* 0x00ac00055d007988 */ /* 0x0003e8000800000a */
[----:B------:R3:W-:Y:S04]  /*18ae0*/  STS.U8 [R93+UR10+0xae00], R4 ;  /* 0x00ae00045d007988 */ /* 0x0007e8000800000a */
[----:B-1----:R-:W2:Y:S04]  /*18af0*/  LDL R5, [R1+0x4a4] ;  /* 0x0004a40001057983 */ /* 0x002ea80000100800 */
[----:B---3--:R-:W2:Y:S01]  /*18b00*/  LDL R4, [R1+0x4a0] ;  /* 0x0004a00001047983 */ /* 0x008ea20000100800 */
[----:B0-----:R-:W-:-:S04]  /*18b10*/  @!P0 LOP3.LUT R3, R3, R2, RZ, 0x3c, !PT ;  /* 0x0000000203038212 */ /* 0x001fc800078e3cff */
[----:B------:R-:W-:-:S04]  /*18b20*/  @!P0 LOP3.LUT R2, R3, R2, RZ, 0x3c, !PT ;  /* 0x0000000203028212 */ /* 0x000fc800078e3cff */
[----:B------:R-:W-:-:S05]  /*18b30*/  @!P0 LOP3.LUT R3, R3, R2, RZ, 0x3c, !PT ;  /* 0x0000000203038212 */ /* 0x000fca00078e3cff */
[----:B------:R0:W3:Y:S04]  /*18b40*/  @!P0 LDG.E.U8 R12, desc[UR22][R2.64] ;  /* 0x00000016020c8981 */ /* 0x0000e8000c1e1100 */
[----:B------:R-:W0:Y:S04]  /*18b50*/  LDL R2, [R1+0x490] ;  /* 0x0004900001027983 */ /* 0x000e280000100800 */
[----:B------:R-:W0:Y:S01]  /*18b60*/  LDL R3, [R1+0x494] ;  /* 0x0004940001037983 */ /* 0x000e220000100800 */
[----:B------:R-:W-:Y:S02]  /*18b70*/  PRMT R11, RZ, 0x7610, R11 ;  /* 0x00007610ff0b7816 */ /* 0x000fe4000000000b */
[----:B--2---:R-:W-:-:S04]  /*18b80*/  @!P0 LOP3.LUT R5, R5, R4, RZ, 0x3c, !PT ;  /* 0x0000000405058212 */ /* 0x004fc800078e3cff */
[----:B------:R-:W-:-:S04]  /*18b90*/  @!P0 LOP3.LUT R4, R5, R4, RZ, 0x3c, !PT ;  /* 0x0000000405048212 */ /* 0x000fc800078e3cff */
[----:B------:R-:W-:Y:S02]  /*18ba0*/  @!P0 LOP3.LUT R5, R5, R4, RZ, 0x3c, !PT ;  /* 0x0000000405058212 */ /* 0x000fe400078e3cff */
[----:B0-----:R-:W-:-:S04]  /*18bb0*/  @!P0 LOP3.LUT R3, R3, R2, RZ, 0x3c, !PT ;  /* 0x0000000203038212 */ /* 0x001fc800078e3cff */
[----:B------:R-:W-:-:S04]  /*18bc0*/  @!P0 LOP3.LUT R2, R3, R2, RZ, 0x3c, !PT ;  /* 0x0000000203028212 */ /* 0x000fc800078e3cff */
[----:B------:R-:W-:-:S05]  /*18bd0*/  @!P0 LOP3.LUT R3, R3, R2, RZ, 0x3c, !PT ;  /* 0x0000000203038212 */ /* 0x000fca00078e3cff */
[----:B------:R0:W2:Y:S02]  /*18be0*/  @!P0 LDG.E.U8 R11, desc[UR22][R2.64] ;  /* 0x00000016020b8981 */ /* 0x0000a4000c1e1100 */
[----:B0-----:R-:W-:-:S06]  /*18bf0*/  PRMT R3, RZ, 0x7610, R3 ;  /* 0x00007610ff037816 */ /* 0x001fcc0000000003 */
[----:B------:R0:W2:Y:S04]  /*18c00*/  @!P0 LDG.E.U8 R3, desc[UR22][R4.64] ;  /* 0x0000001604038981 */ /* 0x0000a8000c1e1100 */
[----:B------:R-:W2:Y:S01]  /*18c10*/  LDL R5, [R1+0x4b0] ;  /* 0x0004b00001057983 */ /* 0x000ea20000100800 */
[----:B------:R-:W-:Y:S01]  /*18c20*/  PRMT R2, RZ, 0x7610, R2 ;  /* 0x00007610ff027816 */ /* 0x000fe20000000002 */
[----:B0-----:R-:W-:Y:S01]  /*18c30*/  @!P0 IMAD.MOV.U32 R4, RZ, RZ, R72 ;  /* 0x000000ffff048224 */ /* 0x001fe200078e0048 */
[----:B------:R-:W-:Y:S01]  /*18c40*/  PRMT R92, RZ, 0x7610, R92 ;  /* 0x00007610ff5c7816 */ /* 0x000fe2000000005c */
        /* <DEDUP_REMOVED lines=31> */
[----:B---3--:R-:W-:-:S05]  /*18e40*/  @!P0 IMAD.MOV.U32 R4, RZ, RZ, R72 ;  /* 0x000000ffff048224 */ /* 0x008fca00078e0048 */
[----:B--2---:R0:W2:Y:S04]  /*18e50*/  @!P0 LDG.E.U8 R84, desc[UR22][R4.64] ;  /* 0x0000001604548981 */ /* 0x0040a8000c1e1100 */
[----:B------:R-:W0:Y:S04]  /*18e60*/  LDL R4, [R1+0x210] ;  /* 0x0002100001047983 */ /* 0x000e280000100800 */
[----:B------:R-:W0:Y:S01]  /*18e70*/  LDL R5, [R1+0x214] ;  /* 0x0002140001057983 */ /* 0x000e220000100800 */
[----:B------:R-:W-:Y:S02]  /*18e80*/  PRMT R82, RZ, 0x7610, R82 ;  /* 0x00007610ff527816 */ /* 0x000fe40000000052 */
[----:B0-----:R-:W-:-:S04]  /*18e90*/  @!P0 LOP3.LUT R5, R5, R4, RZ, 0x3c, !PT ;  /* 0x0000000405058212 */ /* 0x001fc800078e3cff */
[----:B------:R-:W-:-:S04]  /*18ea0*/  @!P0 LOP3.LUT R4, R5, R4, RZ, 0x3c, !PT ;  /* 0x0000000405048212 */ /* 0x000fc800078e3cff */
[----:B------:R-:W-:-:S05]  /*18eb0*/  @!P0 LOP3.LUT R5, R5, R4, RZ, 0x3c, !PT ;  /* 0x0000000405058212 */ /* 0x000fca00078e3cff */
[----:B------:R0:W3:Y:S04]  /*18ec0*/  @!P0 LDG.E.U8 R82, desc[UR22][R4.64] ;  /* 0x0000001604528981 */ /* 0x0000e8000c1e1100 */
        /* <DEDUP_REMOVED lines=9> */
[----:B------:R-:W-:Y:S01]  /*18f60*/  PRMT R77, RZ, 0x7610, R77 ;  /* 0x00007610ff4d7816 */ /* 0x000fe2000000004d */
[----:B------:R-:W1:Y:S01]  /*18f70*/  S2R R72, SR_TID.X ;  /* 0x0000000000487919 */ /* 0x000e620000002100 */
[----:B0-----:R-:W-:-:S04]  /*18f80*/  @!P0 LOP3.LUT R5, R5, R4, RZ, 0x3c, !PT ;  /* 0x0000000405058212 */ /* 0x001fc800078e3cff */
[----:B------:R-:W-:-:S04]  /*18f90*/  @!P0 LOP3.LUT R4, R5, R4, RZ, 0x3c, !PT ;  /* 0x0000000405048212 */ /* 0x000fc800078e3cff */
[----:B------:R-:W-:-:S05]  /*18fa0*/  @!P0 LOP3.LUT R5, R5, R4, RZ, 0x3c, !PT ;  /* 0x0000000405058212 */ /* 0x000fca00078e3cff */
[----:B------:R0:W2:Y:S04]  /*18fb0*/  @!P0 LDG.E.U8 R77, desc[UR22][R4.64] ;  /* 0x00000016044d8981 */ /* 0x0000a8000c1e1100 */
[----:B------:R-:W0:Y:S04]  /*18fc0*/  LDL R4, [R1+0x2d0] ;  /* 0x0002d00001047983 */ /* 0x000e280000100800 */
[----:B------:R-:W0:Y:S01]  /*18fd0*/  LDL R5, [R1+0x2d4] ;  /* 0x0002d40001057983 */ /* 0x000e220000100800 */
[----:B-1----:R-:W-:-:S03]  /*18fe0*/  LOP3.LUT R72, R72, 0x7f, RZ, 0xc0, !PT ;  /* 0x0000007f48487812 */ /* 0x002fc600078ec0ff */
[----:B------:R-:W-:Y:S01]  /*18ff0*/  STS.U8 [R93+UR10+0xb000], R61 ;  /* 0x00b0003d5d007988 */ /* 0x000fe2000800000a */
[----:B------:R-:W-:-:S03]  /*19000*/  LOP3.LUT R72, R72, 0x10, RZ, 0x3c, !PT ;  /* 0x0000001048487812 */ /* 0x000fc600078e3cff */
[----:B------:R-:W-:Y:S04]  /*19010*/  STS.U8 [R93+UR10+0xb200], R60 ;  /* 0x00b2003c5d007988 */ /* 0x000fe8000800000a */
        /* <DEDUP_REMOVED lines=8> */
[----:B------:R1:W-:Y:S04]  /*190a0*/  STS.U8 [R72+UR10+0xa280], R47 ;  /* 0x00a2802f48007988 */ /* 0x0003e8000800000a */
[----:B-1----:R-:W2:Y:S01]  /*190b0*/  LDL R47, [R1+0x314] ;  /* 0x00031400012f7983 */ /* 0x002ea20000100800 */
[----:B0-----:R-:W-:-:S04]  /*190c0*/  @!P0 LOP3.LUT R5, R5, R4, RZ, 0x3c, !PT ;  /* 0x0000000405058212 */ /* 0x001fc800078e3cff */
[----:B------:R-:W-:-:S04]  /*190d0*/  @!P0 LOP3.LUT R4, R5, R4, RZ, 0x3c, !PT ;  /* 0x0000000405048212 */ /* 0x000fc800078e3cff */
[----:B------:R-:W-:-:S05]  /*190e0*/  @!P0 LOP3.LUT R5, R5, R4, RZ, 0x3c, !PT ;  /* 0x0000000405058212 */ /* 0x000fca00078e3cff */
[----:B------:R2:W3:Y:S04]  /*190f0*/  @!P0 LDG.E.U8 R75, desc[UR22][R4.64] ;  /* 0x00000016044b8981 */ /* 0x0004e8000c1e1100 */
[----:B------:R-:W3:Y:S04]  /*19100*/  LDL R5, [R1+0x310] ;  /* 0x0003100001057983 */ /* 0x000ee80000100800 */
[----:B------:R0:W-:Y:S02]  /*19110*/  STS.U8 [R72+UR10+0xa480], R10 ;  /* 0x00a4800a48007988 */ /* 0x0001e4000800000a */
[----:B0-----:R-:W-:Y:S01]  /*19120*/  PRMT R10, RZ, 0x7610, R10 ;  /* 0x00007610ff0a7816 */ /* 0x001fe2000000000a */
[----:B--2---:R-:W-:Y:S01]  /*19130*/  @!P0 IMAD.MOV.U32 R4, RZ, RZ, R47 ;  /* 0x000000ffff048224 */ /* 0x004fe200078e002f */
[----:B------:R0:W-:Y:S04]  /*19140*/  STS.U8 [R72+UR10+0xa680], R9 ;  /* 0x00a6800948007988 */ /* 0x0001e8000800000a */
[----:B------:R-:W2:Y:S04]  /*19150*/  LDL R47, [R1+0x4ac] ;  /* 0x0004ac00012f7983 */ /* 0x000ea80000100800 */
[----:B---3--:R1:W3:Y:S04]  /*19160*/  @!P0 LDG.E.U8 R10, desc[UR22][R4.64] ;  /* 0x00000016040a8981 */ /* 0x0082e8000c1e1100 */
[----:B------:R-:W1:Y:S04]  /*19170*/  LDL R4, [R1+0x350] ;  /* 0x0003500001047983 */ /* 0x000e680000100800 */
[----:B------:R-:W1:Y:S01]  /*19180*/  LDL R5, [R1+0x354] ;  /* 0x0003540001057983 */ /* 0x000e620000100800 */
[----:B0-----:R-:W-:-:S02]  /*19190*/  PRMT R9, RZ, 0x7610, R9 ;  /* 0x00007610ff097816 */ /* 0x001fc40000000009 */
[----:B-1----:R-:W-:-:S04]  /*191a0*/  @!P0 LOP3.LUT R5, R5, R4, RZ, 0x3c, !PT ;  /* 0x0000000405058212 */ /* 0x002fc800078e3cff */
        /* <DEDUP_REMOVED lines=17> */
[----:B-1----:R-:W2:Y:S01]  /*192c0*/  LDL R46, [R1+0x4a8] ;  /* 0x0004a800012e7983 */ /* 0x002ea20000100800 */
        /* <DEDUP_REMOVED lines=39> */
[----:B------:R-:W-:-:S03]  /*19540*/  PRMT R87, RZ, 0x7610, R87 ;  /* 0x00007610ff577816 */ /* 0x000fc60000000057 */
[----:B------:R-:W-:Y:S04]  /*19550*/  STS.U8 [R72+UR10+0xb080], R52 ;  /* 0x00b0803448007988 */ /* 0x000fe8000800000a */
[----:B------:R-:W-:Y:S04]  /*19560*/  STS.U8 [R72+UR10+0xb280], R51 ;  /* 0x00b2803348007988 */ /* 0x000fe8000800000a */
[----:B------:R-:W-:Y:S04]  /*19570*/  STS.U8 [R72+UR10+0xb480], R50 ;  /* 0x00b4803248007988 */ /* 0x000fe8000800000a */
[----:B------:R-:W-:Y:S04]  /*19580*/  STS.U8 [R72+UR10+0xb680], R49 ;  /* 0x00b6803148007988 */ /* 0x000fe8000800000a */
        /* <DEDUP_REMOVED lines=12> */
[----:B------:R-:W-:-:S02]  /*19650*/  PRMT R81, RZ, 0x7610, R81 ;  /* 0x00007610ff517816 */ /* 0x000fc40000000051 */
[----:B--2---:R-:W-:-:S04]  /*19660*/  @!P0 LOP3.LUT R45, R45, R44, RZ, 0x3c, !PT ;  /* 0x0000002c2d2d8212 */ /* 0x004fc800078e3cff */
[----:B------:R-:W-:-:S04]  /*19670*/  @!P0 LOP3.LUT R44, R45, R44, RZ, 0x3c, !PT ;  /* 0x0000002c2d2c8212 */ /* 0x000fc800078e3cff */
[----:B------:R-:W-:-:S05]  /*19680*/  @!P0 LOP3.LUT R45, R45, R44, RZ, 0x3c, !PT ;  /* 0x0000002c2d2d8212 */ /* 0x000fca00078e3cff */
[----:B------:R1:W2:Y:S04]  /*19690*/  @!P0 LDG.E.U8 R81, desc[UR22][R44.64] ;  /* 0x000000162c518981 */ /* 0x0002a8000c1e1100 */
[----:B------:R-:W1:Y:S04]  /*196a0*/  LDL R44, [R1+0x258] ;  /* 0x00025800012c7983 */ /* 0x000e680000100800 */
[----:B------:R-:W1:Y:S01]  /*196b0*/  LDL R45, [R1+0x25c] ;  /* 0x00025c00012d7983 */ /* 0x000e620000100800 */
[----:B0-----:R-:W-:-:S04]  /*196c0*/  @!P0 LOP3.LUT R47, R47, R46, RZ, 0x3c, !PT ;  /* 0x0000002e2f2f8212 */ /* 0x001fc800078e3cff */
[----:B------:R-:W-:-:S04]  /*196d0*/  @!P0 LOP3.LUT R46, R47, R46, RZ, 0x3c, !PT ;  /* 0x0000002e2f2e8212 */ /* 0x000fc800078e3cff */
[----:B------:R-:W-:-:S05]  /*196e0*/  @!P0 LOP3.LUT R47, R47, R46, RZ, 0x3c, !PT ;  /* 0x0000002e2f2f8212 */ /* 0x000fca00078e3cff */
[----:B------:R0:W2:Y:S04]  /*196f0*/  @!P0 LDG.E.U8 R85, desc[UR22][R46.64] ;  /* 0x000000162e558981 */ /* 0x0000a8000c1e1100 */
[----:B------:R-:W0:Y:S04]  /*19700*/  LDL R46, [R1+0x1d8] ;  /* 0x0001d800012e7983 */ /* 0x000e280000100800 */
[----:B------:R-:W0:Y:S01]  /*19710*/  LDL R47, [R1+0x1dc] ;  /* 0x0001dc00012f7983 */ /* 0x000e220000100800 */
[----:B------:R-:W-:Y:S02]  /*19720*/  PRMT R83, RZ, 0x7610, R83 ;  /* 0x00007610ff537816 */ /* 0x000fe40000000053 */
[----:B------:R-:W-:-:S02]  /*19730*/  PRMT R48, RZ, 0x7610, R48 ;  /* 0x00007610ff307816 */ /* 0x000fc40000000030 */
[----:B-1----:R-:W-:-:S04]  /*19740*/  @!P0 LOP3.LUT R45, R45, R44, RZ, 0x3c, !PT ;  /* 0x0000002c2d2d8212 */ /* 0x002fc800078e3cff */
[C---:B------:R-:W-:Y:S01]  /*19750*/  @!P0 LOP3.LUT R44, R45.reuse, R44, RZ, 0x3c, !PT ;  /* 0x0000002c2d2c8212 */ /* 0x040fe200078e3cff */
[----:B------:R1:W-:Y:S03]  /*19760*/  STS.U8 [R72+UR10+0xbe80], R43 ;  /* 0x00be802b48007988 */ /* 0x0003e6000800000a */
[----:B------:R-:W-:-:S05]  /*19770*/  @!P0 LOP3.LUT R45, R45, R44, RZ, 0x3c, !PT ;  /* 0x0000002c2d2d8212 */ /* 0x000fca00078e3cff */
[----:B------:R-:W2:Y:S01]  /*19780*/  @!P0 LDG.E.U8 R48, desc[UR22][R44.64] ;  /* 0x000000162c308981 */ /* 0x000ea2000c1e1100 */
[----:B0-----:R-:W-:-:S04]  /*19790*/  @!P0 LOP3.LUT R47, R47, R46, RZ, 0x3c, !PT ;  /* 0x0000002e2f2f8212 */ /* 0x001fc800078e3cff */
[----:B------:R-:W-:-:S04]  /*197a0*/  @!P0 LOP3.LUT R46, R47, R46, RZ, 0x3c, !PT ;  /* 0x0000002e2f2e8212 */ /* 0x000fc800078e3cff */
[----:B------:R-:W-:-:S05]  /*197b0*/  @!P0 LOP3.LUT R47, R47, R46, RZ, 0x3c, !PT ;  /* 0x0000002e2f2f8212 */ /* 0x000fca00078e3cff */
[----:B------:R-:W2:Y:S04]  /*197c0*/  @!P0 LDG.E.U8 R83, desc[UR22][R46.64] ;  /* 0x000000162e538981 */ /* 0x000ea8000c1e1100 */
[----:B------:R-:W2:Y:S04]  /*197d0*/  LDL R47, [R1+0x29c] ;  /* 0x00029c00012f7983 */ /* 0x000ea80000100800 */
[----:B------:R-:W3:Y:S04]  /*197e0*/  LDL R46, [R1+0x2dc] ;  /* 0x0002dc00012e7983 */ /* 0x000ee80000100800 */
[----:B-1----:R-:W3:Y:S04]  /*197f0*/  LDL.LU R72, [R1+0x728] ;  /* 0x0007280001487983 */ /* 0x002ee80000300800 */
[----:B------:R-:W3:Y:S04]  /*19800*/  LDL R43, [R1+0x298] ;  /* 0x00029800012b7983 */ /* 0x000ee80000100800 */
[----:B------:R-:W4:Y:S01]  /*19810*/  LDL R44, [R1+0x2d8] ;  /* 0x0002d800012c7983 */ /* 0x000f220000100800 */
[----:B------:R-:W-:-:S02]  /*19820*/  LOP3.LUT R70, R70, 0x7f, RZ, 0xc0, !PT ;  /* 0x0000007f46467812 */ /* 0x000fc400078ec0ff */
[----:B------:R-:W-:Y:S01]  /*19830*/  PRMT R49, RZ, 0x7610, R49 ;  /* 0x00007610ff317816 */ /* 0x000fe20000000031 */
[----:B------:R-:W4:Y:S01]  /*19840*/  LDL R45, [R1+0x398] ;  /* 0x00039800012d7983 */ /* 0x000f220000100800 */
[----:B------:R-:W-:-:S05]  /*19850*/  LOP3.LUT R70, R70, 0x20, RZ, 0x3c, !PT ;  /* 0x0000002046467812 */ /* 0x000fca00078e3cff */
[----:B------:R2:W-:Y:S02]  /*19860*/  STS.U8 [R70+UR10+0xa100], R42 ;  /* 0x00a1002a46007988 */ /* 0x0005e4000800000a */
[----:B--2---:R-:W-:Y:S02]  /*19870*/  @!P0 IMAD.MOV.U32 R42, RZ, RZ, R47 ;  /* 0x000000ffff2a8224 */ /* 0x004fe400078e002f */
[----:B------:R-:W2:Y:S04]  /*19880*/  LDL R47, [R1+0x394] ;  /* 0x00039400012f7983 */ /* 0x000ea80000100800 */
[----:B---3--:R4:W3:Y:S02]  /*19890*/  @!P0 LDG.E.U8 R49, desc[UR22][R42.64] ;  /* 0x000000162a318981 */ /* 0x0088e4000c1e1100 */
[----:B----4-:R-:W-:-:S02]  /*198a0*/  @!P0 IMAD.MOV.U32 R43, RZ, RZ, R44 ;  /* 0x000000ffff2b8224 */ /* 0x010fc400078e002c */
[----:B------:R-:W4:Y:S01]  /*198b0*/  LDL R44, [R1+0x3c8] ;  /* 0x0003c800012c7983 */ /* 0x000f220000100800 */
[----:B------:R-:W-:-:S03]  /*198c0*/  PRMT R61, RZ, 0x7610, R61 ;  /* 0x00007610ff3d7816 */ /* 0x000fc6000000003d */
[----:B------:R0:W-:Y:S04]  /*198d0*/  STS.U8 [R70+UR10+0xa300], R41 ;  /* 0x00a3002946007988 */ /* 0x0001e8000800000a */
[----:B------:R-:W-:Y:S04]  /*198e0*/  STS.U8 [R70+UR10+0xa500], R40 ;  /* 0x00a5002846007988 */ /* 0x000fe8000800000a */
[----:B------:R-:W-:Y:S01]  /*198f0*/  STS.U8 [R70+UR10+0xa700], R39 ;  /* 0x00a7002746007988 */ /* 0x000fe2000800000a */
[----:B------:R-:W-:-:S03]  /*19900*/  @!P0 IMAD.MOV.U32 R42, RZ, RZ, R46 ;  /* 0x000000ffff2a8224 */ /* 0x000fc600078e002e */
[----:B------:R1:W-:Y:S04]  /*19910*/  STS.U8 [R70+UR10+0xa900], R38 ;  /* 0x00a9002646007988 */ /* 0x0003e8000800000a */
[----:B------:R-:W3:Y:S01]  /*19920*/  LDL R46, [R1+0x3c4] ;  /* 0x0003c400012e7983 */ /* 0x000ee20000100800 */
[----:B------:R-:W-:Y:S02]  /*19930*/  PRMT R57, RZ, 0x7610, R57 ;  /* 0x00007610ff397816 */ /* 0x000fe40000000039 */
[----:B------:R-:W-:Y:S01]  /*19940*/  PRMT R51, RZ, 0x7610, R51 ;  /* 0x00007610ff337816 */ /* 0x000fe20000000033 */
[----:B0-----:R-:W3:Y:S01]  /*19950*/  LDL R41, [R1+0x31c] ;  /* 0x00031c0001297983 */ /* 0x001ee20000100800 */
[----:B-1----:R-:W-:-:S03]  /*19960*/  @!P0 IMAD.MOV.U32 R38, RZ, RZ, R45 ;  /* 0x000000ffff268224 */ /* 0x002fc600078e002d */
[----:B------:R-:W3:Y:S04]  /*19970*/  LDL R45, [R1+0x450] ;  /* 0x00045000012d7983 */ /* 0x000ee80000100800 */
[----:B------:R-:W3:Y:S01]  /*19980*/  LDL R40, [R1+0x318] ;  /* 0x0003180001287983 */ /* 0x000ee20000100800 */
[----:B--2---:R-:W-:-:S03]  /*19990*/  @!P0 IMAD.MOV.U32 R39, RZ, RZ, R47 ;  /* 0x000000ffff278224 */ /* 0x004fc600078e002f */
[----:B------:R-:W2:Y:S04]  /*199a0*/  LDL R47, [R1+0x44c] ;  /* 0x00044c00012f7983 */ /* 0x000ea80000100800 */
[----:B------:R4:W2:Y:S02]  /*199b0*/  @!P0 LDG.E.U8 R61, desc[UR22][R38.64] ;  /* 0x00000016263d8981 */ /* 0x0008a4000c1e1100 */
[----:B----4-:R-:W-:Y:S02]  /*199c0*/  @!P0 IMAD.MOV.U32 R38, RZ, RZ, R44 ;  /* 0x000000ffff268224 */ /* 0x010fe400078e002c */
[----:B------:R-:W4:Y:S04]  /*199d0*/  LDL R44, [R1+0xdc] ;  /* 0x0000dc00012c7983 */ /* 0x000f280000100800 */
[----:B------:R-:W-:Y:S04]  /*199e0*/  STS.U8 [R70+UR10+0xab00], R37 ;  /* 0x00ab002546007988 */ /* 0x000fe8000800000a */
[----:B------:R-:W-:Y:S04]  /*199f0*/  STS.U8 [R70+UR10+0xad00], R36 ;  /* 0x00ad002446007988 */ /* 0x000fe8000800000a */
[----:B------:R-:W-:Y:S04]  /*19a00*/  STS.U8 [R70+UR10+0xaf00], R35 ;  /* 0x00af002346007988 */ /* 0x000fe8000800000a */
[----:B------:R3:W-:Y:S04]  /*19a10*/  STS.U8 [R70+UR10+0xb100], R34 ;  /* 0x00b1002246007988 */ /* 0x0007e8000800000a */
[----:B------:R-:W-:Y:S04]  /*19a20*/  STS.U8 [R70+UR10+0xb300], R33 ;  /* 0x00b3002146007988 */ /* 0x000fe8000800000a */
[----:B------:R-:W-:Y:S04]  /*19a30*/  STS.U8 [R70+UR10+0xb500], R32 ;  /* 0x00b5002046007988 */ /* 0x000fe8000800000a */
[----:B------:R-:W-:Y:S04]  /*19a40*/  STS.U8 [R70+UR10+0xb700], R31 ;  /* 0x00b7001f46007988 */ /* 0x000fe8000800000a */
[----:B------:R-:W-:Y:S04]  /*19a50*/  STS.U8 [R70+UR10+0xb900], R30 ;  /* 0x00b9001e46007988 */ /* 0x000fe8000800000a */
[----:B------:R0:W-:Y:S04]  /*19a60*/  STS.U8 [R70+UR10+0xbb00], R29 ;  /* 0x00bb001d46007988 */ /* 0x0001e8000800000a */
[----:B------:R1:W-:Y:S01]  /*19a70*/  STS.U8 [R70+UR10+0xbd00], R28 ;  /* 0x00bd001c46007988 */ /* 0x0003e2000800000a */
[----:B---3--:R-:W-:-:S02]  /*19a80*/  @!P0 IMAD.MOV.U32 R34, RZ, RZ, R45 ;  /* 0x000000ffff228224 */ /* 0x008fc400078e002d */
[----:B------:R-:W-:Y:S01]  /*19a90*/  @!P0 IMAD.MOV.U32 R39, RZ, RZ, R46 ;  /* 0x000000ffff278224 */ /* 0x000fe200078e002e */
[----:B------:R-:W3:Y:S04]  /*19aa0*/  LDL R45, [R1+0x1a4] ;  /* 0x0001a400012d7983 */ /* 0x000ee80000100800 */
[----:B0-----:R-:W3:Y:S04]  /*19ab0*/  LDL R29, [R1+0x224] ;  /* 0x00022400011d7983 */ /* 0x001ee80000100800 */
[----:B-1----:R-:W3:Y:S04]  /*19ac0*/  LDL R28, [R1+0x220] ;  /* 0x00022000011c7983 */ /* 0x002ee80000100800 */
[----:B------:R-:W3:Y:S04]  /*19ad0*/  LDL R46, [R1+0xd8] ;  /* 0x0000d800012e7983 */ /* 0x000ee80000100800 */
[----:B------:R-:W3:Y:S04]  /*19ae0*/  LDL R37, [R1+0x3f8] ;  /* 0x0003f80001257983 */ /* 0x000ee80000100800 */
[----:B------:R-:W3:Y:S04]  /*19af0*/  LDL R36, [R1+0x3f4] ;  /* 0x0003f40001247983 */ /* 0x000ee80000100800 */
[----:B------:R-:W3:Y:S04]  /*19b00*/  LDL R33, [R1+0x11c] ;  /* 0x00011c0001217983 */ /* 0x000ee80000100800 */
[----:B------:R-:W3:Y:S01]  /*19b10*/  LDL R32, [R1+0x118] ;  /* 0x0001180001207983 */ /* 0x000ee20000100800 */
[----:B--2---:R-:W-:-:S03]  /*19b20*/  @!P0 IMAD.MOV.U32 R35, RZ, RZ, R47 ;  /* 0x000000ffff238224 */ /* 0x004fc600078e002f */
[----:B------:R-:W2:Y:S04]  /*19b30*/  LDL R47, [R1+0x1a0] ;  /* 0x0001a000012f7983 */ /* 0x000ea80000100800 */
[----:B------:R4:W2:Y:S02]  /*19b40*/  @!P0 LDG.E.U8 R57, desc[UR22][R34.64] ;  /* 0x0000001622398981 */ /* 0x0008a4000c1e1100 */
[----:B----4-:R-:W-:Y:S02]  /*19b50*/  @!P0 IMAD.MOV.U32 R34, RZ, RZ, R44 ;  /* 0x000000ffff228224 */ /* 0x010fe400078e002c */
[----:B------:R-:W4:Y:S01]  /*19b60*/  LDL R44, [R1+0x1e4] ;  /* 0x0001e400012c7983 */ /* 0x000f220000100800 */
[----:B------:R-:W-:Y:S02]  /*19b70*/  PRMT R53, RZ, 0x7610, R53 ;  /* 0x00007610ff357816 */ /* 0x000fe40000000035 */
[----:B---3--:R-:W-:-:S04]  /*19b80*/  @!P0 LOP3.LUT R29, R29, R28, RZ, 0x3c, !PT ;  /* 0x0000001c1d1d8212 */ /* 0x008fc800078e3cff */
[----:B------:R-:W-:-:S04]  /*19b90*/  @!P0 LOP3.LUT R28, R29, R28, RZ, 0x3c, !PT ;  /* 0x0000001c1d1c8212 */ /* 0x000fc800078e3cff */
[----:B------:R-:W-:-:S05]  /*19ba0*/  @!P0 LOP3.LUT R29, R29, R28, RZ, 0x3c, !PT ;  /* 0x0000001c1d1d8212 */ /* 0x000fca00078e3cff */
[----:B------:R-:W3:Y:S04]  /*19bb0*/  @!P0 LDG.E.U8 R51, desc[UR22][R28.64] ;  /* 0x000000161c338981 */ /* 0x000ee8000c1e1100 */
[----:B------:R-:W3:Y:S04]  /*19bc0*/  LDL R28, [R1+0x260] ;  /* 0x00026000011c7983 */ /* 0x000ee80000100800 */
[----:B------:R-:W3:Y:S01]  /*19bd0*/  LDL R29, [R1+0x264] ;  /* 0x00026400011d7983 */ /* 0x000ee20000100800 */
[----:B------:R-:W-:Y:S02]  /*19be0*/  @!P0 IMAD.MOV.U32 R30, RZ, RZ, R45 ;  /* 0x000000ffff1e8224 */ /* 0x000fe400078e002d */
[----:B------:R-:W-:Y:S01]  /*19bf0*/  @!P0 IMAD.MOV.U32 R35, RZ, RZ, R46 ;  /* 0x000000ffff238224 */ /* 0x000fe200078e002e */
[----:B------:R-:W3:Y:S04]  /*19c00*/  LDL R45, [R1+0x2a4] ;  /* 0x0002a400012d7983 */ /* 0x000ee80000100800 */
[----:B------:R-:W3:Y:S01]  /*19c10*/  LDL R46, [R1+0x1e0] ;  /* 0x0001e000012e7983 */ /* 0x000ee20000100800 */
[----:B--2---:R-:W-:-:S03]  /*19c20*/  @!P0 IMAD.MOV.U32 R31, RZ, RZ, R47 ;  /* 0x000000ffff1f8224 */ /* 0x004fc600078e002f */
[----:B------:R-:W2:Y:S04]  /*19c30*/  LDL R47, [R1+0x2a0] ;  /* 0x0002a000012f7983 */ /* 0x000ea80000100800 */
[----:B------:R4:W2:Y:S02]  /*19c40*/  @!P0 LDG.E.U8 R53, desc[UR22][R30.64] ;  /* 0x000000161e358981 */ /* 0x0008a4000c1e1100 */
[----:B----4-:R-:W-:Y:S02]  /*19c50*/  @!P0 IMAD.MOV.U32 R30, RZ, RZ, R44 ;  /* 0x000000ffff1e8224 */ /* 0x010fe400078e002c */
[----:B------:R-:W4:Y:S01]  /*19c60*/  LDL R44, [R1+0x2e4] ;  /* 0x0002e400012c7983 */ /* 0x000f220000100800 */
[----:B------:R-:W-:Y:S02]  /*19c70*/  @!P0 LOP3.LUT R41, R41, R40, RZ, 0x3c, !PT ;  /* 0x0000002829298212 */ /* 0x000fe400078e3cff */
[----:B------:R-:W-:-:S02]  /*19c80*/  @!P0 LOP3.LUT R37, R37, R36, RZ, 0x3c, !PT ;  /* 0x0000002425258212 */ /* 0x000fc400078e3cff */
[----:B------:R-:W-:Y:S02]  /*19c90*/  @!P0 LOP3.LUT R33, R33, R32, RZ, 0x3c, !PT ;  /* 0x0000002021218212 */ /* 0x000fe400078e3cff */
[----:B------:R-:W-:Y:S02]  /*19ca0*/  @!P0 LOP3.LUT R40, R41, R40, RZ, 0x3c, !PT ;  /* 0x0000002829288212 */ /* 0x000fe400078e3cff */
[----:B------:R-:W-:Y:S02]  /*19cb0*/  @!P0 LOP3.LUT R36, R37, R36, RZ, 0x3c, !PT ;  /* 0x0000002425248212 */ /* 0x000fe400078e3cff */
[----:B------:R-:W-:Y:S02]  /*19cc0*/  @!P0 LOP3.LUT R32, R33, R32, RZ, 0x3c, !PT ;  /* 0x0000002021208212 */ /* 0x000fe400078e3cff */
[----:B------:R-:W-:Y:S02]  /*19cd0*/  PRMT R69, RZ, 0x7610, R69 ;  /* 0x00007610ff457816 */ /* 0x000fe40000000045 */
[----:B------:R-:W-:-:S02]  /*19ce0*/  PRMT R63, RZ, 0x7610, R63 ;  /* 0x00007610ff3f7816 */ /* 0x000fc4000000003f */
[----:B------:R-:W-:Y:S02]  /*19cf0*/  PRMT R59, RZ, 0x7610, R59 ;  /* 0x00007610ff3b7816 */ /* 0x000fe4000000003b */
[----:B------:R-:W-:Y:S02]  /*19d00*/  PRMT R55, RZ, 0x7610, R55 ;  /* 0x00007610ff377816 */ /* 0x000fe40000000037 */
[----:B------:R-:W-:Y:S02]  /*19d10*/  @!P0 LOP3.LUT R41, R41, R40, RZ, 0x3c, !PT ;  /* 0x0000002829298212 */ /* 0x000fe400078e3cff */
[----:B------:R-:W-:Y:S02]  /*19d20*/  @!P0 LOP3.LUT R37, R37, R36, RZ, 0x3c, !PT ;  /* 0x0000002425258212 */ /* 0x000fe400078e3cff */
[----:B------:R-:W-:Y:S01]  /*19d30*/  @!P0 LOP3.LUT R33, R33, R32, RZ, 0x3c, !PT ;  /* 0x0000002021218212 */ /* 0x000fe200078e3cff */
[----:B------:R-:W4:Y:S01]  /*19d40*/  @!P0 LDG.E.U8 R63, desc[UR22][R40.64] ;  /* 0x00000016283f8981 */ /* 0x000f22000c1e1100 */
[----:B------:R-:W-:-:S03]  /*19d50*/  PRMT R71, RZ, 0x7610, R71 ;  /* 0x00007610ff477816 */ /* 0x000fc60000000047 */
[----:B------:R-:W4:Y:S04]  /*19d60*/  @!P0 LDG.E.U8 R59, desc[UR22][R36.64] ;  /* 0x00000016243b8981 */ /* 0x000f28000c1e1100 */
[----:B------:R-:W4:Y:S04]  /*19d70*/  @!P0 LDG.E.U8 R55, desc[UR22][R32.64] ;  /* 0x0000001620378981 */ /* 0x000f28000c1e1100 */
[----:B------:R-:W4:Y:S04]  /*19d80*/  LDL R40, [R1+0x358] ;  /* 0x0003580001287983 */ /* 0x000f280000100800 */
[----:B------:R-:W4:Y:S04]  /*19d90*/  LDL R41, [R1+0x35c] ;  /* 0x00035c0001297983 */ /* 0x000f280000100800 */
[----:B------:R-:W4:Y:S04]  /*19da0*/  LDL R36, [R1+0x424] ;  /* 0x0004240001247983 */ /* 0x000f280000100800 */
[----:B------:R-:W4:Y:S04]  /*19db0*/  LDL R37, [R1+0x428] ;  /* 0x0004280001257983 */ /* 0x000f280000100800 */
[----:B------:R-:W4:Y:S04]  /*19dc0*/  LDL R32, [R1+0x158] ;  /* 0x0001580001207983 */ /* 0x000f280000100800 */
[----:B------:R-:W4:Y:S01]  /*19dd0*/  LDL R33, [R1+0x15c] ;  /* 0x00015c0001217983 */ /* 0x000f220000100800 */
[----:B---3--:R-:W-:-:S04]  /*19de0*/  @!P0 LOP3.LUT R29, R29, R28, RZ, 0x3c, !PT ;  /* 0x0000001c1d1d8212 */ /* 0x008fc800078e3cff */
[----:B------:R-:W-:-:S04]  /*19df0*/  @!P0 LOP3.LUT R28, R29, R28, RZ, 0x3c, !PT ;  /* 0x0000001c1d1c8212 */ /* 0x000fc800078e3cff */
[----:B------:R-:W-:Y:S01]  /*19e00*/  @!P0 LOP3.LUT R29, R29, R28, RZ, 0x3c, !PT ;  /* 0x0000001c1d1d8212 */ /* 0x000fe200078e3cff */
[----:B------:R-:W-:Y:S01]  /*19e10*/  @!P0 IMAD.MOV.U32 R31, RZ, RZ, R46 ;  /* 0x000000ffff1f8224 */ /* 0x000fe200078e002e */
[----:B------:R0:W-:Y:S04]  /*19e20*/  STS.U8 [R70+UR10+0xbf00], R25 ;  /* 0x00bf001946007988 */ /* 0x0001e8000800000a */
[----:B------:R1:W3:Y:S04]  /*19e30*/  @!P0 LDG.E.U8 R69, desc[UR22][R28.64] ;  /* 0x000000161c458981 */ /* 0x0002e8000c1e1100 */
[----:B------:R-:W3:Y:S04]  /*19e40*/  LDL R46, [R1+0x2e0] ;  /* 0x0002e000012e7983 */ /* 0x000ee80000100800 */
[----:B0-----:R-:W3:Y:S01]  /*19e50*/  LDL.LU R70, [R1+0x724] ;  /* 0x0007240001467983 */ /* 0x001ee20000300800 */
[----:B-1----:R-:W-:-:S03]  /*19e60*/  @!P0 IMAD.MOV.U32 R28, RZ, RZ, R45 ;  /* 0x000000ffff1c8224 */ /* 0x002fc600078e002d */
[----:B------:R-:W3:Y:S01]  /*19e70*/  LDL R45, [R1+0x3a0] ;  /* 0x0003a000012d7983 */ /* 0x000ee20000100800 */
[----:B--2---:R-:W-:-:S03]  /*19e80*/  @!P0 IMAD.MOV.U32 R29, RZ, RZ, R47 ;  /* 0x000000ffff1d8224 */ /* 0x004fc600078e002f */
[----:B------:R-:W2:Y:S04]  /*19e90*/  LDL.LU R47, [R1] ;  /* 0x00000000012f7983 */ /* 0x000ea80000300800 */
[----:B------:R4:W2:Y:S04]  /*19ea0*/  @!P0 LDG.E.U8 R71, desc[UR22][R28.64] ;  /* 0x000000161c478981 */ /* 0x0008a8000c1e1100 */
[----:B------:R-:W2:Y:S01]  /*19eb0*/  LDL R25, [R1+0x3d0] ;  /* 0x0003d00001197983 */ /* 0x000ea20000100800 */
[----:B----4-:R-:W-:-:S03]  /*19ec0*/  @!P0 IMAD.MOV.U32 R28, RZ, RZ, R44 ;  /* 0x000000ffff1c8224 */ /* 0x010fc600078e002c */
[----:B------:R-:W4:Y:S01]  /*19ed0*/  LDL R44, [R1+0x3cc] ;  /* 0x0003cc00012c7983 */ /* 0x000f220000100800 */
[----:B------:R-:W-:Y:S02]  /*19ee0*/  LOP3.LUT R93, R93, 0x30, RZ, 0x3c, !PT ;  /* 0x000000305d5d7812 */ /* 0x000fe400078e3cff */
[----:B------:R-:W-:-:S03]  /*19ef0*/  PRMT R50, RZ, 0x7610, R50 ;  /* 0x00007610ff327816 */ /* 0x000fc60000000032 */
[----:B------:R-:W-:Y:S01]  /*19f00*/  STS.U8 [R93+UR10+0xa180], R67 ;  /* 0x00a180435d007988 */ /* 0x000fe2000800000a */
[----:B------:R-:W-:-:S03]  /*19f10*/  PRMT R73, RZ, 0x7610, R73 ;  /* 0x00007610ff497816 */ /* 0x000fc60000000049 */
[----:B------:R-:W-:Y:S04]  /*19f20*/  STS.U8 [R93+UR10+0xa380], R66 ;  /* 0x00a380425d007988 */ /* 0x000fe8000800000a */
[----:B------:R-:W-:Y:S04]  /*19f30*/  STS.U8 [R93+UR10+0xa580], R65 ;  /* 0x00a580415d007988 */ /* 0x000fe8000800000a */
[----:B------:R-:W-:Y:S04]  /*19f40*/  STS.U8 [R93+UR10+0xa780], R64 ;  /* 0x00a780405d007988 */ /* 0x000fe8000800000a */
[----:B------:R0:W4:Y:S04]  /*19f50*/  @!P0 LDG.E.U8 R50, desc[UR22][R42.64] ;  /* 0x000000162a328981 */ /* 0x000128000c1e1100 */
[----:B------:R-:W-:Y:S04]  /*19f60*/  STS.U8 [R93+UR10+0xa980], R27 ;  /* 0x00a9801b5d007988 */ /* 0x000fe8000800000a */
[----:B------:R2:W-:Y:S01]  /*19f70*/  STS.U8 [R93+UR10+0xab80], R26 ;  /* 0x00ab801a5d007988 */ /* 0x0005e2000800000a */
[----:B0-----:R-:W-:Y:S01]  /*19f80*/  PRMT R43, RZ, 0x7610, R43 ;  /* 0x00007610ff2b7816 */ /* 0x001fe2000000002b */
[----:B---3--:R-:W-:-:S02]  /*19f90*/  @!P0 IMAD.MOV.U32 R29, RZ, RZ, R46 ;  /* 0x000000ffff1d8224 */ /* 0x008fc400078e002e */
[----:B------:R-:W3:Y:S04]  /*19fa0*/  LDL.LU R46, [R1+0x10] ;  /* 0x00001000012e7983 */ /* 0x000ee80000300800 */
[----:B------:R0:W3:Y:S04]  /*19fb0*/  @!P0 LDG.E.U8 R73, desc[UR22][R28.64] ;  /* 0x000000161c498981 */ /* 0x0000e8000c1e1100 */
[----:B------:R-:W0:Y:S04]  /*19fc0*/  LDL R28, [R1+0x320] ;  /* 0x00032000011c7983 */ /* 0x000e280000100800 */
[----:B------:R-:W0:Y:S01]  /*19fd0*/  LDL R29, [R1+0x324] ;  /* 0x00032400011d7983 */ /* 0x000e220000100800 */
[----:B--2---:R-:W-:-:S02]  /*19fe0*/  @!P0 IMAD.MOV.U32 R26, RZ, RZ, R25 ;  /* 0x000000ffff1a8224 */ /* 0x004fc400078e0019 */
[----:B----4-:R-:W-:Y:S01]  /*19ff0*/  @!P0 IMAD.MOV.U32 R27, RZ, RZ, R44 ;  /* 0x000000ffff1b8224 */ /* 0x010fe200078e002c */
[----:B------:R-:W-:Y:S02]  /*1a000*/  PRMT R74, RZ, 0x7610, R74 ;  /* 0x00007610ff4a7816 */ /* 0x000fe4000000004a */
[----:B------:R-:W-:Y:S02]  /*1a010*/  PRMT R42, RZ, 0x7610, R42 ;  /* 0x00007610ff2a7816 */ /* 0x000fe4000000002a */
[----:B------:R-:W-:Y:S01]  /*1a020*/  @!P0 LOP3.LUT R41, R41, R40, RZ, 0x3c, !PT ;  /* 0x0000002829298212 */ /* 0x000fe200078e3cff */
[----:B------:R1:W2:Y:S01]  /*1a030*/  @!P0 LDG.E.U8 R43, desc[UR22][R26.64] ;  /* 0x000000161a2b8981 */ /* 0x0002a2000c1e1100 */
[----:B------:R-:W-:Y:S02]  /*1a040*/  PRMT R62, RZ, 0x7610, R62 ;  /* 0x00007610ff3e7816 */ /* 0x000fe4000000003e */
[----:B------:R-:W-:Y:S01]  /*1a050*/  PRMT R72, RZ, 0x7610, R72 ;  /* 0x00007610ff487816 */ /* 0x000fe20000000048 */
[----:B------:R-:W-:Y:S04]  /*1a060*/  STS.U8 [R93+UR10+0xad80], R68 ;  /* 0x00ad80445d007988 */ /* 0x000fe8000800000a */
[----:B------:R-:W4:Y:S04]  /*1a070*/  LDL R44, [R1+0xe0] ;  /* 0x0000e000012c7983 */ /* 0x000f280000100800 */
[----:B------:R-:W1:Y:S04]  /*1a080*/  LDL R26, [R1+0x3fc] ;  /* 0x0003fc00011a7983 */ /* 0x000e680000100800 */
[----:B------:R-:W1:Y:S04]  /*1a090*/  LDL R27, [R1+0x400] ;  /* 0x00040000011b7983 */ /* 0x000e680000100800 */
[----:B------:R-:W2:Y:S01]  /*1a0a0*/  LDL R25, [R1+0xe4] ;  /* 0x0000e40001197983 */ /* 0x000ea20000100800 */
[----:B0-----:R-:W-:-:S04]  /*1a0b0*/  @!P0 LOP3.LUT R29, R29, R28, RZ, 0x3c, !PT ;  /* 0x0000001c1d1d8212 */ /* 0x001fc800078e3cff */
[----:B------:R-:W-:-:S04]  /*1a0c0*/  @!P0 LOP3.LUT R28, R29, R28, RZ, 0x3c, !PT ;  /* 0x0000001c1d1c8212 */ /* 0x000fc800078e3cff */
[----:B------:R-:W-:-:S05]  /*1a0d0*/  @!P0 LOP3.LUT R29, R29, R28, RZ, 0x3c, !PT ;  /* 0x0000001c1d1d8212 */ /* 0x000fca00078e3cff */
[----:B------:R-:W2:Y:S04]  /*1a0e0*/  @!P0 LDG.E.U8 R74, desc[UR22][R28.64] ;  /* 0x000000161c4a8981 */ /* 0x000ea8000c1e1100 */
[----:B------:R-:W2:Y:S04]  /*1a0f0*/  LDL R28, [R1+0x360] ;  /* 0x00036000011c7983 */ /* 0x000ea80000100800 */
[----:B------:R-:W2:Y:S01]  /*1a100*/  LDL R29, [R1+0x364] ;  /* 0x00036400011d7983 */ /* 0x000ea20000100800 */
[----:B-1----:R-:W-:-:S04]  /*1a110*/  @!P0 LOP3.LUT R27, R27, R26, RZ, 0x3c, !PT ;  /* 0x0000001a1b1b8212 */ /* 0x002fc800078e3cff */
[----:B------:R-:W-:-:S04]  /*1a120*/  @!P0 LOP3.LUT R26, R27, R26, RZ, 0x3c, !PT ;  /* 0x0000001a1b1a8212 */ /* 0x000fc800078e3cff */
[----:B------:R-:W-:-:S05]  /*1a130*/  @!P0 LOP3.LUT R27, R27, R26, RZ, 0x3c, !PT ;  /* 0x0000001a1b1b8212 */ /* 0x000fca00078e3cff */
[----:B------:R-:W3:Y:S04]  /*1a140*/  @!P0 LDG.E.U8 R42, desc[UR22][R26.64] ;  /* 0x000000161a2a8981 */ /* 0x000ee8000c1e1100 */
[----:B------:R-:W3:Y:S04]  /*1a150*/  LDL R26, [R1+0x42c] ;  /* 0x00042c00011a7983 */ /* 0x000ee80000100800 */
[----:B------:R-:W3:Y:S01]  /*1a160*/  LDL R27, [R1+0x430] ;  /* 0x00043000011b7983 */ /* 0x000ee20000100800 */
[----:B------:R-:W-:-:S04]  /*1a170*/  @!P0 LOP3.LUT R40, R41, R40, RZ, 0x3c, !PT ;  /* 0x0000002829288212 */ /* 0x000fc800078e3cff */
[----:B------:R-:W-:-:S05]  /*1a180*/  @!P0 LOP3.LUT R41, R41, R40, RZ, 0x3c, !PT ;  /* 0x0000002829298212 */ /* 0x000fca00078e3cff */
[----:B------:R0:W4:Y:S04]  /*1a190*/  @!P0 LDG.E.U8 R62, desc[UR22][R40.64] ;  /* 0x00000016283e8981 */ /* 0x000128000c1e1100 */
[----:B------:R1:W-:Y:S01]  /*1a1a0*/  STS.U8 [R93+UR10+0xaf80], R47 ;  /* 0x00af802f5d007988 */ /* 0x0003e2000800000a */
[----:B0-----:R-:W-:-:S03]  /*1a1b0*/  PRMT R41, RZ, 0x7610, R41 ;  /* 0x00007610ff297816 */ /* 0x001fc60000000029 */
[----:B-1----:R-:W4:Y:S01]  /*1a1c0*/  LDL R47, [R1+0x124] ;  /* 0x00012400012f7983 */ /* 0x002f220000100800 */
[----:B--2---:R-:W-:-:S04]  /*1a1d0*/  @!P0 LOP3.LUT R29, R29, R28, RZ, 0x3c, !PT ;  /* 0x0000001c1d1d8212 */ /* 0x004fc800078e3cff */
[----:B------:R-:W-:-:S04]  /*1a1e0*/  @!P0 LOP3.LUT R28, R29, R28, RZ, 0x3c, !PT ;  /* 0x0000001c1d1c8212 */ /* 0x000fc800078e3cff */
[----:B------:R-:W-:-:S05]  /*1a1f0*/  @!P0 LOP3.LUT R29, R29, R28, RZ, 0x3c, !PT ;  /* 0x0000001c1d1d8212 */ /* 0x000fca00078e3cff */
[----:B------:R0:W2:Y:S02]  /*1a200*/  @!P0 LDG.E.U8 R72, desc[UR22][R28.64] ;  /* 0x000000161c488981 */ /* 0x0000a4000c1e1100 */
[----:B0-----:R-:W-:Y:S02]  /*1a210*/  @!P0 IMAD.MOV.U32 R28, RZ, RZ, R45 ;  /* 0x000000ffff1c8224 */ /* 0x001fe400078e002d */
[----:B------:R-:W2:Y:S04]  /*1a220*/  LDL R29, [R1+0x39c] ;  /* 0x00039c00011d7983 */ /* 0x000ea80000100800 */
[----:B------:R-:W2:Y:S01]  /*1a230*/  LDL R45, [R1+0x458] ;  /* 0x00045800012d7983 */ /* 0x000ea20000100800 */
[----:B---3--:R-:W-:-:S04]  /*1a240*/  @!P0 LOP3.LUT R27, R27, R26, RZ, 0x3c, !PT ;  /* 0x0000001a1b1b8212 */ /* 0x008fc800078e3cff */
[----:B------:R-:W-:-:S04]  /*1a250*/  @!P0 LOP3.LUT R26, R27, R26, RZ, 0x3c, !PT ;  /* 0x0000001a1b1a8212 */ /* 0x000fc800078e3cff */
[----:B------:R-:W-:-:S05]  /*1a260*/  @!P0 LOP3.LUT R27, R27, R26, RZ, 0x3c, !PT ;  /* 0x0000001a1b1b8212 */ /* 0x000fca00078e3cff */
[----:B------:R2:W3:Y:S04]  /*1a270*/  @!P0 LDG.E.U8 R41, desc[UR22][R26.64] ;  /* 0x000000161a298981 */ /* 0x0004e8000c1e1100 */
[----:B------:R-:W2:Y:S04]  /*1a280*/  LDL.LU R26, [R1+0xc] ;  /* 0x00000c00011a7983 */ /* 0x000ea80000300800 */
[----:B------:R-:W3:Y:S01]  /*1a290*/  LDL R27, [R1+0x454] ;  /* 0x00045400011b7983 */ /* 0x000ee20000100800 */
[----:B------:R-:W-:Y:S02]  /*1a2a0*/  PRMT R40, RZ, 0x7610, R40 ;  /* 0x00007610ff287816 */ /* 0x000fe40000000028 */
[----:B------:R-:W-:Y:S01]  /*1a2b0*/  PRMT R68, RZ, 0x7610, R68 ;  /* 0x00007610ff447816 */ /* 0x000fe20000000044 */
[----:B--2---:R0:W-:Y:S02]  /*1a2c0*/  STS.U8 [R93+UR10+0xb180], R26 ;  /* 0x00b1801a5d007988 */ /* 0x0041e4000800000a */
[----:B0-----:R-:W-:-:S02]  /*1a2d0*/  @!P0 IMAD.MOV.U32 R26, RZ, RZ, R45 ;  /* 0x000000ffff1a8224 */ /* 0x001fc400078e002d */
[----:B------:R0:W-:Y:S04]  /*1a2e0*/  STS.U8 [R93+UR10+0xb380], R46 ;  /* 0x00b3802e5d007988 */ /* 0x0001e8000800000a */
[----:B---3--:R1:W2:Y:S04]  /*1a2f0*/  @!P0 LDG.E.U8 R40, desc[UR22][R26.64] ;  /* 0x000000161a288981 */ /* 0x0082a8000c1e1100 */
[----:B------:R-:W3:Y:S04]  /*1a300*/  LDL R45, [R1+0x1ac] ;  /* 0x0001ac00012d7983 */ /* 0x000ee80000100800 */
[----:B0-----:R-:W2:Y:S01]  /*1a310*/  LDL R46, [R1+0x1a8] ;  /* 0x0001a800012e7983 */ /* 0x001ea20000100800 */
[----:B-1----:R-:W-:-:S02]  /*1a320*/  @!P0 IMAD.MOV.U32 R26, RZ, RZ, R25 ;  /* 0x000000ffff1a8224 */ /* 0x002fc400078e0019 */
[----:B----4-:R-:W-:Y:S01]  /*1a330*/  @!P0 IMAD.MOV.U32 R27, RZ, RZ, R44 ;  /* 0x000000ffff1b8224 */ /* 0x010fe200078e002c */
[----:B------:R-:W4:Y:S04]  /*1a340*/  LDL R25, [R1+0x1ec] ;  /* 0x0001ec0001197983 */ /* 0x000f280000100800 */
[----:B------:R-:W2:Y:S04]  /*1a350*/  LDL R44, [R1+0x1e8] ;  /* 0x0001e800012c7983 */ /* 0x000ea80000100800 */
[----:B------:R0:W2:Y:S04]  /*1a360*/  @!P0 LDG.E.U8 R68, desc[UR22][R26.64] ;  /* 0x000000161a448981 */ /* 0x0000a8000c1e1100 */
[----:B------:R-:W2:Y:S04]  /*1a370*/  LDL.LU R26, [R1+0x8] ;  /* 0x00000800011a7983 */ /* 0x000ea80000300800 */
[----:B------:R-:W3:Y:S01]  /*1a380*/  LDL R27, [R1+0x120] ;  /* 0x00012000011b7983 */ /* 0x000ee20000100800 */
[----:B------:R-:W-:-:S03]  /*1a390*/  PRMT R67, RZ, 0x7610, R67 ;  /* 0x00007610ff437816 */ /* 0x000fc60000000043 */
[----:B--2---:R0:W-:Y:S02]  /*1a3a0*/  STS.U8 [R93+UR10+0xb580], R26 ;  /* 0x00b5801a5d007988 */ /* 0x0041e4000800000a */
[----:B0-----:R-:W-:-:S05]  /*1a3b0*/  @!P0 IMAD.MOV.U32 R26, RZ, RZ, R47 ;  /* 0x000000ffff1a8224 */ /* 0x001fca00078e002f */
[----:B---3--:R0:W2:Y:S04]  /*1a3c0*/  @!P0 LDG.E.U8 R67, desc[UR22][R26.64] ;  /* 0x000000161a438981 */ /* 0x0080a8000c1e1100 */
[----:B------:R-:W0:Y:S04]  /*1a3d0*/  LDL R26, [R1+0x160] ;  /* 0x00016000011a7983 */ /* 0x000e280000100800 */
[----:B------:R-:W0:Y:S04]  /*1a3e0*/  LDL R27, [R1+0x164] ;  /* 0x00016400011b7983 */ /* 0x000e280000100800 */
[----:B------:R1:W-:Y:S04]  /*1a3f0*/  STS.U8 [R93+UR10+0xb780], R0 ;  /* 0x00b780005d007988 */ /* 0x0003e8000800000a */
[----:B-1----:R-:W3:Y:S01]  /*1a400*/  LDL.LU R93, [R1+0x720] ;  /* 0x00072000015d7983 */ /* 0x002ee20000300800 */
[----:B------:R-:W-:-:S03]  /*1a410*/  PRMT R66, RZ, 0x7610, R66 ;  /* 0x00007610ff427816 */ /* 0x000fc60000000042 */
[----:B------:R-:W5:Y:S01]  /*1a420*/  LDL.LU R0, [R1+0x71c] ;  /* 0x00071c0001007983 */ /* 0x000f620000300800 */
[----:B------:R-:W1:Y:S01]  /*1a430*/  S2R R47, SR_TID.X ;  /* 0x00000000002f7919 */ /* 0x000e620000002100 */
[----:B0-----:R-:W-:-:S04]  /*1a440*/  @!P0 LOP3.LUT R27, R27, R26, RZ, 0x3c, !PT ;  /* 0x0000001a1b1b8212 */ /* 0x001fc800078e3cff */
[----:B------:R-:W-:-:S04]  /*1a450*/  @!P0 LOP3.LUT R26, R27, R26, RZ, 0x3c, !PT ;  /* 0x0000001a1b1a8212 */ /* 0x000fc800078e3cff */
[----:B------:R-:W-:-:S05]  /*1a460*/  @!P0 LOP3.LUT R27, R27, R26, RZ, 0x3c, !PT ;  /* 0x0000001a1b1b8212 */ /* 0x000fca00078e3cff */
[----:B------:R0:W2:Y:S02]  /*1a470*/  @!P0 LDG.E.U8 R66, desc[UR22][R26.64] ;  /* 0x000000161a428981 */ /* 0x0000a4000c1e1100 */
[----:B0-----:R-:W0:Y:S01]  /*1a480*/  S2R R27, SR_TID.X ;  /* 0x00000000001b7919 */ /* 0x001e220000002100 */
[----:B------:R-:W-:Y:S02]  /*1a490*/  @!P0 IMAD.MOV.U32 R26, RZ, RZ, R45 ;  /* 0x000000ffff1a8224 */ /* 0x000fe400078e002d */
[----:B------:R-:W2:Y:S01]  /*1a4a0*/  LDL R45, [R1+0x2ec] ;  /* 0x0002ec00012d7983 */ /* 0x000ea20000100800 */
[----:B0-----:R-:W-:-:S04]  /*1a4b0*/  LOP3.LUT R27, R27, 0x7f, RZ, 0xc0, !PT ;  /* 0x0000007f1b1b7812 */ /* 0x001fc800078ec0ff */
[----:B------:R-:W-:-:S05]  /*1a4c0*/  LOP3.LUT R27, R27, 0x30, RZ, 0x3c, !PT ;  /* 0x000000301b1b7812 */ /* 0x000fca00078e3cff */
[----:B---3--:R0:W-:Y:S02]  /*1a4d0*/  STS.U8 [R27+UR10+0xb980], R93 ;  /* 0x00b9805d1b007988 */ /* 0x0081e4000800000a */
[----:B0-----:R-:W-:Y:S02]  /*1a4e0*/  @!P0 IMAD.MOV.U32 R27, RZ, RZ, R46 ;  /* 0x000000ffff1b8224 */ /* 0x001fe400078e002e */
[----:B------:R-:W3:Y:S01]  /*1a4f0*/  LDL R46, [R1+0x2e8] ;  /* 0x0002e800012e7983 */ /* 0x000ee20000100800 */
[----:B-1----:R-:W-:-:S04]  /*1a500*/  LOP3.LUT R47, R47, 0x7f, RZ, 0xc0, !PT ;  /* 0x0000007f2f2f7812 */ /* 0x002fc800078ec0ff */
[----:B------:R-:W-:Y:S02]  /*1a510*/  LOP3.LUT R93, R47, 0x30, RZ, 0x3c, !PT ;  /* 0x000000302f5d7812 */ /* 0x000fe400078e3cff */
[----:B------:R-:W3:Y:S04]  /*1a520*/  LDL R47, [R1+0x2ac] ;  /* 0x0002ac00012f7983 */ /* 0x000ee80000100800 */
[----:B------:R4:W-:Y:S02]  /*1a530*/  STS.U8 [R93+UR10+0xbb80], R24 ;  /* 0x00bb80185d007988 */ /* 0x0009e4000800000a */
[----:B----4-:R-:W-:Y:S02]  /*1a540*/  @!P0 IMAD.MOV.U32 R24, RZ, RZ, R25 ;  /* 0x000000ffff188224 */ /* 0x010fe400078e0019 */
[----:B------:R-:W-:-:S02]  /*1a550*/  @!P0 IMAD.MOV.U32 R25, RZ, RZ, R44 ;  /* 0x000000ffff198224 */ /* 0x000fc400078e002c */
[----:B------:R-:W0:Y:S01]  /*1a560*/  S2R R44, SR_TID.X ;  /* 0x00000000002c7919 */ /* 0x000e220000002100 */
[----:B------:R1:W-:Y:S04]  /*1a570*/  STS.U8 [R93+UR10+0xbd80], R23 ;  /* 0x00bd80175d007988 */ /* 0x0003e8000800000a */
[----:B------:R4:W-:Y:S04]  /*1a580*/  STS.U8 [R93+UR10+0xbf80], R22 ;  /* 0x00bf80165d007988 */ /* 0x0009e8000800000a */
[----:B-1----:R-:W3:Y:S04]  /*1a590*/  LDL R23, [R1+0x26c] ;  /* 0x00026c0001177983 */ /* 0x002ee80000100800 */
[----:B----4-:R-:W4:Y:S01]  /*1a5a0*/  LDL R22, [R1+0x268] ;  /* 0x0002680001167983 */ /* 0x010f220000100800 */
[----:B0-----:R-:W-:-:S05]  /*1a5b0*/  LOP3.LUT R93, R44, 0x7f, RZ, 0xc0, !PT ;  /* 0x0000007f2c5d7812 */ /* 0x001fca00078ec0ff */
[----:B------:R-:W-:Y:S04]  /*1a5c0*/  STS.U8 [R93+UR10+0x4000], R21 ;  /* 0x004000155d007988 */ /* 0x000fe8000800000a */
[----:B------:R2:W-:Y:S02]  /*1a5d0*/  STS.U8 [R93+UR10+0x4400], R20 ;  /* 0x004400145d007988 */ /* 0x0005e4000800000a */
[----:B--2---:R-:W-:Y:S02]  /*1a5e0*/  @!P0 IMAD.MOV.U32 R20, RZ, RZ, R45 ;  /* 0x000000ffff148224 */ /* 0x004fe400078e002d */
[----:B------:R-:W2:Y:S01]  /*1a5f0*/  LDL R45, [R1+0x3d8] ;  /* 0x0003d800012d7983 */ /* 0x000ea20000100800 */
[----:B---3--:R-:W-:-:S03]  /*1a600*/  @!P0 IMAD.MOV.U32 R21, RZ, RZ, R46 ;  /* 0x000000ffff158224 */ /* 0x008fc600078e002e */
[----:B------:R-:W3:Y:S01]  /*1a610*/  LDL R46, [R1+0x3d4] ;  /* 0x0003d400012e7983 */ /* 0x000ee20000100800 */
[----:B------:R-:W-:-:S03]  /*1a620*/  PRMT R52, RZ, 0x7610, R52 ;  /* 0x00007610ff347816 */ /* 0x000fc60000000034 */
[----:B------:R0:W-:Y:S04]  /*1a630*/  STS.U8 [R93+UR10+0x4800], R19 ;  /* 0x004800135d007988 */ /* 0x0001e8000800000a */
[----:B------:R1:W-:Y:S04]  /*1a640*/  STS.U8 [R93+UR10+0x4c00], R18 ;  /* 0x004c00125d007988 */ /* 0x0003e8000800000a */
[----:B------:R0:W3:Y:S04]  /*1a650*/  @!P0 LDG.E.U8 R52, desc[UR22][R30.64] ;  /* 0x000000161e348981 */ /* 0x0000e8000c1e1100 */
[----:B------:R-:W-:Y:S04]  /*1a660*/  STS.U8 [R93+UR10+0x5000], R17 ;  /* 0x005000115d007988 */ /* 0x000fe8000800000a */
[----:B------:R2:W-:Y:S01]  /*1a670*/  STS.U8 [R93+UR10+0x5400], R16 ;  /* 0x005400105d007988 */ /* 0x0005e2000800000a */
[----:B0-----:R-:W-:-:S02]  /*1a680*/  PRMT R30, RZ, 0x7610, R30 ;  /* 0x00007610ff1e7816 */ /* 0x001fc4000000001e */
[-C--:B------:R-:W-:Y:S01]  /*1a690*/  @!P0 LOP3.LUT R37, R37, R36.reuse, RZ, 0x3c, !PT ;  /* 0x0000002425258212 */ /* 0x080fe200078e3cff */
[----:B------:R-:W3:Y:S03]  /*1a6a0*/  LDL R19, [R1+0x36c] ;  /* 0x00036c0001137983 */ /* 0x000ee60000100800 */
[C---:B------:R-:W-:Y:S01]  /*1a6b0*/  @!P0 LOP3.LUT R36, R37.reuse, R36, RZ, 0x3c, !PT ;  /* 0x0000002425248212 */ /* 0x040fe200078e3cff */
[----:B-1----:R-:W3:Y:S01]  /*1a6c0*/  LDL R18, [R1+0x368] ;  /* 0x0003680001127983 */ /* 0x002ee20000100800 */
[----:B------:R-:W-:Y:S02]  /*1a6d0*/  PRMT R58, RZ, 0x7610, R58 ;  /* 0x00007610ff3a7816 */ /* 0x000fe4000000003a */
[----:B------:R-:W-:-:S05]  /*1a6e0*/  @!P0 LOP3.LUT R37, R37, R36, RZ, 0x3c, !PT ;  /* 0x0000002425258212 */ /* 0x000fca00078e3cff */
[----:B------:R0:W3:Y:S01]  /*1a6f0*/  @!P0 LDG.E.U8 R58, desc[UR22][R36.64] ;  /* 0x00000016243a8981 */ /* 0x0000e2000c1e1100 */
[----:B----4-:R-:W-:-:S04]  /*1a700*/  @!P0 LOP3.LUT R23, R23, R22, RZ, 0x3c, !PT ;  /* 0x0000001617178212 */ /* 0x010fc800078e3cff */
[C---:B------:R-:W-:Y:S02]  /*1a710*/  @!P0 LOP3.LUT R22, R23.reuse, R22, RZ, 0x3c, !PT ;  /* 0x0000001617168212 */ /* 0x040fe400078e3cff */
[----:B0-----:R-:W-:Y:S02]  /*1a720*/  PRMT R36, RZ, 0x7610, R36 ;  /* 0x00007610ff247816 */ /* 0x001fe40000000024 */
[----:B------:R-:W-:-:S05]  /*1a730*/  @!P0 LOP3.LUT R23, R23, R22, RZ, 0x3c, !PT ;  /* 0x0000001617178212 */ /* 0x000fca00078e3cff */
[----:B------:R0:W4:Y:S02]  /*1a740*/  @!P0 LDG.E.U8 R36, desc[UR22][R22.64] ;  /* 0x0000001616248981 */ /* 0x000124000c1e1100 */
[----:B0-----:R-:W-:Y:S02]  /*1a750*/  @!P0 IMAD.MOV.U32 R22, RZ, RZ, R47 ;  /* 0x000000ffff168224 */ /* 0x001fe400078e002f */
[----:B--2---:R-:W-:Y:S01]  /*1a760*/  @!P0 IMAD.MOV.U32 R16, RZ, RZ, R45 ;  /* 0x000000ffff108224 */ /* 0x004fe200078e002d */
[----:B------:R-:W2:Y:S01]  /*1a770*/  LDL R47, [R1+0x3a8] ;  /* 0x0003a800012f7983 */ /* 0x000ea20000100800 */
[----:B---3--:R-:W-:Y:S01]  /*1a780*/  @!P0 IMAD.MOV.U32 R17, RZ, RZ, R46 ;  /* 0x000000ffff118224 */ /* 0x008fe200078e002e */
[----:B------:R-:W-:Y:S02]  /*1a790*/  PRMT R70, RZ, 0x7610, R70 ;  /* 0x00007610ff467816 */ /* 0x000fe40000000046 */
[----:B------:R-:W-:Y:S02]  /*1a7a0*/  @!P0 LOP3.LUT R33, R33, R32, RZ, 0x3c, !PT ;  /* 0x0000002021218212 */ /* 0x000fe400078e3cff */
[----:B------:R-:W-:Y:S01]  /*1a7b0*/  PRMT R54, RZ, 0x7610, R54 ;  /* 0x00007610ff367816 */ /* 0x000fe20000000036 */
[----:B------:R-:W3:Y:S04]  /*1a7c0*/  @!P0 LDG.E.U8 R30, desc[UR22][R16.64] ;  /* 0x00000016101e8981 */ /* 0x000ee8000c1e1100 */
[----:B------:R0:W2:Y:S04]  /*1a7d0*/  @!P0 LDG.E.U8 R70, desc[UR22][R28.64] ;  /* 0x000000161c468981 */ /* 0x0000a8000c1e1100 */
[----:B------:R1:W-:Y:S04]  /*1a7e0*/  STS.U8 [R93+UR10+0x5800], R80 ;  /* 0x005800505d007988 */ /* 0x0003e8000800000a */
[----:B------:R-:W2:Y:S04]  /*1a7f0*/  LDL R16, [R1+0x404] ;  /* 0x0004040001107983 */ /* 0x000ea80000100800 */
[----:B------:R-:W2:Y:S01]  /*1a800*/  LDL R17, [R1+0x408] ;  /* 0x0004080001117983 */ /* 0x000ea20000100800 */
[----:B0-----:R-:W-:-:S02]  /*1a810*/  PRMT R29, RZ, 0x7610, R29 ;  /* 0x00007610ff1d7816 */ /* 0x001fc4000000001d */
[----:B------:R-:W-:Y:S01]  /*1a820*/  @!P0 LOP3.LUT R32, R33, R32, RZ, 0x3c, !PT ;  /* 0x0000002021208212 */ /* 0x000fe200078e3cff */
[----:B-1----:R-:W3:Y:S01]  /*1a830*/  LDL R80, [R1+0x45c] ;  /* 0x00045c0001507983 */ /* 0x002ee20000100800 */
[----:B------:R-:W-:-:S03]  /*1a840*/  @!P0 LOP3.LUT R19, R19, R18, RZ, 0x3c, !PT ;  /* 0x0000001213138212 */ /* 0x000fc600078e3cff */
[----:B------:R-:W3:Y:S01]  /*1a850*/  LDL R46, [R1+0xe8] ;  /* 0x0000e800012e7983 */ /* 0x000ee20000100800 */
[----:B------:R-:W-:Y:S02]  /*1a860*/  @!P0 LOP3.LUT R33, R33, R32, RZ, 0x3c, !PT ;  /* 0x0000002021218212 */ /* 0x000fe400078e3cff */
[C---:B------:R-:W-:Y:S01]  /*1a870*/  @!P0 LOP3.LUT R18, R19.reuse, R18, RZ, 0x3c, !PT ;  /* 0x0000001213128212 */ /* 0x040fe200078e3cff */
[----:B------:R-:W3:Y:S04]  /*1a880*/  LDL R45, [R1+0xec] ;  /* 0x0000ec00012d7983 */ /* 0x000ee80000100800 */
[----:B------:R0:W3:Y:S01]  /*1a890*/  @!P0 LDG.E.U8 R54, desc[UR22][R32.64] ;  /* 0x0000001620368981 */ /* 0x0000e2000c1e1100 */
[----:B------:R-:W-:Y:S02]  /*1a8a0*/  @!P0 LOP3.LUT R19, R19, R18, RZ, 0x3c, !PT ;  /* 0x0000001213138212 */ /* 0x000fe400078e3cff */
[----:B------:R-:W-:Y:S01]  /*1a8b0*/  PRMT R60, RZ, 0x7610, R60 ;  /* 0x00007610ff3c7816 */ /* 0x000fe2000000003c */
[----:B------:R1:W-:Y:S01]  /*1a8c0*/  STS.U8 [R93+UR10+0x5c00], R78 ;  /* 0x005c004e5d007988 */ /* 0x0003e2000800000a */
[----:B------:R-:W-:-:S03]  /*1a8d0*/  PRMT R64, RZ, 0x7610, R64 ;  /* 0x00007610ff407816 */ /* 0x000fc60000000040 */
[----:B------:R-:W3:Y:S01]  /*1a8e0*/  LDL R23, [R1+0x2a8] ;  /* 0x0002a80001177983 */ /* 0x000ee20000100800 */
[----:B0-----:R-:W-:Y:S02]  /*1a8f0*/  PRMT R32, RZ, 0x7610, R32 ;  /* 0x00007610ff207816 */ /* 0x001fe40000000020 */
[----:B------:R-:W-:Y:S01]  /*1a900*/  PRMT R28, RZ, 0x7610, R28 ;  /* 0x00007610ff1c7816 */ /* 0x000fe2000000001c */
[----:B------:R-:W3:Y:S04]  /*1a910*/  @!P0 LDG.E.U8 R60, desc[UR22][R38.64] ;  /* 0x00000016263c8981 */ /* 0x000ee8000c1e1100 */
[----:B------:R0:W3:Y:S04]  /*1a920*/  @!P0 LDG.E.U8 R32, desc[UR22][R18.64] ;  /* 0x0000001612208981 */ /* 0x0000e8000c1e1100 */
[----:B-1----:R-:W3:Y:S04]  /*1a930*/  LDL R78, [R1+0x12c] ;  /* 0x00012c00014e7983 */ /* 0x002ee80000100800 */
[----:B------:R1:W-:Y:S01]  /*1a940*/  STS.U8 [R93+UR10+0x6000], R76 ;  /* 0x0060004c5d007988 */ /* 0x0003e2000800000a */
[----:B--2---:R-:W-:Y:S01]  /*1a950*/  @!P0 LOP3.LUT R17, R17, R16, RZ, 0x3c, !PT ;  /* 0x0000001011118212 */ /* 0x004fe200078e3cff */
[----:B0-----:R-:W-:-:S02]  /*1a960*/  @!P0 IMAD.MOV.U32 R18, RZ, RZ, R47 ;  /* 0x000000ffff128224 */ /* 0x001fc400078e002f */
[----:B-1----:R-:W2:Y:S01]  /*1a970*/  LDL R76, [R1+0x128] ;  /* 0x00012800014c7983 */ /* 0x002ea20000100800 */
[----:B------:R-:W-:-:S03]  /*1a980*/  @!P0 LOP3.LUT R16, R17, R16, RZ, 0x3c, !PT ;  /* 0x0000001011108212 */ /* 0x000fc600078e3cff */
[----:B------:R-:W2:Y:S01]  /*1a990*/  LDL R47, [R1+0x460] ;  /* 0x00046000012f7983 */ /* 0x000ea20000100800 */
[----:B------:R-:W-:Y:S02]  /*1a9a0*/  @!P0 LOP3.LUT R17, R17, R16, RZ, 0x3c, !PT ;  /* 0x0000001011118212 */ /* 0x000fe400078e3cff */
[----:B------:R-:W-:Y:S01]  /*1a9b0*/  PRMT R38, RZ, 0x7610, R38 ;  /* 0x00007610ff267816 */ /* 0x000fe20000000026 */
[----:B------:R-:W2:Y:S04]  /*1a9c0*/  LDL R19, [R1+0x3a4] ;  /* 0x0003a40001137983 */ /* 0x000ea80000100800 */
[----:B------:R-:W2:Y:S04]  /*1a9d0*/  @!P0 LDG.E.U8 R29, desc[UR22][R16.64] ;  /* 0x00000016101d8981 */ /* 0x000ea8000c1e1100 */
[----:B------:R-:W2:Y:S04]  /*1a9e0*/  @!P0 LDG.E.U8 R38, desc[UR22][R24.64] ;  /* 0x0000001618268981 */ /* 0x000ea8000c1e1100 */
[----:B------:R-:W2:Y:S04]  /*1a9f0*/  LDL R16, [R1+0x434] ;  /* 0x0004340001107983 */ /* 0x000ea80000100800 */
[----:B------:R-:W2:Y:S04]  /*1aa00*/  LDL R17, [R1+0x438] ;  /* 0x0004380001117983 */ /* 0x000ea80000100800 */
[----:B------:R-:W4:Y:S04]  /*1aa10*/  LDL R24, [R1+0x228] ;  /* 0x0002280001187983 */ /* 0x000f280000100800 */
[----:B------:R-:W4:Y:S01]  /*1aa20*/  LDL R25, [R1+0x22c] ;  /* 0x00022c0001197983 */ /* 0x000f220000100800 */
[----:B------:R-:W-:-:S03]  /*1aa30*/  PRMT R39, RZ, 0x7610, R39 ;  /* 0x00007610ff277816 */ /* 0x000fc60000000027 */
[----:B------:R-:W-:Y:S04]  /*1aa40*/  STS.U8 [R93+UR10+0x6400], R15 ;  /* 0x0064000f5d007988 */ /* 0x000fe8000800000a */
[----:B------:R-:W-:Y:S04]  /*1aa50*/  STS.U8 [R93+UR10+0x6800], R14 ;  /* 0x0068000e5d007988 */ /* 0x000fe8000800000a */
[----:B------:R0:W-:Y:S04]  /*1aa60*/  STS.U8 [R93+UR10+0x6c00], R13 ;  /* 0x006c000d5d007988 */ /* 0x0001e8000800000a */
[----:B------:R1:W-:Y:S04]  /*1aa70*/  STS.U8 [R93+UR10+0x7000], R12 ;  /* 0x0070000c5d007988 */ /* 0x0003e8000800000a */
[----:B------:R3:W4:Y:S04]  /*1aa80*/  @!P0 LDG.E.U8 R39, desc[UR22][R26.64] ;  /* 0x000000161a278981 */ /* 0x000728000c1e1100 */
[----:B0-----:R-:W4:Y:S04]  /*1aa90*/  LDL R13, [R1+0x1b4] ;  /* 0x0001b400010d7983 */ /* 0x001f280000100800 */
[----:B-1----:R-:W4:Y:S01]  /*1aaa0*/  LDL R12, [R1+0x1b0] ;  /* 0x0001b000010c7983 */ /* 0x002f220000100800 */
[----:B---3--:R-:W-:Y:S01]  /*1aab0*/  PRMT R27, RZ, 0x7610, R27 ;  /* 0x00007610ff1b7816 */ /* 0x008fe2000000001b */
[----:B------:R-:W-:-:S02]  /*1aac0*/  @!P0 IMAD.MOV.U32 R14, RZ, RZ, R78 ;  /* 0x000000ffff0e8224 */ /* 0x000fc400078e004e */
[----:B------:R-:W3:Y:S01]  /*1aad0*/  LDL R78, [R1+0x230] ;  /* 0x00023000014e7983 */ /* 0x000ee20000100800 */
[----:B--2---:R-:W-:-:S04]  /*1aae0*/  @!P0 LOP3.LUT R17, R17, R16, RZ, 0x3c, !PT ;  /* 0x0000001011118212 */ /* 0x004fc800078e3cff */
[----:B------:R-:W-:-:S04]  /*1aaf0*/  @!P0 LOP3.LUT R16, R17, R16, RZ, 0x3c, !PT ;  /* 0x0000001011108212 */ /* 0x000fc800078e3cff */
[----:B------:R-:W-:-:S05]  /*1ab00*/  @!P0 LOP3.LUT R17, R17, R16, RZ, 0x3c, !PT ;  /* 0x0000001011118212 */ /* 0x000fca00078e3cff */
[----:B------:R0:W2:Y:S02]  /*1ab10*/  @!P0 LDG.E.U8 R28, desc[UR22][R16.64] ;  /* 0x00000016101c8981 */ /* 0x0000a4000c1e1100 */
[----:B0-----:R-:W-:Y:S02]  /*1ab20*/  @!P0 IMAD.MOV.U32 R16, RZ, RZ, R47 ;  /* 0x000000ffff108224 */ /* 0x001fe400078e002f */
[----:B------:R-:W-:Y:S01]  /*1ab30*/  @!P0 IMAD.MOV.U32 R17, RZ, RZ, R80 ;  /* 0x000000ffff118224 */ /* 0x000fe200078e0050 */
[----:B------:R-:W2:Y:S04]  /*1ab40*/  LDL R47, [R1+0x16c] ;  /* 0x00016c00012f7983 */ /* 0x000ea80000100800 */
[----:B------:R-:W3:Y:S04]  /*1ab50*/  LDL R80, [R1+0x168] ;  /* 0x0001680001507983 */ /* 0x000ee80000100800 */
[----:B------:R0:W3:Y:S02]  /*1ab60*/  @!P0 LDG.E.U8 R27, desc[UR22][R16.64] ;  /* 0x00000016101b8981 */ /* 0x0000e4000c1e1100 */
[----:B0-----:R-:W-:-:S02]  /*1ab70*/  @!P0 IMAD.MOV.U32 R16, RZ, RZ, R45 ;  /* 0x000000ffff108224 */ /* 0x001fc400078e002d */
[----:B------:R-:W-:Y:S01]  /*1ab80*/  @!P0 IMAD.MOV.U32 R17, RZ, RZ, R46 ;  /* 0x000000ffff118224 */ /* 0x000fe200078e002e */
[----:B------:R-:W3:Y:S04]  /*1ab90*/  LDL R45, [R1+0x1f4] ;  /* 0x0001f400012d7983 */ /* 0x000ee80000100800 */
[----:B------:R-:W3:Y:S01]  /*1aba0*/  LDL R46, [R1+0x1f0] ;  /* 0x0001f000012e7983 */ /* 0x000ee20000100800 */
[----:B------:R-:W-:-:S03]  /*1abb0*/  @!P0 IMAD.MOV.U32 R15, RZ, RZ, R76 ;  /* 0x000000ffff0f8224 */ /* 0x000fc600078e004c */
[----:B------:R-:W3:Y:S04]  /*1abc0*/  LDL R76, [R1+0x234] ;  /* 0x00023400014c7983 */ /* 0x000ee80000100800 */
[----:B------:R-:W3:Y:S01]  /*1abd0*/  @!P0 LDG.E.U8 R64, desc[UR22][R14.64] ;  /* 0x000000160e408981 */ /* 0x000ee2000c1e1100 */
[----:B------:R-:W-:Y:S02]  /*1abe0*/  PRMT R56, RZ, 0x7610, R56 ;  /* 0x00007610ff387816 */ /* 0x000fe40000000038 */
[----:B----4-:R-:W-:-:S04]  /*1abf0*/  @!P0 LOP3.LUT R25, R25, R24, RZ, 0x3c, !PT ;  /* 0x0000001819198212 */ /* 0x010fc800078e3cff */
[----:B------:R0:W4:Y:S01]  /*1ac00*/  @!P0 LDG.E.U8 R56, desc[UR22][R34.64] ;  /* 0x0000001622388981 */ /* 0x000122000c1e1100 */
[----:B------:R-:W-:Y:S02]  /*1ac10*/  @!P0 LOP3.LUT R24, R25, R24, RZ, 0x3c, !PT ;  /* 0x0000001819188212 */ /* 0x000fe400078e3cff */
[----:B------:R-:W-:Y:S02]  /*1ac20*/  PRMT R37, RZ, 0x7610, R37 ;  /* 0x00007610ff257816 */ /* 0x000fe40000000025 */
[----:B0-----:R-:W-:Y:S02]  /*1ac30*/  PRMT R34, RZ, 0x7610, R34 ;  /* 0x00007610ff227816 */ /* 0x001fe40000000022 */
[----:B------:R-:W-:Y:S02]  /*1ac40*/  @!P0 LOP3.LUT R13, R13, R12, RZ, 0x3c, !PT ;  /* 0x0000000c0d0d8212 */ /* 0x000fe400078e3cff */
[----:B------:R-:W-:Y:S02]  /*1ac50*/  @!P0 LOP3.LUT R25, R25, R24, RZ, 0x3c, !PT ;  /* 0x0000001819198212 */ /* 0x000fe400078e3cff */
[----:B------:R-:W4:Y:S01]  /*1ac60*/  @!P0 LDG.E.U8 R34, desc[UR22][R20.64] ;  /* 0x0000001614228981 */ /* 0x000f22000c1e1100 */
[----:B------:R-:W-:-:S03]  /*1ac70*/  @!P0 LOP3.LUT R12, R13, R12, RZ, 0x3c, !PT ;  /* 0x0000000c0d0c8212 */ /* 0x000fc600078e3cff */
[----:B------:R0:W4:Y:S04]  /*1ac80*/  @!P0 LDG.E.U8 R37, desc[UR22][R24.64] ;  /* 0x0000001618258981 */ /* 0x000128000c1e1100 */
[----:B------:R-:W4:Y:S04]  /*1ac90*/  LDL R20, [R1+0x328] ;  /* 0x0003280001147983 */ /* 0x000f280000100800 */
[----:B------:R-:W4:Y:S01]  /*1aca0*/  LDL R21, [R1+0x32c] ;  /* 0x00032c0001157983 */ /* 0x000f220000100800 */
[----:B0-----:R-:W-:Y:S02]  /*1acb0*/  PRMT R25, RZ, 0x7610, R25 ;  /* 0x00007610ff197816 */ /* 0x001fe40000000019 */
[----:B------:R-:W-:-:S02]  /*1acc0*/  @!P0 LOP3.LUT R13, R13, R12, RZ, 0x3c, !PT ;  /* 0x0000000c0d0d8212 */ /* 0x000fc400078e3cff */
[----:B------:R-:W-:-:S03]  /*1acd0*/  PRMT R24, RZ, 0x7610, R24 ;  /* 0x00007610ff187816 */ /* 0x000fc60000000018 */
[----:B------:R0:W4:Y:S01]  /*1ace0*/  @!P0 LDG.E.U8 R25, desc[UR22][R12.64] ;  /* 0x000000160c198981 */ /* 0x000122000c1e1100 */
[----:B--2---:R-:W-:-:S03]  /*1acf0*/  @!P0 IMAD.MOV.U32 R14, RZ, RZ, R47 ;  /* 0x000000ffff0e8224 */ /* 0x004fc600078e002f */
[----:B------:R-:W2:Y:S01]  /*1ad00*/  LDL R47, [R1+0x274] ;  /* 0x00027400012f7983 */ /* 0x000ea20000100800 */
[----:B---3--:R-:W-:-:S03]  /*1ad10*/  @!P0 IMAD.MOV.U32 R15, RZ, RZ, R80 ;  /* 0x000000ffff0f8224 */ /* 0x008fc600078e0050 */
[----:B------:R-:W3:Y:S01]  /*1ad20*/  LDL R80, [R1+0x270] ;  /* 0x0002700001507983 */ /* 0x000ee20000100800 */
[----:B0-----:R-:W-:-:S03]  /*1ad30*/  @!P0 IMAD.MOV.U32 R12, RZ, RZ, R45 ;  /* 0x000000ffff0c8224 */ /* 0x001fc600078e002d */
[----:B------:R-:W3:Y:S01]  /*1ad40*/  LDL R45, [R1+0x2b4] ;  /* 0x0002b400012d7983 */ /* 0x000ee20000100800 */
[----:B------:R-:W-:-:S03]  /*1ad50*/  @!P0 IMAD.MOV.U32 R13, RZ, RZ, R46 ;  /* 0x000000ffff0d8224 */ /* 0x000fc600078e002e */
[----:B------:R-:W3:Y:S04]  /*1ad60*/  LDL R46, [R1+0x2b0] ;  /* 0x0002b000012e7983 */ /* 0x000ee80000100800 */
[----:B------:R0:W3:Y:S02]  /*1ad70*/  @!P0 LDG.E.U8 R24, desc[UR22][R12.64] ;  /* 0x000000160c188981 */ /* 0x0000e4000c1e1100 */
[----:B0-----:R-:W-:Y:S02]  /*1ad80*/  @!P0 IMAD.MOV.U32 R13, RZ, RZ, R78 ;  /* 0x000000ffff0d8224 */ /* 0x001fe400078e004e */
[----:B------:R-:W3:Y:S01]  /*1ad90*/  LDL R78, [R1+0x2f0] ;  /* 0x0002f000014e7983 */ /* 0x000ee20000100800 */
[----:B------:R-:W-:-:S03]  /*1ada0*/  @!P0 IMAD.MOV.U32 R12, RZ, RZ, R76 ;  /* 0x000000ffff0c8224 */ /* 0x000fc600078e004c */
[----:B------:R-:W3:Y:S01]  /*1adb0*/  LDL R76, [R1+0x2f4] ;  /* 0x0002f400014c7983 */ /* 0x000ee20000100800 */
[----:B------:R-:W-:-:S03]  /*1adc0*/  PRMT R35, RZ, 0x7610, R35 ;  /* 0x00007610ff237816 */ /* 0x000fc60000000023 */
[----:B------:R-:W-:Y:S04]  /*1add0*/  STS.U8 [R93+UR10+0x7400], R11 ;  /* 0x0074000b5d007988 */ /* 0x000fe8000800000a */
[----:B------:R0:W3:Y:S04]  /*1ade0*/  @!P0 LDG.E.U8 R35, desc[UR22][R22.64] ;  /* 0x0000001616238981 */ /* 0x0000e8000c1e1100 */
[----:B------:R-:W-:Y:S04]  /*1adf0*/  STS.U8 [R93+UR10+0x7800], R3 ;  /* 0x007800035d007988 */ /* 0x000fe8000800000a */
[----:B------:R2:W-:Y:S01]  /*1ae00*/  STS.U8 [R93+UR10+0x7c00], R2 ;  /* 0x007c00025d007988 */ /* 0x0005e2000800000a */
[----:B0-----:R-:W-:-:S02]  /*1ae10*/  PRMT R22, RZ, 0x7610, R22 ;  /* 0x00007610ff167816 */ /* 0x001fc40000000016 */
[----:B----4-:R-:W-:-:S04]  /*1ae20*/  @!P0 LOP3.LUT R21, R21, R20, RZ, 0x3c, !PT ;  /* 0x0000001415158212 */ /* 0x010fc800078e3cff */
[C---:B------:R-:W-:Y:S02]  /*1ae30*/  @!P0 LOP3.LUT R20, R21.reuse, R20, RZ, 0x3c, !PT ;  /* 0x0000001415148212 */ /* 0x040fe400078e3cff */
[----:B------:R-:W-:Y:S02]  /*1ae40*/  PRMT R33, RZ, 0x7610, R33 ;  /* 0x00007610ff217816 */ /* 0x000fe40000000021 */
[----:B------:R-:W-:-:S05]  /*1ae50*/  @!P0 LOP3.LUT R21, R21, R20, RZ, 0x3c, !PT ;  /* 0x0000001415158212 */ /* 0x000fca00078e3cff */
[----:B------:R0:W4:Y:S02]  /*1ae60*/  @!P0 LDG.E.U8 R33, desc[UR22][R20.64] ;  /* 0x0000001614218981 */ /* 0x000124000c1e1100 */
[----:B0-----:R-:W-:Y:S01]  /*1ae70*/  PRMT R21, RZ, 0x7610, R21 ;  /* 0x00007610ff157816 */ /* 0x001fe20000000015 */
[----:B--2---:R-:W-:Y:S02]  /*1ae80*/  @!P0 IMAD.MOV.U32 R2, RZ, RZ, R47 ;  /* 0x000000ffff028224 */ /* 0x004fe400078e002f */
[----:B------:R-:W2:Y:S01]  /*1ae90*/  LDL R47, [R1+0x334] ;  /* 0x00033400012f7983 */ /* 0x000ea20000100800 */
[----:B---3--:R-:W-:-:S03]  /*1aea0*/  @!P0 IMAD.MOV.U32 R3, RZ, RZ, R80 ;  /* 0x000000ffff038224 */ /* 0x008fc600078e0050 */
[----:B------:R-:W3:Y:S04]  /*1aeb0*/  LDL R80, [R1+0x330] ;  /* 0x0003300001507983 */ /* 0x000ee80000100800 */
[----:B------:R0:W4:Y:S02]  /*1aec0*/  @!P0 LDG.E.U8 R22, desc[UR22][R2.64] ;  /* 0x0000001602168981 */ /* 0x000124000c1e1100 */
[----:B0-----:R-:W0:Y:S02]  /*1aed0*/  S2R R3, SR_TID.X ;  /* 0x0000000000037919 */ /* 0x001e240000002100 */
[C---:B0-----:R-:W-:Y:S02]  /*1aee0*/  LOP3.LUT R2, R3.reuse, 0x7f, RZ, 0xc0, !PT ;  /* 0x0000007f03027812 */ /* 0x041fe400078ec0ff */
[----:B------:R-:W-:-:S02]  /*1aef0*/  LOP3.LUT R3, R3, 0x7f, RZ, 0xc0, !PT ;  /* 0x0000007f03037812 */ /* 0x000fc400078ec0ff */
[----:B------:R-:W-:-:S05]  /*1af00*/  LOP3.LUT R2, R2, 0x10, RZ, 0x3c, !PT ;  /* 0x0000001002027812 */ /* 0x000fca00078e3cff */
[----:B------:R0:W-:Y:S02]  /*1af10*/  STS.U8 [R2+UR10+0x4080], R92 ;  /* 0x0040805c02007988 */ /* 0x0001e4000800000a */
[----:B0-----:R-:W-:Y:S01]  /*1af20*/  LOP3.LUT R92, R3, 0x10, RZ, 0x3c, !PT ;  /* 0x00000010035c7812 */ /* 0x001fe200078e3cff */
[----:B------:R-:W-:Y:S02]  /*1af30*/  @!P0 IMAD.MOV.U32 R2, RZ, RZ, R45 ;  /* 0x000000ffff028224 */ /* 0x000fe400078e002d */
[----:B------:R-:W-:Y:S01]  /*1af40*/  @!P0 IMAD.MOV.U32 R3, RZ, RZ, R46 ;  /* 0x000000ffff038224 */ /* 0x000fe200078e002e */
[----:B------:R-:W4:Y:S04]  /*1af50*/  LDL R45, [R1+0x374] ;  /* 0x00037400012d7983 */ /* 0x000f280000100800 */
[----:B------:R-:W4:Y:S04]  /*1af60*/  LDL R46, [R1+0x370] ;  /* 0x00037000012e7983 */ /* 0x000f280000100800 */
[----:B------:R0:W4:Y:S02]  /*1af70*/  @!P0 LDG.E.U8 R21, desc[UR22][R2.64] ;  /* 0x0000001602158981 */ /* 0x000124000c1e1100 */
[----:B0-----:R-:W-:-:S02]  /*1af80*/  @!P0 IMAD.MOV.U32 R3, RZ, RZ, R78 ;  /* 0x000000ffff038224 */ /* 0x001fc400078e004e */
[----:B------:R-:W4:Y:S01]  /*1af90*/  LDL R78, [R1+0x3ac] ;  /* 0x0003ac00014e7983 */ /* 0x000f220000100800 */
[----:B------:R-:W-:-:S03]  /*1afa0*/  @!P0 IMAD.MOV.U32 R2, RZ, RZ, R76 ;  /* 0x000000ffff028224 */ /* 0x000fc600078e004c */
[----:B------:R-:W4:Y:S01]  /*1afb0*/  LDL R76, [R1+0x3b0] ;  /* 0x0003b000014c7983 */ /* 0x000f220000100800 */
[----:B------:R-:W-:Y:S02]  /*1afc0*/  PRMT R31, RZ, 0x7610, R31 ;  /* 0x00007610ff1f7816 */ /* 0x000fe4000000001f */
[----:B------:R-:W-:Y:S01]  /*1afd0*/  PRMT R20, RZ, 0x7610, R20 ;  /* 0x00007610ff147816 */ /* 0x000fe20000000014 */
[----:B------:R0:W-:Y:S04]  /*1afe0*/  STS.U8 [R92+UR10+0x4480], R90 ;  /* 0x0044805a5c007988 */ /* 0x0001e8000800000a */
[----:B------:R1:W-:Y:S04]  /*1aff0*/  STS.U8 [R92+UR10+0x4880], R88 ;  /* 0x004880585c007988 */ /* 0x0003e8000800000a */
[----:B------:R1:W4:Y:S04]  /*1b000*/  @!P0 LDG.E.U8 R31, desc[UR22][R18.64] ;  /* 0x00000016121f8981 */ /* 0x000328000c1e1100 */
[----:B0-----:R-:W4:Y:S04]  /*1b010*/  LDL R90, [R1+0x3dc] ;  /* 0x0003dc00015a7983 */ /* 0x001f280000100800 */
[----:B-1----:R-:W4:Y:S01]  /*1b020*/  LDL R88, [R1+0x3e0] ;  /* 0x0003e00001587983 */ /* 0x002f220000100800 */
[----:B------:R-:W-:-:S03]  /*1b030*/  PRMT R19, RZ, 0x7610, R19 ;  /* 0x00007610ff137816 */ /* 0x000fc60000000013 */
[----:B------:R2:W4:Y:S01]  /*1b040*/  @!P0 LDG.E.U8 R20, desc[UR22][R2.64] ;  /* 0x0000001602148981 */ /* 0x000522000c1e1100 */
[----:B------:R-:W-:Y:S01]  /*1b050*/  PRMT R18, RZ, 0x7610, R18 ;  /* 0x00007610ff127816 */ /* 0x000fe20000000012 */
[----:B--2---:R-:W-:Y:S02]  /*1b060*/  @!P0 IMAD.MOV.U32 R2, RZ, RZ, R47 ;  /* 0x000000ffff028224 */ /* 0x004fe400078e002f */
[----:B------:R-:W2:Y:S01]  /*1b070*/  LDL R47, [R1+0x410] ;  /* 0x00041000012f7983 */ /* 0x000ea20000100800 */
[----:B---3--:R-:W-:-:S03]  /*1b080*/  @!P0 IMAD.MOV.U32 R3, RZ, RZ, R80 ;  /* 0x000000ffff038224 */ /* 0x008fc600078e0050 */
[----:B------:R-:W3:Y:S04]  /*1b090*/  LDL R80, [R1+0x40c] ;  /* 0x00040c0001507983 */ /* 0x000ee80000100800 */
[----:B------:R4:W3:Y:S02]  /*1b0a0*/  @!P0 LDG.E.U8 R19, desc[UR22][R2.64] ;  /* 0x0000001602138981 */ /* 0x0008e4000c1e1100 */
[----:B----4-:R-:W-:Y:S02]  /*1b0b0*/  @!P0 IMAD.MOV.U32 R2, RZ, RZ, R45 ;  /* 0x000000ffff028224 */ /* 0x010fe400078e002d */
[----:B------:R-:W4:Y:S01]  /*1b0c0*/  LDL R45, [R1+0x440] ;  /* 0x00044000012d7983 */ /* 0x000f220000100800 */
[----:B------:R-:W-:-:S03]  /*1b0d0*/  @!P0 IMAD.MOV.U32 R3, RZ, RZ, R46 ;  /* 0x000000ffff038224 */ /* 0x000fc600078e002e */
[----:B------:R-:W4:Y:S04]  /*1b0e0*/  LDL R46, [R1+0x43c] ;  /* 0x00043c00012e7983 */ /* 0x000f280000100800 */
[----:B------:R0:W4:Y:S02]  /*1b0f0*/  @!P0 LDG.E.U8 R18, desc[UR22][R2.64] ;  /* 0x0000001602128981 */ /* 0x000124000c1e1100 */
[----:B0-----:R-:W-:Y:S02]  /*1b100*/  @!P0 IMAD.MOV.U32 R3, RZ, RZ, R78 ;  /* 0x000000ffff038224 */ /* 0x001fe400078e004e */
[----:B------:R-:W4:Y:S01]  /*1b110*/  LDL R78, [R1+0x464] ;  /* 0x00046400014e7983 */ /* 0x000f220000100800 */
[----:B------:R-:W-:-:S03]  /*1b120*/  @!P0 IMAD.MOV.U32 R2, RZ, RZ, R76 ;  /* 0x000000ffff028224 */ /* 0x000fc600078e004c */
[----:B------:R-:W4:Y:S01]  /*1b130*/  LDL R76, [R1+0x468] ;  /* 0x00046800014c7983 */ /* 0x000f220000100800 */
[----:B------:R-:W-:-:S06]  /*1b140*/  PRMT R65, RZ, 0x7610, R65 ;  /* 0x00007610ff417816 */ /* 0x000fcc0000000041 */
[----:B------:R0:W4:Y:S01]  /*1b150*/  @!P0 LDG.E.U8 R65, desc[UR22][R16.64] ;  /* 0x0000001610418981 */ /* 0x000122000c1e1100 */
[----:B------:R-:W-:-:S06]  /*1b160*/  PRMT R26, RZ, 0x7610, R26 ;  /* 0x00007610ff1a7816 */ /* 0x000fcc000000001a */
[----:B------:R1:W4:Y:S01]  /*1b170*/  @!P0 LDG.E.U8 R26, desc[UR22][R14.64] ;  /* 0x000000160e1a8981 */ /* 0x000322000c1e1100 */
[----:B0-----:R-:W-:Y:S02]  /*1b180*/  PRMT R17, RZ, 0x7610, R17 ;  /* 0x00007610ff117816 */ /* 0x001fe40000000011 */
[----:B------:R-:W-:-:S04]  /*1b190*/  PRMT R16, RZ, 0x7610, R16 ;  /* 0x00007610ff107816 */ /* 0x000fc80000000010 */
[----:B------:R0:W4:Y:S01]  /*1b1a0*/  @!P0 LDG.E.U8 R17, desc[UR22][R2.64] ;  /* 0x0000001602118981 */ /* 0x000122000c1e1100 */
[----:B-1----:R-:W-:Y:S01]  /*1b1b0*/  PRMT R15, RZ, 0x7610, R15 ;  /* 0x00007610ff0f7816 */ /* 0x002fe2000000000f */
[----:B0-----:R-:W-:Y:S02]  /*1b1c0*/  @!P0 IMAD.MOV.U32 R2, RZ, RZ, R88 ;  /* 0x000000ffff028224 */ /* 0x001fe400078e0058 */
[----:B------:R-:W-:-:S05]  /*1b1d0*/  @!P0 IMAD.MOV.U32 R3, RZ, RZ, R90 ;  /* 0x000000ffff038224 */ /* 0x000fca00078e005a */
[----:B------:R2:W4:Y:S01]  /*1b1e0*/  @!P0 LDG.E.U8 R16, desc[UR22][R2.64] ;  /* 0x0000001602108981 */ /* 0x000522000c1e1100 */
[----:B------:R-:W-:-:S03]  /*1b1f0*/  PRMT R14, RZ, 0x7610, R14 ;  /* 0x00007610ff0e7816 */ /* 0x000fc6000000000e */
[----:B------:R-:W-:Y:S04]  /*1b200*/  STS.U8 [R92+UR10+0x4c80], R86 ;  /* 0x004c80565c007988 */ /* 0x000fe8000800000a */
[----:B------:R0:W-:Y:S04]  /*1b210*/  STS.U8 [R92+UR10+0x5080], R84 ;  /* 0x005080545c007988 */ /* 0x0001e8000800000a */
[----:B------:R-:W-:Y:S04]  /*1b220*/  STS.U8 [R92+UR10+0x5480], R82 ;  /* 0x005480525c007988 */ /* 0x000fe8000800000a */
[----:B------:R1:W-:Y:S04]  /*1b230*/  STS.U8 [R92+UR10+0x5880], R79 ;  /* 0x0058804f5c007988 */ /* 0x0003e8000800000a */
[----:B------:R1:W-:Y:S01]  /*1b240*/  STS.U8 [R92+UR10+0x5c80], R77 ;  /* 0x005c804d5c007988 */ /* 0x0003e2000800000a */
[----:B------:R-:W-:-:S02]  /*1b250*/  PRMT R23, RZ, 0x7610, R23 ;  /* 0x00007610ff177816 */ /* 0x000fc40000000017 */
[----:B------:R-:W-:Y:S01]  /*1b260*/  PRMT R11, RZ, 0x7610, R11 ;  /* 0x00007610ff0b7816 */ /* 0x000fe2000000000b */
[----:B0-----:R-:W4:Y:S04]  /*1b270*/  LDL R84, [R1+0x3e4] ;  /* 0x0003e40001547983 */ /* 0x001f280000100800 */
[----:B-1----:R-:W4:Y:S04]  /*1b280*/  LDL R79, [R1+0x170] ;  /* 0x00017000014f7983 */ /* 0x002f280000100800 */
[----:B------:R-:W4:Y:S04]  /*1b290*/  LDL R77, [R1+0x1b8] ;  /* 0x0001b800014d7983 */ /* 0x000f280000100800 */
[----:B------:R0:W-:Y:S04]  /*1b2a0*/  STS.U8 [R92+UR10+0x6080], R75 ;  /* 0x0060804b5c007988 */ /* 0x0001e8000800000a */
[----:B------:R-:W4:Y:S04]  /*1b2b0*/  @!P0 LDG.E.U8 R23, desc[UR22][R12.64] ;  /* 0x000000160c178981 */ /* 0x000f28000c1e1100 */
[----:B------:R-:W4:Y:S04]  /*1b2c0*/  LDL R82, [R1+0x3e8] ;  /* 0x0003e80001527983 */ /* 0x000f280000100800 */
[----:B0-----:R-:W4:Y:S01]  /*1b2d0*/  LDL R75, [R1+0x1f8] ;  /* 0x0001f800014b7983 */ /* 0x001f220000100800 */
[----:B--2---:R-:W-:-:S03]  /*1b2e0*/  @!P0 IMAD.MOV.U32 R2, RZ, RZ, R47 ;  /* 0x000000ffff028224 */ /* 0x004fc600078e002f */
        /* <DEDUP_REMOVED lines=13> */
[----:B------:R-:W-:Y:S02]  /*1b3c0*/  PRMT R13, RZ, 0x7610, R13 ;  /* 0x00007610ff0d7816 */ /* 0x000fe4000000000d */
[----:B------:R-:W-:-:S04]  /*1b3d0*/  PRMT R12, RZ, 0x7610, R12 ;  /* 0x00007610ff0c7816 */ /* 0x000fc8000000000c */
[----:B------:R2:W4:Y:S04]  /*1b3e0*/  @!P0 LDG.E.U8 R13, desc[UR22][R2.64] ;  /* 0x00000016020d8981 */ /* 0x000528000c1e1100 */
[----:B------:R0:W-:Y:S04]  /*1b3f0*/  STS.U8 [R92+UR10+0x6480], R10 ;  /* 0x0064800a5c007988 */ /* 0x0001e8000800000a */
[----:B------:R1:W-:Y:S01]  /*1b400*/  STS.U8 [R92+UR10+0x6880], R9 ;  /* 0x006880095c007988 */ /* 0x0003e2000800000a */
[----:B0-----:R-:W-:Y:S02]  /*1b410*/  PRMT R10, RZ, 0x7610, R10 ;  /* 0x00007610ff0a7816 */ /* 0x001fe4000000000a */
[----:B-1----:R-:W-:Y:S01]  /*1b420*/  PRMT R9, RZ, 0x7610, R9 ;  /* 0x00007610ff097816 */ /* 0x002fe20000000009 */
[----:B--2---:R-:W-:-:S02]  /*1b430*/  @!P0 IMAD.MOV.U32 R2, RZ, RZ, R47 ;  /* 0x000000ffff028224 */ /* 0x004fc400078e002f */
[----:B------:R-:W2:Y:S01]  /*1b440*/  LDL R47, [R1+0x1fc] ;  /* 0x0001fc00012f7983 */ /* 0x000ea20000100800 */
[----:B---3--:R-:W-:-:S05]  /*1b450*/  @!P0 IMAD.MOV.U32 R3, RZ, RZ, R80 ;  /* 0x000000ffff038224 */ /* 0x008fca00078e0050 */
[----:B------:R4:W3:Y:S02]  /*1b460*/  @!P0 LDG.E.U8 R12, desc[UR22][R2.64] ;  /* 0x00000016020c8981 */ /* 0x0008e4000c1e1100 */
[----:B----4-:R-:W-:Y:S02]  /*1b470*/  @!P0 IMAD.MOV.U32 R2, RZ, RZ, R45 ;  /* 0x000000ffff028224 */ /* 0x010fe400078e002d */
[----:B------:R-:W4:Y:S01]  /*1b480*/  LDL R45, [R1+0x23c] ;  /* 0x00023c00012d7983 */ /* 0x000f220000100800 */
[----:B------:R-:W-:-:S03]  /*1b490*/  @!P0 IMAD.MOV.U32 R3, RZ, RZ, R46 ;  /* 0x000000ffff038224 */ /* 0x000fc600078e002e */
[----:B------:R-:W3:Y:S04]  /*1b4a0*/  LDL R46, [R1+0x238] ;  /* 0x00023800012e7983 */ /* 0x000ee80000100800 */
[----:B------:R0:W3:Y:S02]  /*1b4b0*/  @!P0 LDG.E.U8 R11, desc[UR22][R2.64] ;  /* 0x00000016020b8981 */ /* 0x0000e4000c1e1100 */
[----:B0-----:R-:W-:Y:S02]  /*1b4c0*/  @!P0 IMAD.MOV.U32 R2, RZ, RZ, R78 ;  /* 0x000000ffff028224 */ /* 0x001fe400078e004e */
[----:B------:R-:W-:Y:S01]  /*1b4d0*/  @!P0 IMAD.MOV.U32 R3, RZ, RZ, R79 ;  /* 0x000000ffff038224 */ /* 0x000fe200078e004f */
[----:B------:R-:W3:Y:S04]  /*1b4e0*/  LDL R78, [R1+0x278] ;  /* 0x00027800014e7983 */ /* 0x000ee80000100800 */
[----:B------:R0:W3:Y:S04]  /*1b4f0*/  @!P0 LDG.E.U8 R10, desc[UR22][R2.64] ;  /* 0x00000016020a8981 */ /* 0x0000e8000c1e1100 */
[----:B------:R1:W-:Y:S01]  /*1b500*/  STS.U8 [R92+UR10+0x6c80], R8 ;  /* 0x006c80085c007988 */ /* 0x0003e2000800000a */
[----:B------:R-:W-:-:S03]  /*1b510*/  LOP3.LUT R80, R44, 0x7f, RZ, 0xc0, !PT ;  /* 0x0000007f2c507812 */ /* 0x000fc600078ec0ff */
[----:B------:R-:W3:Y:S01]  /*1b520*/  LDL R79, [R1+0x470] ;  /* 0x00047000014f7983 */ /* 0x000ee20000100800 */
[----:B0-----:R-:W-:Y:S02]  /*1b530*/  @!P0 IMAD.MOV.U32 R2, RZ, RZ, R76 ;  /* 0x000000ffff028224 */ /* 0x001fe400078e004c */
[----:B------:R-:W-:Y:S01]  /*1b540*/  @!P0 IMAD.MOV.U32 R3, RZ, RZ, R77 ;  /* 0x000000ffff038224 */ /* 0x000fe200078e004d */
[----:B------:R-:W3:Y:S04]  /*1b550*/  LDL R76, [R1+0x2b8] ;  /* 0x0002b800014c7983 */ /* 0x000ee80000100800 */
[----:B------:R-:W3:Y:S04]  /*1b560*/  LDL R77, [R1+0x27c] ;  /* 0x00027c00014d7983 */ /* 0x000ee80000100800 */
[----:B------:R0:W3:Y:S01]  /*1b570*/  @!P0 LDG.E.U8 R9, desc[UR22][R2.64] ;  /* 0x0000001602098981 */ /* 0x0000e2000c1e1100 */
[----:B-1----:R-:W-:-:S03]  /*1b580*/  PRMT R8, RZ, 0x7610, R8 ;  /* 0x00007610ff087816 */ /* 0x002fc60000000008 */
[----:B------:R1:W-:Y:S04]  /*1b590*/  STS.U8 [R92+UR10+0x7080], R7 ;  /* 0x007080075c007988 */ /* 0x0003e8000800000a */
[----:B------:R-:W3:Y:S01]  /*1b5a0*/  LDL R44, [R1+0x33c] ;  /* 0x00033c00012c7983 */ /* 0x000ee20000100800 */
[----:B0-----:R-:W-:-:S03]  /*1b5b0*/  @!P0 IMAD.MOV.U32 R3, RZ, RZ, R75 ;  /* 0x000000ffff038224 */ /* 0x001fc600078e004b */
[----:B------:R-:W3:Y:S01]  /*1b5c0*/  LDL R75, [R1+0x2bc] ;  /* 0x0002bc00014b7983 */ /* 0x000ee20000100800 */
[----:B-1----:R-:W-:-:S03]  /*1b5d0*/  PRMT R7, RZ, 0x7610, R7 ;  /* 0x00007610ff077816 */ /* 0x002fc60000000007 */
[----:B------:R0:W-:Y:S02]  /*1b5e0*/  STS.U8 [R92+UR10+0x7480], R6 ;  /* 0x007480065c007988 */ /* 0x0001e4000800000a */
[----:B0-----:R-:W-:Y:S01]  /*1b5f0*/  PRMT R6, RZ, 0x7610, R6 ;  /* 0x00007610ff067816 */ /* 0x001fe20000000006 */
[----:B--2---:R-:W-:Y:S02]  /*1b600*/  @!P0 IMAD.MOV.U32 R2, RZ, RZ, R47 ;  /* 0x000000ffff028224 */ /* 0x004fe400078e002f */
[----:B------:R-:W2:Y:S04]  /*1b610*/  LDL R47, [R1+0x2f8] ;  /* 0x0002f800012f7983 */ /* 0x000ea80000100800 */
[----:B------:R4:W2:Y:S02]  /*1b620*/  @!P0 LDG.E.U8 R8, desc[UR22][R2.64] ;  /* 0x0000001602088981 */ /* 0x0008a4000c1e1100 */
[----:B----4-:R-:W-:-:S02]  /*1b630*/  @!P0 IMAD.MOV.U32 R2, RZ, RZ, R45 ;  /* 0x000000ffff028224 */ /* 0x010fc400078e002d */
[----:B------:R-:W4:Y:S01]  /*1b640*/  LDL R45, [R1+0x338] ;  /* 0x00033800012d7983 */ /* 0x000f220000100800 */
[----:B---3--:R-:W-:-:S03]  /*1b650*/  @!P0 IMAD.MOV.U32 R3, RZ, RZ, R46 ;  /* 0x000000ffff038224 */ /* 0x008fc600078e002e */
[----:B------:R-:W3:Y:S04]  /*1b660*/  LDL R46, [R1+0x2fc] ;  /* 0x0002fc00012e7983 */ /* 0x000ee80000100800 */
[----:B------:R0:W4:Y:S02]  /*1b670*/  @!P0 LDG.E.U8 R7, desc[UR22][R2.64] ;  /* 0x0000001602078981 */ /* 0x000124000c1e1100 */
[----:B0-----:R-:W-:Y:S02]  /*1b680*/  @!P0 IMAD.MOV.U32 R3, RZ, RZ, R78 ;  /* 0x000000ffff038224 */ /* 0x001fe400078e004e */
[----:B------:R0:W-:Y:S01]  /*1b690*/  STS.U8 [R92+UR10+0x7880], R5 ;  /* 0x007880055c007988 */ /* 0x0001e2000800000a */
[----:B------:R-:W-:Y:S01]  /*1b6a0*/  @!P0 IMAD.MOV.U32 R2, RZ, RZ, R77 ;  /* 0x000000ffff028224 */ /* 0x000fe200078e004d */
[----:B0-----:R-:W-:-:S02]  /*1b6b0*/  PRMT R5, RZ, 0x7610, R5 ;  /* 0x00007610ff057816 */ /* 0x001fc40000000005 */
[----:B------:R0:W-:Y:S04]  /*1b6c0*/  STS.U8 [R92+UR10+0x7c80], R4 ;  /* 0x007c80045c007988 */ /* 0x0001e8000800000a */
[----:B------:R1:W4:Y:S04]  /*1b6d0*/  @!P0 LDG.E.U8 R6, desc[UR22][R2.64] ;  /* 0x0000001602068981 */ /* 0x000328000c1e1100 */
[----:B------:R-:W4:Y:S04]  /*1b6e0*/  LDL R78, [R1+0x414] ;  /* 0x00041400014e7983 */ /* 0x000f280000100800 */
[----:B------:R-:W4:Y:S01]  /*1b6f0*/  LDL R77, [R1+0x418] ;  /* 0x00041800014d7983 */ /* 0x000f220000100800 */
[----:B-1----:R-:W-:-:S02]  /*1b700*/  @!P0 IMAD.MOV.U32 R2, RZ, RZ, R75 ;  /* 0x000000ffff028224 */ /* 0x002fc400078e004b */
[----:B------:R-:W-:Y:S01]  /*1b710*/  @!P0 IMAD.MOV.U32 R3, RZ, RZ, R76 ;  /* 0x000000ffff038224 */ /* 0x000fe200078e004c */
[----:B------:R-:W4:Y:S04]  /*1b720*/  LDL R75, [R1+0x37c] ;  /* 0x00037c00014b7983 */ /* 0x000f280000100800 */
[----:B------:R-:W4:Y:S01]  /*1b730*/  LDL R76, [R1+0x378] ;  /* 0x00037800014c7983 */ /* 0x000f220000100800 */
[----:B0-----:R-:W-:-:S03]  /*1b740*/  PRMT R4, RZ, 0x7610, R4 ;  /* 0x00007610ff047816 */ /* 0x001fc60000000004 */
[----:B------:R2:W4:Y:S02]  /*1b750*/  @!P0 LDG.E.U8 R5, desc[UR22][R2.64] ;  /* 0x0000001602058981 */ /* 0x000524000c1e1100 */
[----:B--2---:R-:W-:Y:S02]  /*1b760*/  @!P0 IMAD.MOV.U32 R3, RZ, RZ, R47 ;  /* 0x000000ffff038224 */ /* 0x004fe400078e002f */
[----:B------:R-:W2:Y:S01]  /*1b770*/  LDL R47, [R1+0x3b4] ;  /* 0x0003b400012f7983 */ /* 0x000ea20000100800 */
[----:B---3--:R-:W-:-:S03]  /*1b780*/  @!P0 IMAD.MOV.U32 R2, RZ, RZ, R46 ;  /* 0x000000ffff028224 */ /* 0x008fc600078e002e */
[----:B------:R-:W2:Y:S04]  /*1b790*/  LDL R46, [R1+0x3b8] ;  /* 0x0003b800012e7983 */ /* 0x000ea80000100800 */
[----:B------:R0:W3:Y:S02]  /*1b7a0*/  @!P0 LDG.E.U8 R4, desc[UR22][R2.64] ;  /* 0x0000001602048981 */ /* 0x0000e4000c1e1100 */
[----:B0-----:R-:W-:-:S06]  /*1b7b0*/  PRMT R3, RZ, 0x7610, R3 ;  /* 0x00007610ff037816 */ /* 0x001fcc0000000003 */
[----:B----4-:R0:W4:Y:S02]  /*1b7c0*/  @!P0 LDG.E.U8 R3, desc[UR22][R44.64] ;  /* 0x000000162c038981 */ /* 0x010124000c1e1100 */
[----:B0-----:R-:W-:Y:S02]  /*1b7d0*/  @!P0 IMAD.MOV.U32 R44, RZ, RZ, R75 ;  /* 0x000000ffff2c8224 */ /* 0x001fe400078e004b */
[----:B------:R-:W3:Y:S01]  /*1b7e0*/  LDL R75, [R1+0x448] ;  /* 0x00044800014b7983 */ /* 0x000ee20000100800 */
[----:B------:R-:W-:-:S03]  /*1b7f0*/  @!P0 IMAD.MOV.U32 R45, RZ, RZ, R76 ;  /* 0x000000ffff2d8224 */ /* 0x000fc600078e004c */
[----:B------:R-:W4:Y:S01]  /*1b800*/  LDL R76, [R1+0x444] ;  /* 0x00044400014c7983 */ /* 0x000f220000100800 */
[----:B------:R-:W-:Y:S02]  /*1b810*/  PRMT R2, RZ, 0x7610, R2 ;  /* 0x00007610ff027816 */ /* 0x000fe40000000002 */
[----:B------:R-:W-:Y:S02]  /*1b820*/  LOP3.LUT R92, R80, 0x20, RZ, 0x3c, !PT ;  /* 0x00000020505c7812 */ /* 0x000fe400078e3cff */
[----:B------:R-:W4:Y:S04]  /*1b830*/  LDL R80, [R1+0x46c] ;  /* 0x00046c0001507983 */ /* 0x000f280000100800 */
[----:B------:R0:W4:Y:S04]  /*1b840*/  @!P0 LDG.E.U8 R2, desc[UR22][R44.64] ;  /* 0x000000162c028981 */ /* 0x000128000c1e1100 */
[----:B------:R-:W-:Y:S01]  /*1b850*/  STS.U8 [R92+UR10+0x4100], R91 ;  /* 0x0041005b5c007988 */ /* 0x000fe2000800000a */
[----:B0-----:R-:W-:-:S03]  /*1b860*/  PRMT R44, RZ, 0x7610, R44 ;  /* 0x00007610ff2c7816 */ /* 0x001fc6000000002c */
[----:B------:R-:W-:Y:S01]  /*1b870*/  STS.U8 [R92+UR10+0x4500], R89 ;  /* 0x004500595c007988 */ /* 0x000fe2000800000a */
[----:B------:R-:W-:-:S03]  /*1b880*/  PRMT R45, RZ, 0x7610, R45 ;  /* 0x00007610ff2d7816 */ /* 0x000fc6000000002d */
[----:B------:R-:W-:Y:S04]  /*1b890*/  STS.U8 [R92+UR10+0x4900], R87 ;  /* 0x004900575c007988 */ /* 0x000fe8000800000a */
[----:B------:R-:W-:Y:S04]  /*1b8a0*/  STS.U8 [R92+UR10+0x4d00], R85 ;  /* 0x004d00555c007988 */ /* 0x000fe8000800000a */
[----:B------:R0:W-:Y:S04]  /*1b8b0*/  STS.U8 [R92+UR10+0x5100], R83 ;  /* 0x005100535c007988 */ /* 0x0001e8000800000a */
[----:B------:R1:W-:Y:S04]  /*1b8c0*/  STS.U8 [R92+UR10+0x5500], R81 ;  /* 0x005500515c007988 */ /* 0x0003e8000800000a */
[----:B------:R1:W-:Y:S04]  /*1b8d0*/  STS.U8 [R92+UR10+0x5900], R48 ;  /* 0x005900305c007988 */ /* 0x0003e8000800000a */
[----:B0-----:R-:W4:Y:S04]  /*1b8e0*/  LDL R83, [R1+0x280] ;  /* 0x0002800001537983 */ /* 0x001f280000100800 */
[----:B-1----:R-:W4:Y:S01]  /*1b8f0*/  LDL R81, [R1+0x184] ;  /* 0x0001840001517983 */ /* 0x002f220000100800 */
[----:B------:R-:W-:-:S03]  /*1b900*/  PRMT R48, RZ, 0x7610, R48 ;  /* 0x00007610ff307816 */ /* 0x000fc60000000030 */
[----:B--2---:R0:W2:Y:S02]  /*1b910*/  @!P0 LDG.E.U8 R44, desc[UR22][R46.64] ;  /* 0x000000162e2c8981 */ /* 0x0040a4000c1e1100 */
[----:B0-----:R-:W-:Y:S02]  /*1b920*/  @!P0 IMAD.MOV.U32 R46, RZ, RZ, R82 ;  /* 0x000000ffff2e8224 */ /* 0x001fe400078e0052 */
[----:B------:R-:W-:Y:S01]  /*1b930*/  @!P0 IMAD.MOV.U32 R47, RZ, RZ, R84 ;  /* 0x000000ffff2f8224 */ /* 0x000fe200078e0054 */
[----:B------:R0:W-:Y:S04]  /*1b940*/  STS.U8 [R92+UR10+0x5d00], R49 ;  /* 0x005d00315c007988 */ /* 0x0001e8000800000a */
[----:B------:R1:W2:Y:S04]  /*1b950*/  @!P0 LDG.E.U8 R45, desc[UR22][R46.64] ;  /* 0x000000162e2d8981 */ /* 0x0002a8000c1e1100 */
[----:B------:R-:W2:Y:S01]  /*1b960*/  LDL R82, [R1+0x178] ;  /* 0x0001780001527983 */ /* 0x000ea20000100800 */
[----:B-1----:R-:W-:-:S02]  /*1b970*/  @!P0 IMAD.MOV.U32 R46, RZ, RZ, R77 ;  /* 0x000000ffff2e8224 */ /* 0x002fc400078e004d */
[----:B------:R-:W-:Y:S01]  /*1b980*/  @!P0 IMAD.MOV.U32 R47, RZ, RZ, R78 ;  /* 0x000000ffff2f8224 */ /* 0x000fe200078e004e */
[----:B------:R-:W2:Y:S04]  /*1b990*/  LDL R77, [R1+0xfc] ;  /* 0x0000fc00014d7983 */ /* 0x000ea80000100800 */
[----:B------:R-:W2:Y:S04]  /*1b9a0*/  LDL R78, [R1+0xf8] ;  /* 0x0000f800014e7983 */ /* 0x000ea80000100800 */
[----:B------:R3:W2:Y:S02]  /*1b9b0*/  @!P0 LDG.E.U8 R48, desc[UR22][R46.64] ;  /* 0x000000162e308981 */ /* 0x0006a4000c1e1100 */
[----:B---3--:R-:W-:-:S02]  /*1b9c0*/  @!P0 IMAD.MOV.U32 R46, RZ, RZ, R75 ;  /* 0x000000ffff2e8224 */ /* 0x008fc400078e004b */
[----:B------:R-:W3:Y:S01]  /*1b9d0*/  LDL R75, [R1+0x13c] ;  /* 0x00013c00014b7983 */ /* 0x000ee20000100800 */
[----:B----4-:R-:W-:-:S03]  /*1b9e0*/  @!P0 IMAD.MOV.U32 R47, RZ, RZ, R76 ;  /* 0x000000ffff2f8224 */ /* 0x010fc600078e004c */
[----:B------:R-:W4:Y:S01]  /*1b9f0*/  LDL R76, [R1+0x138] ;  /* 0x00013800014c7983 */ /* 0x000f220000100800 */
[----:B0-----:R-:W-:-:S03]  /*1ba00*/  PRMT R49, RZ, 0x7610, R49 ;  /* 0x00007610ff317816 */ /* 0x001fc60000000031 */
[----:B------:R0:W-:Y:S04]  /*1ba10*/  STS.U8 [R92+UR10+0x6100], R50 ;  /* 0x006100325c007988 */ /* 0x0001e8000800000a */
[----:B------:R1:W4:Y:S01]  /*1ba20*/  @!P0 LDG.E.U8 R49, desc[UR22][R46.64] ;  /* 0x000000162e318981 */ /* 0x000322000c1e1100 */
[----:B0-----:R-:W-:Y:S01]  /*1ba30*/  PRMT R50, RZ, 0x7610, R50 ;  /* 0x00007610ff327816 */ /* 0x001fe20000000032 */
[----:B-1----:R-:W-:Y:S02]  /*1ba40*/  @!P0 IMAD.MOV.U32 R46, RZ, RZ, R79 ;  /* 0x000000ffff2e8224 */ /* 0x002fe400078e004f */
[----:B------:R-:W-:Y:S01]  /*1ba50*/  @!P0 IMAD.MOV.U32 R47, RZ, RZ, R80 ;  /* 0x000000ffff2f8224 */ /* 0x000fe200078e0050 */
[----:B------:R-:W4:Y:S04]  /*1ba60*/  LDL R79, [R1+0x1c4] ;  /* 0x0001c400014f7983 */ /* 0x000f280000100800 */
[----:B------:R-:W4:Y:S04]  /*1ba70*/  LDL R80, [R1+0x1c0] ;  /* 0x0001c00001507983 */ /* 0x000f280000100800 */
[----:B------:R0:W-:Y:S04]  /*1ba80*/  STS.U8 [R92+UR10+0x6500], R63 ;  /* 0x0065003f5c007988 */ /* 0x0001e8000800000a */
[----:B------:R2:W4:Y:S01]  /*1ba90*/  @!P0 LDG.E.U8 R50, desc[UR22][R46.64] ;  /* 0x000000162e328981 */ /* 0x000522000c1e1100 */
[----:B0-----:R-:W-:Y:S01]  /*1baa0*/  PRMT R63, RZ, 0x7610, R63 ;  /* 0x00007610ff3f7816 */ /* 0x001fe2000000003f */
[----:B--2---:R-:W-:-:S02]  /*1bab0*/  @!P0 IMAD.MOV.U32 R46, RZ, RZ, R77 ;  /* 0x000000ffff2e8224 */ /* 0x004fc400078e004d */
[----:B------:R-:W2:Y:S01]  /*1bac0*/  LDL R77, [R1+0x204] ;  /* 0x00020400014d7983 */ /* 0x000ea20000100800 */
[----:B------:R-:W-:-:S03]  /*1bad0*/  @!P0 IMAD.MOV.U32 R47, RZ, RZ, R78 ;  /* 0x000000ffff2f8224 */ /* 0x000fc600078e004e */
[----:B------:R-:W2:Y:S04]  /*1bae0*/  LDL R78, [R1+0x200] ;  /* 0x00020000014e7983 */ /* 0x000ea80000100800 */
[----:B------:R3:W2:Y:S02]  /*1baf0*/  @!P0 LDG.E.U8 R63, desc[UR22][R46.64] ;  /* 0x000000162e3f8981 */ /* 0x0006a4000c1e1100 */
[----:B---3--:R-:W-:Y:S02]  /*1bb00*/  @!P0 IMAD.MOV.U32 R46, RZ, RZ, R75 ;  /* 0x000000ffff2e8224 */ /* 0x008fe400078e004b */
[----:B------:R-:W3:Y:S01]  /*1bb10*/  LDL R75, [R1+0x244] ;  /* 0x00024400014b7983 */ /* 0x000ee20000100800 */
[----:B----4-:R-:W-:-:S03]  /*1bb20*/  @!P0 IMAD.MOV.U32 R47, RZ, RZ, R76 ;  /* 0x000000ffff2f8224 */ /* 0x010fc600078e004c */
[----:B------:R-:W4:Y:S04]  /*1bb30*/  LDL R76, [R1+0x240] ;  /* 0x00024000014c7983 */ /* 0x000f280000100800 */
[----:B------:R0:W-:Y:S04]  /*1bb40*/  STS.U8 [R92+UR10+0x6900], R62 ;  /* 0x0069003e5c007988 */ /* 0x0001e8000800000a */
[----:B------:R1:W-:Y:S01]  /*1bb50*/  STS.U8 [R92+UR10+0x6d00], R61 ;  /* 0x006d003d5c007988 */ /* 0x0003e2000800000a */
[----:B0-----:R-:W-:Y:S02]  /*1bb60*/  PRMT R62, RZ, 0x7610, R62 ;  /* 0x00007610ff3e7816 */ /* 0x001fe4000000003e */
[----:B-1----:R-:W-:-:S04]  /*1bb70*/  PRMT R61, RZ, 0x7610, R61 ;  /* 0x00007610ff3d7816 */ /* 0x002fc8000000003d */
[----:B------:R0:W4:Y:S04]  /*1bb80*/  @!P0 LDG.E.U8 R62, desc[UR22][R46.64] ;  /* 0x000000162e3e8981 */ /* 0x000128000c1e1100 */
[----:B------:R1:W-:Y:S01]  /*1bb90*/  STS.U8 [R92+UR10+0x7100], R60 ;  /* 0x0071003c5c007988 */ /* 0x0003e2000800000a */
[----:B0-----:R-:W-:Y:S02]  /*1bba0*/  @!P0 IMAD.MOV.U32 R46, RZ, RZ, R81 ;  /* 0x000000ffff2e8224 */ /* 0x001fe400078e0051 */
[----:B------:R-:W-:Y:S01]  /*1bbb0*/  @!P0 IMAD.MOV.U32 R47, RZ, RZ, R82 ;  /* 0x000000ffff2f8224 */ /* 0x000fe200078e0052 */
[----:B-1----:R-:W-:Y:S01]  /*1bbc0*/  PRMT R60, RZ, 0x7610, R60 ;  /* 0x00007610ff3c7816 */ /* 0x002fe2000000003c */
[----:B------:R-:W4:Y:S04]  /*1bbd0*/  LDL R82, [R1+0x284] ;  /* 0x0002840001527983 */ /* 0x000f280000100800 */
[----:B------:R0:W4:Y:S04]  /*1bbe0*/  @!P0 LDG.E.U8 R61, desc[UR22][R46.64] ;  /* 0x000000162e3d8981 */ /* 0x000128000c1e1100 */
[----:B------:R1:W-:Y:S04]  /*1bbf0*/  STS.U8 [R92+UR10+0x7500], R59 ;  /* 0x0075003b5c007988 */ /* 0x0003e8000800000a */
[----:B------:R-:W4:Y:S01]  /*1bc00*/  LDL R81, [R1+0x340] ;  /* 0x0003400001517983 */ /* 0x000f220000100800 */
[----:B0-----:R-:W-:-:S02]  /*1bc10*/  @!P0 IMAD.MOV.U32 R46, RZ, RZ, R79 ;  /* 0x000000ffff2e8224 */ /* 0x001fc400078e004f */
[----:B------:R-:W-:Y:S01]  /*1bc20*/  @!P0 IMAD.MOV.U32 R47, RZ, RZ, R80 ;  /* 0x000000ffff2f8224 */ /* 0x000fe200078e0050 */
[----:B------:R-:W4:Y:S01]  /*1bc30*/  LDL R79, [R1+0x2c0] ;  /* 0x0002c000014f7983 */ /* 0x000f220000100800 */
[----:B-1----:R-:W-:-:S03]  /*1bc40*/  PRMT R59, RZ, 0x7610, R59 ;  /* 0x00007610ff3b7816 */ /* 0x002fc6000000003b */
[----:B------:R2:W4:Y:S02]  /*1bc50*/  @!P0 LDG.E.U8 R60, desc[UR22][R46.64] ;  /* 0x000000162e3c8981 */ /* 0x000524000c1e1100 */
[----:B--2---:R-:W-:Y:S02]  /*1bc60*/  @!P0 IMAD.MOV.U32 R46, RZ, RZ, R77 ;  /* 0x000000ffff2e8224 */ /* 0x004fe400078e004d */
[----:B------:R-:W2:Y:S01]  /*1bc70*/  LDL R77, [R1+0x2c4] ;  /* 0x0002c400014d7983 */ /* 0x000ea20000100800 */
[----:B------:R-:W-:-:S05]  /*1bc80*/  @!P0 IMAD.MOV.U32 R47, RZ, RZ, R78 ;  /* 0x000000ffff2f8224 */ /* 0x000fca00078e004e */
[----:B------:R3:W2:Y:S02]  /*1bc90*/  @!P0 LDG.E.U8 R59, desc[UR22][R46.64] ;  /* 0x000000162e3b8981 */ /* 0x0006a4000c1e1100 */
[----:B---3--:R-:W-:Y:S02]  /*1bca0*/  @!P0 IMAD.MOV.U32 R46, RZ, RZ, R75 ;  /* 0x000000ffff2e8224 */ /* 0x008fe400078e004b */
[----:B------:R-:W3:Y:S01]  /*1bcb0*/  LDL R75, [R1+0x304] ;  /* 0x00030400014b7983 */ /* 0x000ee20000100800 */
[----:B----4-:R-:W-:-:S03]  /*1bcc0*/  @!P0 IMAD.MOV.U32 R47, RZ, RZ, R76 ;  /* 0x000000ffff2f8224 */ /* 0x010fc600078e004c */
[----:B------:R-:W4:Y:S01]  /*1bcd0*/  LDL R76, [R1+0x300] ;  /* 0x00030000014c7983 */ /* 0x000f220000100800 */
[----:B------:R-:W0:Y:S03]  /*1bce0*/  S2R R80, SR_TID.X ;  /* 0x0000000000507919 */ /* 0x000e260000002100 */
[----:B------:R1:W-:Y:S04]  /*1bcf0*/  STS.U8 [R92+UR10+0x7900], R58 ;  /* 0x0079003a5c007988 */ /* 0x0003e8000800000a */
[----:B------:R1:W-:Y:S02]  /*1bd00*/  STS.U8 [R92+UR10+0x7d00], R57 ;  /* 0x007d00395c007988 */ /* 0x0003e4000800000a */
[----:B-1----:R-:W-:-:S02]  /*1bd10*/  PRMT R58, RZ, 0x7610, R58 ;  /* 0x00007610ff3a7816 */ /* 0x002fc4000000003a */
[----:B------:R-:W-:-:S04]  /*1bd20*/  PRMT R57, RZ, 0x7610, R57 ;  /* 0x00007610ff397816 */ /* 0x000fc80000000039 */
[----:B------:R1:W4:Y:S01]  /*1bd30*/  @!P0 LDG.E.U8 R58, desc[UR22][R46.64] ;  /* 0x000000162e3a8981 */ /* 0x000322000c1e1100 */
[----:B0-----:R-:W-:Y:S01]  /*1bd40*/  LOP3.LUT R78, R80, 0x7f, RZ, 0xc0, !PT ;  /* 0x0000007f504e7812 */ /* 0x001fe200078ec0ff */
[----:B-1----:R-:W-:Y:S02]  /*1bd50*/  @!P0 IMAD.MOV.U32 R46, RZ, RZ, R82 ;  /* 0x000000ffff2e8224 */ /* 0x002fe400078e0052 */
[----:B------:R-:W4:Y:S01]  /*1bd60*/  LDL R80, [R1+0x344] ;  /* 0x0003440001507983 */ /* 0x000f220000100800 */
[----:B------:R-:W-:Y:S01]  /*1bd70*/  @!P0 IMAD.MOV.U32 R47, RZ, RZ, R83 ;  /* 0x000000ffff2f8224 */ /* 0x000fe200078e0053 */
[----:B------:R-:W-:Y:S02]  /*1bd80*/  LOP3.LUT R78, R78, 0x30, RZ, 0x3c, !PT ;  /* 0x000000304e4e7812 */ /* 0x000fe400078e3cff */
[----:B------:R-:W4:Y:S04]  /*1bd90*/  LDL R83, [R1+0x3ec] ;  /* 0x0003ec0001537983 */ /* 0x000f280000100800 */
[----:B------:R0:W-:Y:S04]  /*1bda0*/  STS.U8 [R78+UR10+0x4180], R56 ;  /* 0x004180384e007988 */ /* 0x0001e8000800000a */
[----:B------:R1:W4:Y:S04]  /*1bdb0*/  @!P0 LDG.E.U8 R57, desc[UR22][R46.64] ;  /* 0x000000162e398981 */ /* 0x000328000c1e1100 */
[----:B------:R-:W4:Y:S01]  /*1bdc0*/  LDL R82, [R1+0x3f0] ;  /* 0x0003f00001527983 */ /* 0x000f220000100800 */
[----:B0-----:R-:W-:Y:S01]  /*1bdd0*/  PRMT R56, RZ, 0x7610, R56 ;  /* 0x00007610ff387816 */ /* 0x001fe20000000038 */
[----:B-1----:R-:W-:-:S02]  /*1bde0*/  @!P0 IMAD.MOV.U32 R47, RZ, RZ, R79 ;  /* 0x000000ffff2f8224 */ /* 0x002fc400078e004f */
[----:B------:R-:W4:Y:S01]  /*1bdf0*/  LDL R79, [R1+0x380] ;  /* 0x00038000014f7983 */ /* 0x000f220000100800 */
[----:B--2---:R-:W-:-:S03]  /*1be00*/  @!P0 IMAD.MOV.U32 R46, RZ, RZ, R77 ;  /* 0x000000ffff2e8224 */ /* 0x004fc600078e004d */
        /* <DEDUP_REMOVED lines=12> */
[----:B0-----:R-:W-:-:S03]  /*1bed0*/  @!P0 IMAD.MOV.U32 R47, RZ, RZ, R81 ;  /* 0x000000ffff2f8224 */ /* 0x001fc600078e0051 */
[----:B------:R-:W4:Y:S01]  /*1bee0*/  LDL R81, [R1+0x41c] ;  /* 0x00041c0001517983 */ /* 0x000f220000100800 */
[----:B------:R-:W-:-:S03]  /*1bef0*/  @!P0 IMAD.MOV.U32 R46, RZ, RZ, R80 ;  /* 0x000000ffff2e8224 */ /* 0x000fc600078e0050 */
[----:B------:R-:W4:Y:S01]  /*1bf00*/  LDL R80, [R1+0x420] ;  /* 0x0004200001507983 */ /* 0x000f220000100800 */
[----:B-1----:R-:W-:-:S03]  /*1bf10*/  PRMT R53, RZ, 0x7610, R53 ;  /* 0x00007610ff357816 */ /* 0x002fc60000000035 */
[----:B------:R0:W4:Y:S02]  /*1bf20*/  @!P0 LDG.E.U8 R54, desc[UR22][R46.64] ;  /* 0x000000162e368981 */ /* 0x000124000c1e1100 */
[----:B0-----:R-:W-:Y:S02]  /*1bf30*/  @!P0 IMAD.MOV.U32 R47, RZ, RZ, R79 ;  /* 0x000000ffff2f8224 */ /* 0x001fe400078e004f */
        /* <DEDUP_REMOVED lines=24> */
[----:B0-----:R-:W-:Y:S01]  /*1c0c0*/  @!P0 IMAD.MOV.U32 R47, RZ, RZ, R79 ;  /* 0x000000ffff2f8224 */ /* 0x001fe200078e004f */
[----:B-1----:R-:W-:Y:S01]  /*1c0d0*/  PRMT R73, RZ, 0x7610, R73 ;  /* 0x00007610ff497816 */ /* 0x002fe20000000049 */
[----:B--2---:R-:W-:-:S05]  /*1c0e0*/  @!P0 IMAD.MOV.U32 R46, RZ, RZ, R77 ;  /* 0x000000ffff2e8224 */ /* 0x004fca00078e004d */
[----:B------:R3:W2:Y:S02]  /*1c0f0*/  @!P0 LDG.E.U8 R71, desc[UR22][R46.64] ;  /* 0x000000162e478981 */ /* 0x0006a4000c1e1100 */
[----:B---3--:R-:W-:Y:S02]  /*1c100*/  @!P0 IMAD.MOV.U32 R46, RZ, RZ, R75 ;  /* 0x000000ffff2e8224 */ /* 0x008fe400078e004b */
[----:B----4-:R-:W-:-:S05]  /*1c110*/  @!P0 IMAD.MOV.U32 R47, RZ, RZ, R76 ;  /* 0x000000ffff2f8224 */ /* 0x010fca00078e004c */
[----:B------:R-:W3:Y:S01]  /*1c120*/  @!P0 LDG.E.U8 R73, desc[UR22][R46.64] ;  /* 0x000000162e498981 */ /* 0x000ee2000c1e1100 */
[----:B------:R-:W0:Y:S03]  /*1c130*/  S2R R80, SR_TID.X ;  /* 0x0000000000507919 */ /* 0x000e260000002100 */
[----:B------:R-:W-:Y:S04]  /*1c140*/  STS.U8 [R78+UR10+0x6580], R74 ;  /* 0x0065804a4e007988 */ /* 0x000fe8000800000a */
[----:B------:R-:W-:Y:S04]  /*1c150*/  STS.U8 [R78+UR10+0x6980], R72 ;  /* 0x006980484e007988 */ /* 0x000fe8000800000a */
[----:B------:R-:W-:Y:S04]  /*1c160*/  STS.U8 [R78+UR10+0x6d80], R70 ;  /* 0x006d80464e007988 */ /* 0x000fe8000800000a */
[----:B------:R-:W-:Y:S04]  /*1c170*/  STS.U8 [R78+UR10+0x7180], R43 ;  /* 0x0071802b4e007988 */ /* 0x000fe8000800000a */
[----:B------:R-:W-:Y:S04]  /*1c180*/  STS.U8 [R78+UR10+0x7580], R42 ;  /* 0x0075802a4e007988 */ /* 0x000fe8000800000a */
[----:B------:R1:W-:Y:S01]  /*1c190*/  STS.U8 [R78+UR10+0x7980], R41 ;  /* 0x007980294e007988 */ /* 0x0003e2000800000a */
[----:B0-----:R-:W-:-:S04]  /*1c1a0*/  LOP3.LUT R80, R80, 0x7f, RZ, 0xc0, !PT ;  /* 0x0000007f50507812 */ /* 0x001fc800078ec0ff */
[C---:B------:R-:W-:Y:S01]  /*1c1b0*/  LOP3.LUT R76, R80.reuse, 0x40, RZ, 0x3c, !PT ;  /* 0x00000040504c7812 */ /* 0x040fe200078e3cff */
        /* <DEDUP_REMOVED lines=9> */
[----:B------:R-:W-:-:S03]  /*1c250*/  LOP3.LUT R75, R80, 0x50, RZ, 0x3c, !PT ;  /* 0x00000050504b7812 */ /* 0x000fc600078e3cff */
[----:B------:R-:W-:Y:S04]  /*1c260*/  STS.U8 [R76+UR10+0x6200], R34 ;  /* 0x006200224c007988 */ /* 0x000fe8000800000a */
[----:B------:R-:W-:Y:S04]  /*1c270*/  STS.U8 [R76+UR10+0x6600], R33 ;  /* 0x006600214c007988 */ /* 0x000fe8000800000a */
[----:B------:R-:W-:Y:S04]  /*1c280*/  STS.U8 [R76+UR10+0x6a00], R32 ;  /* 0x006a00204c007988 */ /* 0x000fe8000800000a */
[----:B------:R-:W-:Y:S04]  /*1c290*/  STS.U8 [R76+UR10+0x6e00], R31 ;  /* 0x006e001f4c007988 */ /* 0x000fe8000800000a */
[----:B------:R-:W-:Y:S04]  /*1c2a0*/  STS.U8 [R76+UR10+0x7200], R30 ;  /* 0x0072001e4c007988 */ /* 0x000fe8000800000a */
[----:B------:R-:W-:Y:S04]  /*1c2b0*/  STS.U8 [R76+UR10+0x7600], R29 ;  /* 0x0076001d4c007988 */ /* 0x000fe8000800000a */
[----:B------:R0:W-:Y:S04]  /*1c2c0*/  STS.U8 [R76+UR10+0x7a00], R28 ;  /* 0x007a001c4c007988 */ /* 0x0001e8000800000a */
        /* <DEDUP_REMOVED lines=8> */
[----:B------:R4:W-:Y:S01]  /*1c350*/  STS.U8 [R75+UR10+0x5e80], R21 ;  /* 0x005e80154b007988 */ /* 0x0009e2000800000a */
[----:B-1----:R-:W-:-:S03]  /*1c360*/  LOP3.LUT R41, R93, 0x60, RZ, 0x3c, !PT ;  /* 0x000000605d297812 */ /* 0x002fc600078e3cff */
        /* <DEDUP_REMOVED lines=16> */
[----:B0-----:R-:W-:-:S03]  /*1c470*/  LOP3.LUT R28, R93, 0x70, RZ, 0x3c, !PT ;  /* 0x000000705d1c7812 */ /* 0x001fc600078e3cff */
        /* <DEDUP_REMOVED lines=22> */
[----:B--2---:R4:W-:Y:S04]  /*1c5e0*/  STS.U8 [R28+UR10+0x7b80], R71 ;  /* 0x007b80471c007988 */ /* 0x0049e8000800000a */
[----:B---3--:R4:W-:Y:S01]  /*1c5f0*/  STS.U8 [R28+UR10+0x7f80], R73 ;  /* 0x007f80491c007988 */ /* 0x0089e2000800000a */
[----:B------:R0:W-:Y:S06]  /*1c600*/  MEMBAR.ALL.CTA ;  /* 0x0000000000007992 */ /* 0x0001ec0000008000 */
[----:B0-----:R-:W0:Y:S01]  /*1c610*/  FENCE.VIEW.ASYNC.S ;  /* 0x00000000000073c6 */ /* 0x001e220000000000 */
[----:B------:R-:W-:Y:S01]  /*1c620*/  ULEA UR8, UR21, UR10, 0x3 ;  /* 0x0000000a15087291 */ /* 0x000fe2000f8e18ff */
[----:B------:R-:W-:-:S03]  /*1c630*/  UMOV UR4, UR5 ;  /* 0x0000000500047c82 */ /* 0x000fc60008000000 */
[----:B------:R-:W-:Y:S01]  /*1c640*/  UIADD3 UR8, UPT, UPT, UR8, 0xc000, URZ ;  /* 0x0000c00008087890 */ /* 0x000fe2000fffe0ff */
[----:B0-----:R-:W-:Y:S06]  /*1c650*/  BAR.SYNC.DEFER_BLOCKING 0x0 ;  /* 0x0000000000007b1d */ /* 0x001fec0000010000 */
[----:B----4-:R-:W-:Y:S05]  /*1c660*/  BRA.U UP1, `(.L_x_9) ;  /* 0x0000000101487547 */ /* 0x010fea000b800000 */
[----:B------:R-:W-:Y:S01]  /*1c670*/  UMOV UR13, 0x80004020 ;  /* 0x80004020000d7882 */ /* 0x000fe20000000000 */
[----:B------:R-:W-:Y:S01]  /*1c680*/  UMOV UR15, 0x40004040 ;  /* 0x40004040000f7882 */ /* 0x000fe20000000000 */
[----:B------:R-:W-:Y:S01]  /*1c690*/  UMOV UR16, 0x0 ;  /* 0x0000000000107882 */ /* 0x000fe20000000000 */
[----:B------:R-:W-:Y:S01]  /*1c6a0*/  UMOV UR17, 0x4208010 ;  /* 0x0420801000117882 */ /* 0x000fe20000000000 */
[----:B------:R-:W-:Y:S01]  /*1c6b0*/  UMOV UR42, 0x0 ;  /* 0x00000000002a7882 */ /* 0x000fe20000000000 */
[----:B------:R-:W-:Y:S01]  /*1c6c0*/  UMOV UR43, 0x4208010 ;  /* 0x04208010002b7882 */ /* 0x000fe20000000000 */
[----:B------:R-:W-:Y:S01]  /*1c6d0*/  UMOV UR44, 0x0 ;  /* 0x00000000002c7882 */ /* 0x000fe20000000000 */
[----:B------:R-:W-:Y:S01]  /*1c6e0*/  UMOV UR45, 0x4208010 ;  /* 0x04208010002d7882 */ /* 0x000fe20000000000 */
[----:B------:R-:W-:Y:S01]  /*1c6f0*/  UMOV UR9, URZ ;  /* 0x000000ff00097c82 */ /* 0x000fe20008000000 */
[----:B------:R0:W-:Y:S01]  /*1c700*/  UTCQMMA gdesc[UR12], gdesc[UR14], tmem[UR7], tmem[UR16], idesc[UR17], UPT ;  /* 0x00ff100e0c0075ea */ /* 0x0001e2000b800307 */
        /* <DEDUP_REMOVED lines=8> */
.L_x_9:
[----:B------:R-:W-:Y:S01]  /*1c790*/  UIADD3 UR21, UPT, UPT, UR21, 0x1, URZ ;  /* 0x0000000115157890 */ /* 0x000fe2000fffe0ff */
[----:B------:R-:W-:-:S03]  /*1c7a0*/  IMAD.U32 R2, RZ, RZ, UR4 ;  /* 0x00000004ff027e24 */ /* 0x000fc6000f8e00ff */
[----:B------:R-:W-:-:S04]  /*1c7b0*/  UISETP.GT.AND UP2, UPT, UR21, 0x1, UPT ;  /* 0x000000011500788c */ /* 0x000fc8000bf44270 */
[----:B0-----:R-:W-:Y:S02]  /*1c7c0*/  USEL UR5, URZ, 0x1, !UP2 ;  /* 0x00000001ff057887 */ /* 0x001fe4000d000000 */
[----:B------:R-:W-:Y:S02]  /*1c7d0*/  USEL UR21, UR21, URZ, !UP2 ;  /* 0x000000ff15157287 */ /* 0x000fe4000d000000 */
[----:B------:R-:W-:Y:S02]  /*1c7e0*/  UISETP.NE.U32.AND UP2, UPT, UR6, UR20, UPT ;  /* 0x000000140600728c */ /* 0x000fe4000bf45070 */
[----:B------:R-:W-:Y:S01]  /*1c7f0*/  ULOP3.LUT UR5, UR4, UR5, URZ, 0x3c, !UPT ;  /* 0x0000000504057292 */ /* 0x000fe2000f8e3cff */
[----:B------:R-:W-:-:S06]  /*1c800*/  UMOV UR6, UR24 ;  /* 0x0000001800067c82 */ /* 0x000fcc0008000000 */
[----:B------:R-:W-:Y:S05]  /*1c810*/  BRA.U UP2, `(.L_x_10) ;  /* 0xffffff4902707547 */ /* 0x000fea000b83ffff */
.L_x_7:
[----:B0-----:R-:W0:Y:S01]  /*1c820*/  S2R R4, SR_TID.X ;  /* 0x0000000000047919 */ /* 0x001e220000002100 */
[----:B------:R-:W-:Y:S01]  /*1c830*/  UISETP.GE.AND UP1, UPT, UR25, 0x80, UPT ;  /* 0x000000801900788c */ /* 0x000fe2000bf26270 */
[----:B------:R-:W1:Y:S01]  /*1c840*/  S2R R5, SR_TID.X ;  /* 0x0000000000057919 */ /* 0x000e620000002100 */
[----:B------:R-:W2:Y:S01]  /*1c850*/  S2R R6, SR_TID.X ;  /* 0x0000000000067919 */ /* 0x000ea20000002100 */
[C---:B0-----:R-:W-:Y:S01]  /*1c860*/  IMAD.SHL.U32 R2, R4.reuse, 0x10, RZ ;  /* 0x0000001004027824 */ /* 0x041fe200078e00ff */
[----:B------:R-:W-:Y:S01]  /*1c870*/  SHF.R.U32.HI R93, RZ, 0x6, R4 ;  /* 0x00000006ff5d7819 */ /* 0x000fe20000011604 */
[----:B------:R-:W-:Y:S01]  /*1c880*/  IMAD.SHL.U32 R3, R4, 0x80, RZ ;  /* 0x0000008004037824 */ /* 0x000fe200078e00ff */
[----:B-1----:R-:W-:Y:S02]  /*1c890*/  LEA.HI R8, R5, 0x7e, RZ, 0x1a ;  /* 0x0000007e05087811 */ /* 0x002fe400078fd0ff */
[----:B------:R-:W-:Y:S02]  /*1c8a0*/  LOP3.LUT R2, R2, 0xf0, RZ, 0xc0, !PT ;  /* 0x000000f002027812 */ /* 0x000fe400078ec0ff */
[----:B------:R-:W-:-:S02]  /*1c8b0*/  LOP3.LUT R3, R3, 0x800, RZ, 0xc0, !PT ;  /* 0x0000080003037812 */ /* 0x000fc400078ec0ff */
[C---:B--2---:R-:W-:Y:S02]  /*1c8c0*/  LEA.HI R7, R6.reuse, 0x6e, RZ, 0x1a ;  /* 0x0000006e06077811 */ /* 0x044fe400078fd0ff */
[----:B------:R-:W-:Y:S02]  /*1c8d0*/  LEA.HI R6, R6, 0x5e, RZ, 0x1a ;  /* 0x0000005e06067811 */ /* 0x000fe400078fd0ff */
[----:B-----5:R-:W-:Y:S02]  /*1c8e0*/  LOP3.LUT R8, R0, R8, RZ, 0xfc, !PT ;  /* 0x0000000800087212 */ /* 0x020fe400078efcff */
[----:B------:R-:W-:Y:S02]  /*1c8f0*/  IADD3 R91, PT, PT, R2, UR10, R3 ;  /* 0x0000000a025b7c10 */ /* 0x000fe4000fffe003 */
[C---:B------:R-:W-:Y:S01]  /*1c900*/  LOP3.LUT R3, R0.reuse, R7, RZ, 0xfc, !PT ;  /* 0x0000000700037212 */ /* 0x040fe200078efcff */
[----:B------:R-:W-:Y:S01]  /*1c910*/  STL [R1+0x94], R8 ;  /* 0x0000940801007387 */ /* 0x000fe20000100800 */
[----:B------:R-:W-:-:S02]  /*1c920*/  LOP3.LUT R2, R0, R6, RZ, 0xfc, !PT ;  /* 0x0000000600027212 */ /* 0x000fc400078efcff */
[C---:B------:R-:W-:Y:S01]  /*1c930*/  LEA.HI R7, R5.reuse, 0x4e, RZ, 0x1a ;  /* 0x0000004e05077811 */ /* 0x040fe200078fd0ff */
[----:B------:R0:W-:Y:S01]  /*1c940*/  STL [R1+0x74], R3 ;  /* 0x0000740301007387 */ /* 0x0001e20000100800 */
[C---:B------:R-:W-:Y:S02]  /*1c950*/  LEA.HI R6, R5.reuse, 0x3e, RZ, 0x1a ;  /* 0x0000003e05067811 */ /* 0x040fe400078fd0ff */
[----:B------:R-:W-:Y:S01]  /*1c960*/  LEA.HI R5, R5, 0x2e, RZ, 0x1a ;  /* 0x0000002e05057811 */ /* 0x000fe200078fd0ff */
[----:B------:R1:W-:Y:S01]  /*1c970*/  STL [R1+0x54], R2 ;  /* 0x0000540201007387 */ /* 0x0003e20000100800 */
[----:B------:R-:W-:Y:S02]  /*1c980*/  SGXT.U32 R93, R93, 0x1 ;  /* 0x000000015d5d781a */ /* 0x000fe40000000000 */
[----:B------:R-:W-:Y:S02]  /*1c990*/  LOP3.LUT R88, R0, R5, RZ, 0xfc, !PT ;  /* 0x0000000500587212 */ /* 0x000fe400078efcff */
[----:B------:R-:W-:-:S02]  /*1c9a0*/  LEA.HI R5, R4, 0x1e, RZ, 0x1a ;  /* 0x0000001e04057811 */ /* 0x000fc400078fd0ff */
[----:B0-----:R-:W-:Y:S02]  /*1c9b0*/  LOP3.LUT R3, R0, R7, RZ, 0xfc, !PT ;  /* 0x0000000700037212 */ /* 0x001fe400078efcff */
[----:B------:R-:W-:Y:S02]  /*1c9c0*/  LEA.HI R4, R4, 0xe, RZ, 0x1a ;  /* 0x0000000e04047811 */ /* 0x000fe400078fd0ff */
[C---:B-1----:R-:W-:Y:S01]  /*1c9d0*/  LOP3.LUT R2, R0.reuse, R6, RZ, 0xfc, !PT ;  /* 0x0000000600027212 */ /* 0x042fe200078efcff */
[----:B------:R0:W-:Y:S01]  /*1c9e0*/  STL [R1+0x30], R3 ;  /* 0x0000300301007387 */ /* 0x0001e20000100800 */
[C---:B------:R-:W-:Y:S02]  /*1c9f0*/  LOP3.LUT R69, R0.reuse, R4, RZ, 0xfc, !PT ;  /* 0x0000000400457212 */ /* 0x040fe400078efcff */
[C---:B------:R-:W-:Y:S01]  /*1ca00*/  LOP3.LUT R4, R0.reuse, 0x78, R93, 0xfe, !PT ;  /* 0x0000007800047812 */ /* 0x040fe200078efe5d */
[----:B------:R1:W-:Y:S01]  /*1ca10*/  STL [R1+0x10], R2 ;  /* 0x0000100201007387 */ /* 0x0003e20000100800 */
[----:B------:R-:W-:-:S02]  /*1ca20*/  LOP3.LUT R74, R0, R5, RZ, 0xfc, !PT ;  /* 0x00000005004a7212 */ /* 0x000fc400078efcff */
[C-C-:B------:R-:W-:Y:S02]  /*1ca30*/  LOP3.LUT R92, R0.reuse, 0x34, R93.reuse, 0xfe, !PT ;  /* 0x00000034005c7812 */ /* 0x140fe400078efe5d */
[C-C-:B------:R-:W-:Y:S02]  /*1ca40*/  LOP3.LUT R90, R0.reuse, 0x32, R93.reuse, 0xfe, !PT ;  /* 0x00000032005a7812 */ /* 0x140fe400078efe5d */
[C-C-:B0-----:R-:W-:Y:S02]  /*1ca50*/  LOP3.LUT R3, R0.reuse, 0x7c, R93.reuse, 0xfe, !PT ;  /* 0x0000007c00037812 */ /* 0x141fe400078efe5d */
[----:B-1----:R-:W-:-:S03]  /*1ca60*/  LOP3.LUT R2, R0, 0x7a, R93, 0xfe, !PT ;  /* 0x0000007a00027812 */ /* 0x002fc600078efe5d */
[----:B------:R0:W-:Y:S04]  /*1ca70*/  STL [R1+0x90], R3 ;  /* 0x0000900301007387 */ /* 0x0001e80000100800 */
[----:B------:R1:W-:Y:S04]  /*1ca80*/  STL [R1+0x8c], R2 ;  /* 0x00008c0201007387 */ /* 0x0003e80000100800 */
[----:B------:R2:W-:Y:S01]  /*1ca90*/  STL [R1+0x88], R4 ;  /* 0x0000880401007387 */ /* 0x0005e20000100800 */
[C-C-:B0-----:R-:W-:Y:S02]  /*1caa0*/  LOP3.LUT R3, R0.reuse, 0x76, R93.reuse, 0xfe, !PT ;  /* 0x0000007600037812 */ /* 0x141fe400078efe5d */
[----:B-1----:R-:W-:-:S03]  /*1cab0*/  LOP3.LUT R2, R0, 0x74, R93, 0xfe, !PT ;  /* 0x0000007400027812 */ /* 0x002fc600078efe5d */
[----:B------:R0:W-:Y:S01]  /*1cac0*/  STL [R1+0x84], R3 ;  /* 0x0000840301007387 */ /* 0x0001e20000100800 */
[----:B--2---:R-:W-:-:S03]  /*1cad0*/  LOP3.LUT R4, R0, 0x72, R93, 0xfe, !PT ;  /* 0x0000007200047812 */ /* 0x004fc600078efe5d */
        /* <DEDUP_REMOVED lines=52> */
[----:B------:R2:W-:Y:S04]  /*1ce20*/  STL [R1+0x4], R3 ;  /* 0x0000040301007387 */ /* 0x0005e80000100800 */
[----:B------:R2:W-:Y:S01]  /*1ce30*/  STL [R1], R2 ;  /* 0x0000000201007387 */ /* 0x0005e20000100800 */
[----:B------:R-:W-:Y:S05]  /*1ce40*/  BRA.U !UP1, `(.L_x_11) ;  /* 0x0000000109107547 */ /* 0x000fea000b800000 */
[----:B------:R-:W-:-:S06]  /*1ce50*/  USHF.L.U32 UR4, UR4, 0x1f, URZ ;  /* 0x0000001f04047899 */ /* 0x000fcc00080006ff */
[----:B--2---:R-:W-:-:S04]  /*1ce60*/  IMAD.U32 R2, RZ, RZ, UR4 ;  /* 0x00000004ff027e24 */ /* 0x004fc8000f8e00ff */
[----:B------:R-:W0:Y:S02]  /*1ce70*/  SYNCS.PHASECHK.TRANS64.TRYWAIT P0, [UR8], R2 ;  /* 0x00000002ff0075a7 */ /* 0x000e240008001108 */
[----:B0-----:R-:W-:Y:S05]  /*1ce80*/  @!P0 BRA `(.L_x_12) ;  /* 0x0000002c00048947 */ /* 0x001fea0003800000 */
.L_x_11:
[----:B------:R-:W-:Y:S01]  /*1ce90*/  BAR.SYNC.DEFER_BLOCKING 0x0 ;  /* 0x0000000000007b1d */ /* 0x000fe20000010000 */
[C-C-:B------:R-:W-:Y:S02]  /*1cea0*/  LOP3.LUT R89, R0.reuse, 0x30, R93.reuse, 0xfe, !PT ;  /* 0x0000003000597812 */ /* 0x140fe400078efe5d */
[C-C-:B------:R-:W-:Y:S02]  /*1ceb0*/  LOP3.LUT R87, R0.reuse, 0x2c, R93.reuse, 0xfe, !PT ;  /* 0x0000002c00577812 */ /* 0x140fe400078efe5d */
[C-C-:B------:R-:W-:Y:S01]  /*1cec0*/  LOP3.LUT R86, R0.reuse, 0x2a, R93.reuse, 0xfe, !PT ;  /* 0x0000002a00567812 */ /* 0x140fe200078efe5d */
[----:B------:R-:W0:Y:S01]  /*1ced0*/  LDCU UR4, c[0x0][0x3b4] ;  /* 0x00007680ff0477ac */ /* 0x000e220008000800 */
[C-C-:B------:R-:W-:Y:S01]  /*1cee0*/  LOP3.LUT R85, R0.reuse, 0x28, R93.reuse, 0xfe, !PT ;  /* 0x0000002800557812 */ /* 0x140fe200078efe5d */
[----:B--2---:R-:W1:Y:S01]  /*1cef0*/  S2R R3, SR_TID.X ;  /* 0x0000000000037919 */ /* 0x004e620000002100 */
[C-C-:B------:R-:W-:Y:S01]  /*1cf00*/  LOP3.LUT R84, R0.reuse, 0x26, R93.reuse, 0xfe, !PT ;  /* 0x0000002600547812 */ /* 0x140fe200078efe5d */
[----:B------:R-:W2:Y:S01]  /*1cf10*/  LDCU UR5, c[0x0][0x3b8] ;  /* 0x00007700ff0577ac */ /* 0x000ea20008000800 */
[C-C-:B------:R-:W-:Y:S01]  /*1cf20*/  LOP3.LUT R81, R0.reuse, 0x24, R93.reuse, 0xfe, !PT ;  /* 0x0000002400517812 */ /* 0x140fe200078efe5d */
[----:B------:R1:W-:Y:S01]  /*1cf30*/  STL [R1+0x720], R90 ;  /* 0x0007205a01007387 */ /* 0x0003e20000100800 */
[----:B------:R-:W-:-:S02]  /*1cf40*/  LOP3.LUT R82, R0, 0x22, R93, 0xfe, !PT ;  /* 0x0000002200527812 */ /* 0x000fc400078efe5d */
[C-C-:B------:R-:W-:Y:S01]  /*1cf50*/  LOP3.LUT R68, R0.reuse, 0x20, R93.reuse, 0xfe, !PT ;  /* 0x0000002000447812 */ /* 0x140fe200078efe5d */
[----:B------:R-:W-:Y:S01]  /*1cf60*/  STL [R1+0x71c], R92 ;  /* 0x00071c5c01007387 */ /* 0x000fe20000100800 */
[C-C-:B------:R-:W-:Y:S02]  /*1cf70*/  LOP3.LUT R78, R0.reuse, 0x1c, R93.reuse, 0xfe, !PT ;  /* 0x0000001c004e7812 */ /* 0x140fe400078efe5d */
[C-C-:B------:R-:W-:Y:S02]  /*1cf80*/  LOP3.LUT R77, R0.reuse, 0x1a, R93.reuse, 0xfe, !PT ;  /* 0x0000001a004d7812 */ /* 0x140fe400078efe5d */
[C-C-:B------:R-:W-:Y:S02]  /*1cf90*/  LOP3.LUT R79, R0.reuse, 0x18, R93.reuse, 0xfe, !PT ;  /* 0x00000018004f7812 */ /* 0x140fe400078efe5d */
[C-C-:B------:R-:W-:Y:S01]  /*1cfa0*/  LOP3.LUT R76, R0.reuse, 0x16, R93.reuse, 0xfe, !PT ;  /* 0x00000016004c7812 */ /* 0x140fe200078efe5d */
[----:B------:R-:W3:Y:S02]  /*1cfb0*/  @!P2 SYNCS.CCTL.IV [UR10+0xc000] ;  /* 0x00c00000ff00a9b1 */ /* 0x000ee4000800000a */
[----:B---3--:R-:W-:Y:S01]  /*1cfc0*/  BAR.SYNC.DEFER_BLOCKING 0x0 ;  /* 0x0000000000007b1d */ /* 0x008fe20000010000 */
[----:B------:R-:W-:-:S02]  /*1cfd0*/  LOP3.LUT R72, R0, 0x14, R93, 0xfe, !PT ;  /* 0x0000001400487812 */ /* 0x000fc400078efe5d */
[C-C-:B------:R-:W-:Y:S02]  /*1cfe0*/  LOP3.LUT R70, R0.reuse, 0x12, R93.reuse, 0xfe, !PT ;  /* 0x0000001200467812 */ /* 0x140fe400078efe5d */
[C-C-:B------:R-:W-:Y:S02]  /*1cff0*/  LOP3.LUT R71, R0.reuse, 0x10, R93.reuse, 0xfe, !PT ;  /* 0x0000001000477812 */ /* 0x140fe400078efe5d */
[C-C-:B------:R-:W-:Y:S01]  /*1d000*/  LOP3.LUT R2, R0.reuse, 0xc, R93.reuse, 0xfe, !PT ;  /* 0x0000000c00027812 */ /* 0x140fe200078efe5d */
[----:B------:R-:W-:Y:S01]  /*1d010*/  LDTM.16dp32bit_t0_t15.x64 R4, tmem[UR11] ;  /* 0x0000000b000479ee */ /* 0x000fe20008b00000 */
[----:B------:R-:W3:Y:S01]  /*1d020*/  LDTM.16dp32bit_t16_t31.x64 R4, tmem[UR11+0x40] ;  /* 0x0000400b000479ee */ /* 0x000ee20008b20000 */
[C-C-:B------:R-:W-:Y:S02]  /*1d030*/  LOP3.LUT R73, R0.reuse, 0xa, R93.reuse, 0xfe, !PT ;  /* 0x0000000a00497812 */ /* 0x140fe400078efe5d */
[C-C-:B------:R-:W-:Y:S02]  /*1d040*/  LOP3.LUT R75, R0.reuse, 0x8, R93.reuse, 0xfe, !PT ;  /* 0x00000008004b7812 */ /* 0x140fe400078efe5d */
[C-C-:B------:R-:W-:Y:S01]  /*1d050*/  LOP3.LUT R80, R0.reuse, 0x6, R93.reuse, 0xfe, !PT ;  /* 0x0000000600507812 */ /* 0x140fe200078efe5d */
[----:B-1----:R-:W-:Y:S01]  /*1d060*/  IMAD.SHL.U32 R90, R3, 0x8, RZ ;  /* 0x00000008035a7824 */ /* 0x002fe200078e00ff */
[----:B------:R-:W-:-:S02]  /*1d070*/  LOP3.LUT R83, R0, 0x4, R93, 0xfe, !PT ;  /* 0x0000000400537812 */ /* 0x000fc400078efe5d */
[----:B------:R-:W-:Y:S02]  /*1d080*/  LOP3.LUT R3, R0, 0x2, R93, 0xfe, !PT ;  /* 0x0000000200037812 */ /* 0x000fe400078efe5d */
[----:B------:R-:W-:Y:S02]  /*1d090*/  LOP3.LUT R90, R90, 0x300, RZ, 0xc0, !PT ;  /* 0x000003005a5a7812 */ /* 0x000fe400078ec0ff */
[----:B------:R-:W-:Y:S01]  /*1d0a0*/  LOP3.LUT R0, R0, R93, RZ, 0xfc, !PT ;  /* 0x0000005d00007212 */ /* 0x000fe200078efcff */
[----:B------:R-:W1:Y:S02]  /*1d0b0*/  @!P2 SYNCS.CCTL.IV [UR10+0xc008] ;  /* 0x00c00800ff00a9b1 */ /* 0x000e64000800000a */
[----:B------:R-:W-:Y:S01]  /*1d0c0*/  IMAD.IADD R90, R90, 0x1, R91 ;  /* 0x000000015a5a7824 */ /* 0x000fe200078e025b */
[----:B------:R-:W-:-:S04]  /*1d0d0*/  NOP ;  /* 0x0000000000007918 */ /* 0x000fc80000000000 */
[----:B------:R4:W-:Y:S01]  /*1d0e0*/  STL [R1+0x9c], R90 ;  /* 0x00009c5a01007387 */ /* 0x0009e20000100800 */
[----:B---3--:R-:W-:Y:S02]  /*1d0f0*/  F2FP.SATFINITE.E4M3.F32.PACK_AB_MERGE_C R91, R5, R4, RZ ;  /* 0x00000004055b723e */ /* 0x008fe400048070ff */
[----:B------:R-:W-:Y:S02]  /*1d100*/  F2FP.SATFINITE.E4M3.F32.PACK_AB_MERGE_C R12, R13, R12, RZ ;  /* 0x0000000c0d0c723e */ /* 0x000fe400048070ff */
[----:B------:R-:W-:Y:S02]  /*1d110*/  F2FP.SATFINITE.E4M3.F32.PACK_AB_MERGE_C R14, R15, R14, RZ ;  /* 0x0000000e0f0e723e */ /* 0x000fe400048070ff */
[----:B------:R-:W-:Y:S02]  /*1d120*/  F2FP.SATFINITE.E4M3.F32.PACK_AB_MERGE_C R5, R17, R16, RZ ;  /* 0x000000101105723e */ /* 0x000fe400048070ff */
[----:B----4-:R-:W-:Y:S02]  /*1d130*/  F2FP.SATFINITE.E4M3.F32.PACK_AB_MERGE_C R90, R11, R10, RZ ;  /* 0x0000000a0b5a723e */ /* 0x010fe400048070ff */
[----:B------:R-:W-:-:S02]  /*1d140*/  F2FP.SATFINITE.E4M3.F32.PACK_AB_MERGE_C R10, R23, R22, RZ ;  /* 0x00000016170a723e */ /* 0x000fc400048070ff */
[----:B------:R-:W-:Y:S02]  /*1d150*/  F2FP.SATFINITE.E4M3.F32.PACK_AB_MERGE_C R25, R25, R24, RZ ;  /* 0x000000181919723e */ /* 0x000fe400048070ff */
[----:B------:R-:W-:Y:S02]  /*1d160*/  F2FP.SATFINITE.E4M3.F32.PACK_AB_MERGE_C R4, R7, R6, RZ ;  /* 0x000000060704723e */ /* 0x000fe400048070ff */
[----:B------:R-:W-:Y:S02]  /*1d170*/  F2FP.SATFINITE.E4M3.F32.PACK_AB_MERGE_C R22, R29, R28, RZ ;  /* 0x0000001c1d16723e */ /* 0x000fe400048070ff */
[----:B------:R-:W-:Y:S02]  /*1d180*/  F2FP.SATFINITE.E4M3.F32.PACK_AB_MERGE_C R24, R31, R30, RZ ;  /* 0x0000001e1f18723e */ /* 0x000fe400048070ff */
[----:B------:R-:W-:Y:S02]  /*1d190*/  F2FP.SATFINITE.E4M3.F32.PACK_AB_MERGE_C R23, R33, R32, RZ ;  /* 0x000000202117723e */ /* 0x000fe400048070ff */
[----:B------:R-:W-:-:S02]  /*1d1a0*/  F2FP.SATFINITE.E4M3.F32.PACK_AB_MERGE_C R6, R9, R8, RZ ;  /* 0x000000080906723e */ /* 0x000fc400048070ff */
[----:B------:R-:W-:Y:S02]  /*1d1b0*/  F2FP.SATFINITE.E4M3.F32.PACK_AB_MERGE_C R92, R19, R18, RZ ;  /* 0x00000012135c723e */ /* 0x000fe400048070ff */
[----:B------:R-:W-:Y:S02]  /*1d1c0*/  F2FP.SATFINITE.E4M3.F32.PACK_AB_MERGE_C R93, R27, R26, RZ ;  /* 0x0000001a1b5d723e */ /* 0x000fe400048070ff */
[----:B------:R-:W-:Y:S02]  /*1d1d0*/  F2FP.SATFINITE.E4M3.F32.PACK_AB_MERGE_C R19, R37, R36, RZ ;  /* 0x000000242513723e */ /* 0x000fe400048070ff */
[----:B------:R-:W-:Y:S02]  /*1d1e0*/  F2FP.SATFINITE.E4M3.F32.PACK_AB_MERGE_C R9, R39, R38, RZ ;  /* 0x000000262709723e */ /* 0x000fe400048070ff */
[----:B------:R-:W-:Y:S02]  /*1d1f0*/  LOP3.LUT R26, R12, 0xffff, RZ, 0xc0, !PT ;  /* 0x0000ffff0c1a7812 */ /* 0x000fe400078ec0ff */
[----:B------:R-:W-:-:S02]  /*1d200*/  LOP3.LUT R28, R14, 0xffff, RZ, 0xc0, !PT ;  /* 0x0000ffff0e1c7812 */ /* 0x000fc400078ec0ff */
[----:B------:R-:W-:Y:S02]  /*1d210*/  LOP3.LUT R27, R5, 0xffff, RZ, 0xc0, !PT ;  /* 0x0000ffff051b7812 */ /* 0x000fe400078ec0ff */
[----:B------:R-:W-:Y:S02]  /*1d220*/  LOP3.LUT R22, R22, 0xffff, RZ, 0xc0, !PT ;  /* 0x0000ffff16167812 */ /* 0x000fe400078ec0ff */
[----:B------:R-:W-:Y:S02]  /*1d230*/  LOP3.LUT R24, R24, 0xffff, RZ, 0xc0, !PT ;  /* 0x0000ffff18187812 */ /* 0x000fe400078ec0ff */
[----:B------:R-:W-:Y:S02]  /*1d240*/  LOP3.LUT R23, R23, 0xffff, RZ, 0xc0, !PT ;  /* 0x0000ffff17177812 */ /* 0x000fe400078ec0ff */
[----:B------:R-:W-:Y:S02]  /*1d250*/  LOP3.LUT R19, R19, 0xffff, RZ, 0xc0, !PT ;  /* 0x0000ffff13137812 */ /* 0x000fe400078ec0ff */
[----:B------:R-:W-:-:S02]  /*1d260*/  LOP3.LUT R9, R9, 0xffff, RZ, 0xc0, !PT ;  /* 0x0000ffff09097812 */ /* 0x000fc400078ec0ff */
[----:B------:R-:W-:Y:S02]  /*1d270*/  F2FP.SATFINITE.E4M3.F32.PACK_AB_MERGE_C R34, R35, R34, RZ ;  /* 0x000000222322723e */ /* 0x000fe400048070ff */
[--C-:B------:R-:W-:Y:S01]  /*1d280*/  PRMT R5, R27, 0x3340, R1.reuse ;  /* 0x000033401b057816 */ /* 0x100fe20000000001 */
[----:B------:R-:W1:Y:S01]  /*1d290*/  LDL.LU R35, [R1+0x9c] ;  /* 0x00009c0001237983 */ /* 0x000e620000300800 */
[----:B------:R-:W-:Y:S02]  /*1d2a0*/  PRMT R14, R26, 0x3340, R28 ;  /* 0x000033401a0e7816 */ /* 0x000fe4000000001c */
[----:B------:R-:W-:Y:S02]  /*1d2b0*/  PRMT R7, R23, 0x3340, R1 ;  /* 0x0000334017077816 */ /* 0x000fe40000000001 */
[----:B------:R-:W-:Y:S02]  /*1d2c0*/  PRMT R12, R22, 0x3340, R24 ;  /* 0x00003340160c7816 */ /* 0x000fe40000000018 */
[----:B------:R-:W-:-:S02]  /*1d2d0*/  SHF.R.U32.HI R26, RZ, 0x8, R26 ;  /* 0x00000008ff1a7819 */ /* 0x000fc4000001161a */
[----:B------:R-:W-:Y:S02]  /*1d2e0*/  SHF.R.U32.HI R28, RZ, 0x8, R28 ;  /* 0x00000008ff1c7819 */ /* 0x000fe4000001161c */
[----:B------:R-:W-:Y:S02]  /*1d2f0*/  SHF.R.U32.HI R27, RZ, 0x8, R27 ;  /* 0x00000008ff1b7819 */ /* 0x000fe4000001161b */
[----:B------:R-:W-:Y:S02]  /*1d300*/  SHF.R.U32.HI R22, RZ, 0x8, R22 ;  /* 0x00000008ff167819 */ /* 0x000fe40000011616 */
[----:B------:R-:W-:Y:S02]  /*1d310*/  SHF.R.U32.HI R24, RZ, 0x8, R24 ;  /* 0x00000008ff187819 */ /* 0x000fe40000011618 */
[----:B------:R-:W-:Y:S02]  /*1d320*/  SHF.R.U32.HI R23, RZ, 0x8, R23 ;  /* 0x00000008ff177819 */ /* 0x000fe40000011617 */
[----:B------:R-:W-:-:S02]  /*1d330*/  PRMT R33, R19, 0x3340, R9 ;  /* 0x0000334013217816 */ /* 0x000fc40000000009 */
[----:B------:R-:W-:Y:S02]  /*1d340*/  SHF.R.U32.HI R19, RZ, 0x8, R19 ;  /* 0x00000008ff137819 */ /* 0x000fe40000011613 */
[----:B------:R-:W-:Y:S02]  /*1d350*/  SHF.R.U32.HI R9, RZ, 0x8, R9 ;  /* 0x00000008ff097819 */ /* 0x000fe40000011609 */
[----:B------:R-:W-:Y:S02]  /*1d360*/  LOP3.LUT R26, R26, 0xffff, RZ, 0xc0, !PT ;  /* 0x0000ffff1a1a7812 */ /* 0x000fe400078ec0ff */
[----:B------:R-:W-:Y:S02]  /*1d370*/  LOP3.LUT R28, R28, 0xffff, RZ, 0xc0, !PT ;  /* 0x0000ffff1c1c7812 */ /* 0x000fe400078ec0ff */
[----:B------:R-:W-:Y:S02]  /*1d380*/  LOP3.LUT R27, R27, 0xffff, RZ, 0xc0, !PT ;  /* 0x0000ffff1b1b7812 */ /* 0x000fe400078ec0ff */
[----:B------:R-:W-:-:S02]  /*1d390*/  LOP3.LUT R22, R22, 0xffff, RZ, 0xc0, !PT ;  /* 0x0000ffff16167812 */ /* 0x000fc400078ec0ff */
[----:B------:R-:W-:Y:S02]  /*1d3a0*/  LOP3.LUT R24, R24, 0xffff, RZ, 0xc0, !PT ;  /* 0x0000ffff18187812 */ /* 0x000fe400078ec0ff */
[----:B------:R-:W-:Y:S02]  /*1d3b0*/  LOP3.LUT R23, R23, 0xffff, RZ, 0xc0, !PT ;  /* 0x0000ffff17177812 */ /* 0x000fe400078ec0ff */
[----:B------:R-:W-:Y:S02]  /*1d3c0*/  LOP3.LUT R19, R19, 0xffff, RZ, 0xc0, !PT ;  /* 0x0000ffff13137812 */ /* 0x000fe400078ec0ff */
[----:B------:R-:W-:Y:S02]  /*1d3d0*/  LOP3.LUT R9, R9, 0xffff, RZ, 0xc0, !PT ;  /* 0x0000ffff09097812 */ /* 0x000fe400078ec0ff */
[----:B------:R-:W-:Y:S02]  /*1d3e0*/  PRMT R26, R26, 0x3340, R28 ;  /* 0x000033401a1a7816 */ /* 0x000fe4000000001c */
[----:B------:R-:W-:-:S02]  /*1d3f0*/  PRMT R27, R27, 0x3340, R1 ;  /* 0x000033401b1b7816 */ /* 0x000fc40000000001 */
[----:B------:R-:W-:Y:S02]  /*1d400*/  PRMT R24, R22, 0x3340, R24 ;  /* 0x0000334016187816 */ /* 0x000fe40000000018 */
[----:B------:R-:W-:Y:S02]  /*1d410*/  PRMT R23, R23, 0x3340, R1 ;  /* 0x0000334017177816 */ /* 0x000fe40000000001 */
[----:B------:R-:W-:Y:S02]  /*1d420*/  PRMT R19, R19, 0x3340, R9 ;  /* 0x0000334013137816 */ /* 0x000fe40000000009 */
[----:B------:R-:W-:Y:S02]  /*1d430*/  PRMT R9, R26, 0x5410, R27 ;  /* 0x000054101a097816 */ /* 0x000fe4000000001b */
[----:B------:R-:W-:Y:S02]  /*1d440*/  LOP3.LUT R26, R90, 0xffff, RZ, 0xc0, !PT ;  /* 0x0000ffff5a1a7812 */ /* 0x000fe400078ec0ff */
[----:B------:R-:W-:Y:S01]  /*1d450*/  PRMT R23, R24, 0x5410, R23 ;  /* 0x0000541018177816 */ /* 0x000fe20000000017 */
[----:B------:R-:W3:Y:S01]  /*1d460*/  LDL.LU R90, [R1+0x720] ;  /* 0x00072000015a7983 */ /* 0x000ee20000300800 */
[----:B------:R-:W-:-:S02]  /*1d470*/  LOP3.LUT R24, R92, 0xffff, RZ, 0xc0, !PT ;  /* 0x0000ffff5c187812 */ /* 0x000fc400078ec0ff */
[----:B------:R-:W-:Y:S01]  /*1d480*/  F2FP.SATFINITE.E4M3.F32.PACK_AB_MERGE_C R48, R49, R48, RZ ;  /* 0x000000303130723e */ /* 0x000fe200048070ff */
[----:B------:R-:W4:Y:S01]  /*1d490*/  LDL.LU R92, [R1+0x71c] ;  /* 0x00071c00015c7983 */ /* 0x000f220000300800 */
[----:B------:R-:W-:-:S03]  /*1d4a0*/  F2FP.SATFINITE.E4M3.F32.PACK_AB_MERGE_C R20, R21, R20, RZ ;  /* 0x000000141514723e */ /* 0x000fc600048070ff */
[----:B------:R-:W0:Y:S04]  /*1d4b0*/  LDL.LU R27, [R1+0x718] ;  /* 0x00071800011b7983 */ /* 0x000e280000300800 */
[----:B------:R-:W5:Y:S01]  /*1d4c0*/  LDL.LU R49, [R1] ;  /* 0x0000000001317983 */ /* 0x000f620000300800 */
[----:B------:R-:W2:Y:S01]  /*1d4d0*/  S2R R36, SR_TID.X ;  /* 0x0000000000247919 */ /* 0x000ea20000002100 */
[----:B------:R-:W-:Y:S02]  /*1d4e0*/  LOP3.LUT R8, R91, 0xffff, RZ, 0xc0, !PT ;  /* 0x0000ffff5b087812 */ /* 0x000fe400078ec0ff */
[----:B------:R-:W-:Y:S02]  /*1d4f0*/  LOP3.LUT R4, R4, 0xffff, RZ, 0xc0, !PT ;  /* 0x0000ffff04047812 */ /* 0x000fe400078ec0ff */
[----:B------:R-:W-:-:S02]  /*1d500*/  LOP3.LUT R29, R6, 0xffff, RZ, 0xc0, !PT ;  /* 0x0000ffff061d7812 */ /* 0x000fc400078ec0ff */
[----:B------:R-:W-:Y:S02]  /*1d510*/  LOP3.LUT R20, R20, 0xffff, RZ, 0xc0, !PT ;  /* 0x0000ffff14147812 */ /* 0x000fe400078ec0ff */
[----:B------:R-:W-:Y:S02]  /*1d520*/  LOP3.LUT R10, R10, 0xffff, RZ, 0xc0, !PT ;  /* 0x0000ffff0a0a7812 */ /* 0x000fe400078ec0ff */
[----:B------:R-:W-:Y:S02]  /*1d530*/  LOP3.LUT R25, R25, 0xffff, RZ, 0xc0, !PT ;  /* 0x0000ffff19197812 */ /* 0x000fe400078ec0ff */
[--C-:B------:R-:W-:Y:S02]  /*1d540*/  PRMT R11, R29, 0x3340, R1.reuse ;  /* 0x000033401d0b7816 */ /* 0x100fe40000000001 */
[----:B------:R-:W-:Y:S02]  /*1d550*/  PRMT R15, R8, 0x3340, R4 ;  /* 0x00003340080f7816 */ /* 0x000fe40000000004 */
[----:B------:R-:W-:-:S02]  /*1d560*/  PRMT R6, R25, 0x3340, R1 ;  /* 0x0000334019067816 */ /* 0x000fc40000000001 */
[----:B------:R-:W-:Y:S02]  /*1d570*/  PRMT R13, R20, 0x3340, R10 ;  /* 0x00003340140d7816 */ /* 0x000fe4000000000a */
[----:B------:R-:W-:Y:S02]  /*1d580*/  SHF.R.U32.HI R8, RZ, 0x8, R8 ;  /* 0x00000008ff087819 */ /* 0x000fe40000011608 */
[----:B------:R-:W-:Y:S02]  /*1d590*/  SHF.R.U32.HI R4, RZ, 0x8, R4 ;  /* 0x00000008ff047819 */ /* 0x000fe40000011604 */
[----:B------:R-:W-:Y:S02]  /*1d5a0*/  SHF.R.U32.HI R29, RZ, 0x8, R29 ;  /* 0x00000008ff1d7819 */ /* 0x000fe4000001161d */
[----:B------:R-:W-:Y:S02]  /*1d5b0*/  SHF.R.U32.HI R20, RZ, 0x8, R20 ;  /* 0x00000008ff147819 */ /* 0x000fe40000011614 */
[----:B------:R-:W-:-:S02]  /*1d5c0*/  SHF.R.U32.HI R10, RZ, 0x8, R10 ;  /* 0x00000008ff0a7819 */ /* 0x000fc4000001160a */
[----:B------:R-:W-:Y:S02]  /*1d5d0*/  SHF.R.U32.HI R25, RZ, 0x8, R25 ;  /* 0x00000008ff197819 */ /* 0x000fe40000011619 */
[----:B------:R-:W-:Y:S02]  /*1d5e0*/  LOP3.LUT R8, R8, 0xffff, RZ, 0xc0, !PT ;  /* 0x0000ffff08087812 */ /* 0x000fe400078ec0ff */
[----:B------:R-:W-:Y:S02]  /*1d5f0*/  LOP3.LUT R4, R4, 0xffff, RZ, 0xc0, !PT ;  /* 0x0000ffff04047812 */ /* 0x000fe400078ec0ff */
[----:B------:R-:W-:Y:S02]  /*1d600*/  LOP3.LUT R29, R29, 0xffff, RZ, 0xc0, !PT ;  /* 0x0000ffff1d1d7812 */ /* 0x000fe400078ec0ff */
[----:B------:R-:W-:Y:S02]  /*1d610*/  LOP3.LUT R20, R20, 0xffff, RZ, 0xc0, !PT ;  /* 0x0000ffff14147812 */ /* 0x000fe400078ec0ff */
[----:B------:R-:W-:-:S02]  /*1d620*/  LOP3.LUT R10, R10, 0xffff, RZ, 0xc0, !PT ;  /* 0x0000ffff0a0a7812 */ /* 0x000fc400078ec0ff */
[----:B------:R-:W-:Y:S02]  /*1d630*/  LOP3.LUT R25, R25, 0xffff, RZ, 0xc0, !PT ;  /* 0x0000ffff19197812 */ /* 0x000fe400078ec0ff */
[----:B------:R-:W-:Y:S02]  /*1d640*/  PRMT R4, R8, 0x3340, R4 ;  /* 0x0000334008047816 */ /* 0x000fe40000000004 */
[----:B------:R-:W-:Y:S02]  /*1d650*/  PRMT R29, R29, 0x3340, R1 ;  /* 0x000033401d1d7816 */ /* 0x000fe40000000001 */
[----:B------:R-:W-:Y:S02]  /*1d660*/  PRMT R11, R15, 0x5410, R11 ;  /* 0x000054100f0b7816 */ /* 0x000fe4000000000b */
[----:B------:R-:W-:Y:S02]  /*1d670*/  PRMT R10, R20, 0x3340, R10 ;  /* 0x00003340140a7816 */ /* 0x000fe4000000000a */
[----:B------:R-:W-:-:S02]  /*1d680*/  PRMT R25, R25, 0x3340, R1 ;  /* 0x0000334019197816 */ /* 0x000fc40000000001 */
[----:B------:R-:W-:Y:S02]  /*1d690*/  PRMT R8, R4, 0x5410, R29 ;  /* 0x0000541004087816 */ /* 0x000fe4000000001d */
[----:B------:R-:W-:Y:S02]  /*1d6a0*/  PRMT R10, R10, 0x5410, R25 ;  /* 0x000054100a0a7816 */ /* 0x000fe40000000019 */
[----:B------:R-:W-:Y:S02]  /*1d6b0*/  PRMT R4, R11, 0x4210, R26 ;  /* 0x000042100b047816 */ /* 0x000fe4000000001a */
[----:B------:R-:W-:Y:S02]  /*1d6c0*/  PRMT R5, R14, 0x5410, R5 ;  /* 0x000054100e057816 */ /* 0x000fe40000000005 */
[----:B------:R-:W-:Y:S02]  /*1d6d0*/  PRMT R6, R13, 0x5410, R6 ;  /* 0x000054100d067816 */ /* 0x000fe40000000006 */
[----:B------:R-:W-:-:S02]  /*1d6e0*/  PRMT R7, R12, 0x5410, R7 ;  /* 0x000054100c077816 */ /* 0x000fc40000000007 */
[----:B------:R-:W-:Y:S02]  /*1d6f0*/  LOP3.LUT R25, R93, 0xffff, RZ, 0xc0, !PT ;  /* 0x0000ffff5d197812 */ /* 0x000fe400078ec0ff */
[----:B------:R-:W-:Y:S02]  /*1d700*/  LOP3.LUT R11, R34, 0xffff, RZ, 0xc0, !PT ;  /* 0x0000ffff220b7812 */ /* 0x000fe400078ec0ff */
[----:B------:R-:W-:Y:S02]  /*1d710*/  F2FP.SATFINITE.E4M3.F32.PACK_AB_MERGE_C R16, R61, R60, RZ ;  /* 0x0000003c3d10723e */ /* 0x000fe400048070ff */
[----:B------:R-:W-:Y:S02]  /*1d720*/  F2FP.SATFINITE.E4M3.F32.PACK_AB_MERGE_C R17, R63, R62, RZ ;  /* 0x0000003e3f11723e */ /* 0x000fe400048070ff */
[----:B------:R-:W-:Y:S02]  /*1d730*/  F2FP.SATFINITE.E4M3.F32.PACK_AB_MERGE_C R18, R65, R64, RZ ;  /* 0x000000404112723e */ /* 0x000fe400048070ff */
[----:B------:R-:W-:-:S02]  /*1d740*/  PRMT R5, R5, 0x4210, R24 ;  /* 0x0000421005057816 */ /* 0x000fc40000000018 */
[----:B------:R-:W-:Y:S02]  /*1d750*/  PRMT R6, R6, 0x4210, R25 ;  /* 0x0000421006067816 */ /* 0x000fe40000000019 */
[----:B------:R-:W-:Y:S02]  /*1d760*/  PRMT R7, R7, 0x4210, R11 ;  /* 0x0000421007077816 */ /* 0x000fe4000000000b */
[----:B------:R-:W-:Y:S02]  /*1d770*/  F2FP.SATFINITE.E4M3.F32.PACK_AB_MERGE_C R21, R41, R40, RZ ;  /* 0x000000282915723e */ /* 0x000fe400048070ff */
[----:B------:R-:W-:Y:S02]  /*1d780*/  PRMT R8, R8, 0x5210, R26 ;  /* 0x0000521008087816 */ /* 0x000fe4000000001a */
[----:B------:R-:W-:Y:S02]  /*1d790*/  PRMT R9, R9, 0x5210, R24 ;  /* 0x0000521009097816 */ /* 0x000fe40000000018 */
[----:B------:R-:W-:-:S02]  /*1d7a0*/  PRMT R10, R10, 0x5210, R25 ;  /* 0x000052100a0a7816 */ /* 0x000fc40000000019 */
[----:B------:R-:W-:Y:S02]  /*1d7b0*/  PRMT R11, R23, 0x5210, R11 ;  /* 0x00005210170b7816 */ /* 0x000fe4000000000b */
[----:B--2---:R-:W-:Y:S02]  /*1d7c0*/  LOP3.LUT R36, R36, 0x7f, RZ, 0xc0, !PT ;  /* 0x0000007f24247812 */ /* 0x004fe400078ec0ff */
[----:B------:R-:W-:Y:S02]  /*1d7d0*/  F2FP.SATFINITE.E4M3.F32.PACK_AB_MERGE_C R44, R45, R44, RZ ;  /* 0x0000002c2d2c723e */ /* 0x000fe400048070ff */
[----:B------:R-:W-:Y:S02]  /*1d7e0*/  F2FP.SATFINITE.E4M3.F32.PACK_AB_MERGE_C R46, R47, R46, RZ ;  /* 0x0000002e2f2e723e */ /* 0x000fe400048070ff */
[----:B------:R-:W-:Y:S02]  /*1d7f0*/  F2FP.SATFINITE.E4M3.F32.PACK_AB_MERGE_C R52, R53, R52, RZ ;  /* 0x000000343534723e */ /* 0x000fe400048070ff */
[----:B------:R-:W-:-:S02]  /*1d800*/  F2FP.SATFINITE.E4M3.F32.PACK_AB_MERGE_C R54, R55, R54, RZ ;  /* 0x000000363736723e */ /* 0x000fc400048070ff */
[----:B------:R-:W-:Y:S02]  /*1d810*/  F2FP.SATFINITE.E4M3.F32.PACK_AB_MERGE_C R56, R57, R56, RZ ;  /* 0x000000383938723e */ /* 0x000fe400048070ff */
[----:B------:R-:W-:Y:S02]  /*1d820*/  LOP3.LUT R16, R16, 0xffff, RZ, 0xc0, !PT ;  /* 0x0000ffff10107812 */ /* 0x000fe400078ec0ff */
[----:B------:R-:W-:Y:S02]  /*1d830*/  LOP3.LUT R17, R17, 0xffff, RZ, 0xc0, !PT ;  /* 0x0000ffff11117812 */ /* 0x000fe400078ec0ff */
[----:B------:R-:W-:Y:S02]  /*1d840*/  LOP3.LUT R18, R18, 0xffff, RZ, 0xc0, !PT ;  /* 0x0000ffff12127812 */ /* 0x000fe400078ec0ff */
[----:B------:R-:W-:Y:S02]  /*1d850*/  LOP3.LUT R21, R21, 0xffff, RZ, 0xc0, !PT ;  /* 0x0000ffff15157812 */ /* 0x000fe400078ec0ff */
[----:B------:R-:W-:Y:S01]  /*1d860*/  LEA R41, R36, UR10, 0x4 ;  /* 0x0000000a24297c11 */ /* 0x000fe2000f8e20ff */
[----:B------:R-:W2:Y:S01]  /*1d870*/  LDCU.128 UR8, c[0x0][0x390] ;  /* 0x00007200ff0877ac */ /* 0x000ea20008000c00 */
[----:B------:R-:W-:-:S02]  /*1d880*/  LOP3.LUT R44, R44, 0xffff, RZ, 0xc0, !PT ;  /* 0x0000ffff2c2c7812 */ /* 0x000fc400078ec0ff */
[----:B------:R-:W-:Y:S02]  /*1d890*/  LOP3.LUT R46, R46, 0xffff, RZ, 0xc0, !PT ;  /* 0x0000ffff2e2e7812 */ /* 0x000fe400078ec0ff */
[----:B------:R-:W-:Y:S02]  /*1d8a0*/  LOP3.LUT R48, R48, 0xffff, RZ, 0xc0, !PT ;  /* 0x0000ffff30307812 */ /* 0x000fe400078ec0ff */
[----:B------:R-:W-:Y:S02]  /*1d8b0*/  LOP3.LUT R52, R52, 0xffff, RZ, 0xc0, !PT ;  /* 0x0000ffff34347812 */ /* 0x000fe400078ec0ff */
[----:B------:R-:W-:Y:S02]  /*1d8c0*/  LOP3.LUT R54, R54, 0xffff, RZ, 0xc0, !PT ;  /* 0x0000ffff36367812 */ /* 0x000fe400078ec0ff */
[----:B------:R-:W-:Y:S02]  /*1d8d0*/  LOP3.LUT R56, R56, 0xffff, RZ, 0xc0, !PT ;  /* 0x0000ffff38387812 */ /* 0x000fe400078ec0ff */
[----:B------:R-:W-:-:S02]  /*1d8e0*/  PRMT R30, R16, 0x3340, R17 ;  /* 0x00003340101e7816 */ /* 0x000fc40000000011 */
[----:B------:R-:W-:Y:S02]  /*1d8f0*/  SHF.R.U32.HI R16, RZ, 0x8, R16 ;  /* 0x00000008ff107819 */ /* 0x000fe40000011610 */
[----:B------:R-:W-:Y:S02]  /*1d900*/  SHF.R.U32.HI R17, RZ, 0x8, R17 ;  /* 0x00000008ff117819 */ /* 0x000fe40000011611 */
[----:B------:R-:W-:Y:S02]  /*1d910*/  SHF.R.U32.HI R24, RZ, 0x8, R18 ;  /* 0x00000008ff187819 */ /* 0x000fe40000011612 */
[----:B------:R-:W-:Y:S02]  /*1d920*/  PRMT R12, R21, 0x3340, R1 ;  /* 0x00003340150c7816 */ /* 0x000fe40000000001 */
[----:B------:R-:W-:Y:S02]  /*1d930*/  SHF.R.U32.HI R21, RZ, 0x8, R21 ;  /* 0x00000008ff157819 */ /* 0x000fe40000011615 */
[----:B------:R-:W-:-:S02]  /*1d940*/  PRMT R13, R48, 0x3340, R1 ;  /* 0x00003340300d7816 */ /* 0x000fc40000000001 */
[----:B------:R-:W-:Y:S02]  /*1d950*/  PRMT R14, R56, 0x3340, R1 ;  /* 0x00003340380e7816 */ /* 0x000fe40000000001 */
[----:B------:R-:W-:Y:S02]  /*1d960*/  PRMT R32, R44, 0x3340, R46 ;  /* 0x000033402c207816 */ /* 0x000fe4000000002e */
[----:B------:R-:W-:Y:S02]  /*1d970*/  PRMT R31, R52, 0x3340, R54 ;  /* 0x00003340341f7816 */ /* 0x000fe40000000036 */
[----:B------:R-:W-:Y:S02]  /*1d980*/  SHF.R.U32.HI R44, RZ, 0x8, R44 ;  /* 0x00000008ff2c7819 */ /* 0x000fe4000001162c */
[----:B------:R-:W-:Y:S02]  /*1d990*/  SHF.R.U32.HI R46, RZ, 0x8, R46 ;  /* 0x00000008ff2e7819 */ /* 0x000fe4000001162e */
[----:B------:R-:W-:-:S02]  /*1d9a0*/  SHF.R.U32.HI R48, RZ, 0x8, R48 ;  /* 0x00000008ff307819 */ /* 0x000fc40000011630 */
[----:B------:R-:W-:Y:S02]  /*1d9b0*/  SHF.R.U32.HI R52, RZ, 0x8, R52 ;  /* 0x00000008ff347819 */ /* 0x000fe40000011634 */
[----:B------:R-:W-:Y:S02]  /*1d9c0*/  SHF.R.U32.HI R23, RZ, 0x8, R54 ;  /* 0x00000008ff177819 */ /* 0x000fe40000011636 */
[----:B------:R-:W-:Y:S02]  /*1d9d0*/  SHF.R.U32.HI R56, RZ, 0x8, R56 ;  /* 0x00000008ff387819 */ /* 0x000fe40000011638 */
[----:B------:R-:W-:Y:S02]  /*1d9e0*/  LOP3.LUT R17, R17, 0xffff, RZ, 0xc0, !PT ;  /* 0x0000ffff11117812 */ /* 0x000fe400078ec0ff */
[----:B------:R-:W-:Y:S02]  /*1d9f0*/  LOP3.LUT R16, R16, 0xffff, RZ, 0xc0, !PT ;  /* 0x0000ffff10107812 */ /* 0x000fe400078ec0ff */
[----:B------:R-:W-:-:S02]  /*1da00*/  LOP3.LUT R20, R21, 0xffff, RZ, 0xc0, !PT ;  /* 0x0000ffff15147812 */ /* 0x000fc400078ec0ff */
[----:B------:R-:W-:Y:S02]  /*1da10*/  PRMT R15, R18, 0x3340, R1 ;  /* 0x00003340120f7816 */ /* 0x000fe40000000001 */
[----:B------:R-:W-:Y:S02]  /*1da20*/  LOP3.LUT R21, R44, 0xffff, RZ, 0xc0, !PT ;  /* 0x0000ffff2c157812 */ /* 0x000fe400078ec0ff */
[----:B------:R-:W-:Y:S02]  /*1da30*/  LOP3.LUT R46, R46, 0xffff, RZ, 0xc0, !PT ;  /* 0x0000ffff2e2e7812 */ /* 0x000fe400078ec0ff */
[----:B------:R-:W-:Y:S02]  /*1da40*/  LOP3.LUT R22, R48, 0xffff, RZ, 0xc0, !PT ;  /* 0x0000ffff30167812 */ /* 0x000fe400078ec0ff */
[----:B------:R-:W-:Y:S02]  /*1da50*/  LOP3.LUT R18, R56, 0xffff, RZ, 0xc0, !PT ;  /* 0x0000ffff38127812 */ /* 0x000fe400078ec0ff */
[----:B------:R-:W-:-:S02]  /*1da60*/  F2FP.SATFINITE.E4M3.F32.PACK_AB_MERGE_C R42, R43, R42, RZ ;  /* 0x0000002a2b2a723e */ /* 0x000fc400048070ff */
[----:B------:R-:W-:Y:S02]  /*1da70*/  F2FP.SATFINITE.E4M3.F32.PACK_AB_MERGE_C R50, R51, R50, RZ ;  /* 0x000000323332723e */ /* 0x000fe400048070ff */
[----:B------:R-:W-:Y:S02]  /*1da80*/  F2FP.SATFINITE.E4M3.F32.PACK_AB_MERGE_C R58, R59, R58, RZ ;  /* 0x0000003a3b3a723e */ /* 0x000fe400048070ff */
[----:B------:R-:W-:Y:S01]  /*1da90*/  F2FP.SATFINITE.E4M3.F32.PACK_AB_MERGE_C R66, R67, R66, RZ ;  /* 0x000000424342723e */ /* 0x000fe200048070ff */
[----:B------:R-:W-:Y:S01]  /*1daa0*/  IMAD R39, R76, UR5, RZ ;  /* 0x000000054c277c24 */ /* 0x000fe2000f8e02ff */
[----:B------:R-:W-:Y:S01]  /*1dab0*/  LOP3.LUT R23, R23, 0xffff, RZ, 0xc0, !PT ;  /* 0x0000ffff17177812 */ /* 0x000fe200078ec0ff */
[----:B------:R-:W3:Y:S01]  /*1dac0*/  LDL.LU R48, [R1+0x4] ;  /* 0x0000040001307983 */ /* 0x000ee20000300800 */
[----:B------:R-:W-:Y:S02]  /*1dad0*/  PRMT R17, R16, 0x3340, R17 ;  /* 0x0000334010117816 */ /* 0x000fe40000000011 */
[----:B------:R-:W-:Y:S01]  /*1dae0*/  PRMT R20, R20, 0x3340, R1 ;  /* 0x0000334014147816 */ /* 0x000fe20000000001 */
[----:B------:R-:W3:Y:S01]  /*1daf0*/  LDL.LU R47, [R1+0x8] ;  /* 0x00000800012f7983 */ /* 0x000ee20000300800 */
[----:B------:R-:W-:-:S02]  /*1db00*/  PRMT R21, R21, 0x3340, R46 ;  /* 0x0000334015157816 */ /* 0x000fc4000000002e */
[--C-:B------:R-:W-:Y:S01]  /*1db10*/  PRMT R22, R22, 0x3340, R1.reuse ;  /* 0x0000334016167816 */ /* 0x100fe20000000001 */
[----:B------:R-:W3:Y:S01]  /*1db20*/  LDL.LU R46, [R1+0xc] ;  /* 0x00000c00012e7983 */ /* 0x000ee20000300800 */
[----:B------:R-:W-:Y:S02]  /*1db30*/  PRMT R18, R18, 0x3340, R1 ;  /* 0x0000334012127816 */ /* 0x000fe40000000001 */
[----:B------:R-:W-:Y:S01]  /*1db40*/  PRMT R12, R33, 0x5410, R12 ;  /* 0x00005410210c7816 */ /* 0x000fe2000000000c */
[----:B------:R-:W3:Y:S01]  /*1db50*/  LDL.LU R44, [R1+0x10] ;  /* 0x00001000012c7983 */ /* 0x000ee20000300800 */
[----:B------:R-:W-:Y:S02]  /*1db60*/  PRMT R20, R19, 0x5410, R20 ;  /* 0x0000541013147816 */ /* 0x000fe40000000014 */
[----:B------:R-:W-:Y:S02]  /*1db70*/  PRMT R13, R32, 0x5410, R13 ;  /* 0x00005410200d7816 */ /* 0x000fe4000000000d */
[----:B------:R-:W-:-:S02]  /*1db80*/  PRMT R14, R31, 0x5410, R14 ;  /* 0x000054101f0e7816 */ /* 0x000fc4000000000e */
[----:B------:R-:W-:Y:S02]  /*1db90*/  LOP3.LUT R50, R50, 0xffff, RZ, 0xc0, !PT ;  /* 0x0000ffff32327812 */ /* 0x000fe400078ec0ff */
[----:B------:R-:W-:Y:S02]  /*1dba0*/  PRMT R21, R21, 0x5410, R22 ;  /* 0x0000541015157816 */ /* 0x000fe40000000016 */
[----:B------:R-:W-:Y:S01]  /*1dbb0*/  PRMT R15, R30, 0x5410, R15 ;  /* 0x000054101e0f7816 */ /* 0x000fe2000000000f */
[----:B-1----:R-:W-:Y:S04]  /*1dbc0*/  STS.128 [R35], R4 ;  /* 0x0000000423007388 */ /* 0x002fe80000000c00 */
[----:B------:R1:W-:Y:S01]  /*1dbd0*/  STS.128 [R35+0x400], R8 ;  /* 0x0004000823007388 */ /* 0x0003e20000000c00 */
[----:B------:R-:W-:Y:S01]  /*1dbe0*/  BAR.SYNC.DEFER_BLOCKING 0x0 ;  /* 0x0000000000007b1d */ /* 0x000fe20000010000 */
[----:B-1----:R-:W-:-:S02]  /*1dbf0*/  LOP3.LUT R10, R24, 0xffff, RZ, 0xc0, !PT ;  /* 0x0000ffff180a7812 */ /* 0x002fc400078ec0ff */
[----:B------:R-:W-:Y:S02]  /*1dc00*/  LOP3.LUT R8, R52, 0xffff, RZ, 0xc0, !PT ;  /* 0x0000ffff34087812 */ /* 0x000fe400078ec0ff */
[----:B------:R-:W-:Y:S02]  /*1dc10*/  PRMT R10, R10, 0x3340, R1 ;  /* 0x000033400a0a7816 */ /* 0x000fe40000000001 */
[----:B------:R-:W-:Y:S02]  /*1dc20*/  PRMT R23, R8, 0x3340, R23 ;  /* 0x0000334008177816 */ /* 0x000fe40000000017 */
[----:B------:R-:W-:Y:S02]  /*1dc30*/  PRMT R16, R17, 0x5410, R10 ;  /* 0x0000541011107816 */ /* 0x000fe4000000000a */
[----:B------:R-:W-:Y:S02]  /*1dc40*/  LOP3.LUT R9, R42, 0xffff, RZ, 0xc0, !PT ;  /* 0x0000ffff2a097812 */ /* 0x000fe400078ec0ff */
[----:B------:R-:W-:Y:S01]  /*1dc50*/  LOP3.LUT R11, R58, 0xffff, RZ, 0xc0, !PT ;  /* 0x0000ffff3a0b7812 */ /* 0x000fe200078ec0ff */
[----:B------:R-:W1:Y:S01]  /*1dc60*/  LDS.128 R4, [R41] ;  /* 0x0000000029047984 */ /* 0x000e620000000c00 */
[----:B------:R-:W-:-:S02]  /*1dc70*/  PRMT R18, R23, 0x5410, R18 ;  /* 0x0000541017127816 */ /* 0x000fc40000000012 */
[--C-:B------:R-:W-:Y:S01]  /*1dc80*/  PRMT R8, R12, 0x4210, R9.reuse ;  /* 0x000042100c087816 */ /* 0x100fe20000000009 */
[----:B------:R-:W3:Y:S01]  /*1dc90*/  LDL.LU R42, [R1+0x14] ;  /* 0x00001400012a7983 */ /* 0x000ee20000300800 */
[----:B------:R-:W-:Y:S02]  /*1dca0*/  LOP3.LUT R66, R66, 0xffff, RZ, 0xc0, !PT ;  /* 0x0000ffff42427812 */ /* 0x000fe400078ec0ff */
[----:B------:R-:W-:Y:S02]  /*1dcb0*/  PRMT R12, R20, 0x5210, R9 ;  /* 0x00005210140c7816 */ /* 0x000fe40000000009 */
[--C-:B------:R-:W-:Y:S02]  /*1dcc0*/  PRMT R9, R13, 0x4210, R50.reuse ;  /* 0x000042100d097816 */ /* 0x100fe40000000032 */
[--C-:B------:R-:W-:Y:S02]  /*1dcd0*/  PRMT R10, R14, 0x4210, R11.reuse ;  /* 0x000042100e0a7816 */ /* 0x100fe4000000000b */
[----:B------:R-:W-:Y:S01]  /*1dce0*/  PRMT R13, R21, 0x5210, R50 ;  /* 0x00005210150d7816 */ /* 0x000fe20000000032 */
[----:B------:R-:W-:Y:S01]  /*1dcf0*/  IMAD R21, R0, UR5, RZ ;  /* 0x0000000500157c24 */ /* 0x000fe2000f8e02ff */
[----:B------:R-:W-:-:S02]  /*1dd00*/  PRMT R14, R18, 0x5210, R11 ;  /* 0x00005210120e7816 */ /* 0x000fc4000000000b */
[--C-:B------:R-:W-:Y:S02]  /*1dd10*/  PRMT R11, R15, 0x4210, R66.reuse ;  /* 0x000042100f0b7816 */ /* 0x100fe40000000042 */
[----:B------:R-:W-:Y:S01]  /*1dd20*/  PRMT R15, R16, 0x5210, R66 ;  /* 0x00005210100f7816 */ /* 0x000fe20000000042 */
[C---:B0-----:R-:W-:Y:S01]  /*1dd30*/  IMAD R17, R27.reuse, UR4, RZ ;  /* 0x000000041b117c24 */ /* 0x041fe2000f8e02ff */
[----:B--2---:R-:W-:-:S04]  /*1dd40*/  ISETP.GE.AND P0, PT, R27, UR10, PT ;  /* 0x0000000a1b007c0c */ /* 0x004fc8000bf06270 */
[C---:B------:R-:W-:Y:S02]  /*1dd50*/  IADD3 R22, P2, PT, R17.reuse, UR8, RZ ;  /* 0x0000000811167c10 */ /* 0x040fe4000ff5e0ff */
[----:B------:R-:W-:Y:S02]  /*1dd60*/  ISETP.LT.AND P1, PT, R0, UR11, !P0 ;  /* 0x0000000b00007c0c */ /* 0x000fe4000c721270 */
[----:B------:R-:W-:Y:S02]  /*1dd70*/  LEA.HI.X.SX32 R0, R17, UR9, 0x1, P2 ;  /* 0x0000000911007c11 */ /* 0x000fe400090f0eff */
[----:B------:R-:W-:Y:S01]  /*1dd80*/  LDS.128 R16, [R41+0x800] ;  /* 0x0008000029107984 */ /* 0x000fe20000000c00 */
[----:B------:R-:W-:Y:S01]  /*1dd90*/  BAR.SYNC.DEFER_BLOCKING 0x0 ;  /* 0x0000000000007b1d */ /* 0x000fe20000010000 */
[C---:B------:R-:W-:Y:S01]  /*1dda0*/  ISETP.LT.AND P4, PT, R3.reuse, UR11, !P0 ;  /* 0x0000000b03007c0c */ /* 0x040fe2000c781270 */
[----:B------:R-:W-:Y:S01]  /*1ddb0*/  IMAD R3, R3, UR5, RZ ;  /* 0x0000000503037c24 */ /* 0x000fe2000f8e02ff */
[----:B------:R-:W-:-:S03]  /*1ddc0*/  IADD3 R20, P2, PT, R21, R22, RZ ;  /* 0x0000001615147210 */ /* 0x000fc60007f5e0ff */
[----:B------:R0:W-:Y:S04]  /*1ddd0*/  STS.128 [R35], R8 ;  /* 0x0000000823007388 */ /* 0x0001e80000000c00 */
[----:B------:R-:W-:Y:S01]  /*1dde0*/  STS.128 [R35+0x400], R12 ;  /* 0x0004000c23007388 */ /* 0x000fe20000000c00 */
[----:B------:R-:W-:Y:S02]  /*1ddf0*/  LEA.HI.X.SX32 R21, R21, R0, 0x1, P2 ;  /* 0x0000000015157211 */ /* 0x000fe400010f0eff */
[----:B-1----:R-:W-:Y:S01]  /*1de00*/  PRMT R23, R4, 0x7770, RZ ;  /* 0x0000777004177816 */ /* 0x002fe200000000ff */
[----:B------:R-:W-:Y:S01]  /*1de10*/  BAR.SYNC.DEFER_BLOCKING 0x0 ;  /* 0x0000000000007b1d */ /* 0x000fe20000010000 */
[----:B0-----:R-:W-:Y:S01]  /*1de20*/  IADD3 R8, P3, PT, R3, R22, RZ ;  /* 0x0000001603087210 */ /* 0x001fe20007f7e0ff */
[----:B------:R-:W-:-:S03]  /*1de30*/  IMAD R11, R80, UR5, RZ ;  /* 0x00000005500b7c24 */ /* 0x000fc6000f8e02ff */
[----:B------:R-:W-:Y:S02]  /*1de40*/  LEA.HI.X.SX32 R9, R3, R0, 0x1, P3 ;  /* 0x0000000003097211 */ /* 0x000fe400018f0eff */
[----:B------:R-:W-:Y:S02]  /*1de50*/  PRMT R3, R4, 0x7771, RZ ;  /* 0x0000777104037816 */ /* 0x000fe400000000ff */
[C---:B------:R-:W-:Y:S01]  /*1de60*/  ISETP.LT.AND P2, PT, R75.reuse, UR11, !P0 ;  /* 0x0000000b4b007c0c */ /* 0x040fe2000c741270 */
[----:B------:R-:W-:Y:S01]  /*1de70*/  IMAD R75, R75, UR5, RZ ;  /* 0x000000054b4b7c24 */ /* 0x000fe2000f8e02ff */
[----:B------:R-:W-:Y:S01]  /*1de80*/  @P1 STG.E.U8 desc[UR22][R20.64], R23 ;  /* 0x0000001714001986 */ /* 0x000fe2000c101116 */
[C---:B------:R-:W-:Y:S01]  /*1de90*/  ISETP.LT.AND P1, PT, R83.reuse, UR11, !P0 ;  /* 0x0000000b53007c0c */ /* 0x040fe2000c721270 */
[----:B------:R-:W-:Y:S01]  /*1dea0*/  IMAD R83, R83, UR5, RZ ;  /* 0x0000000553537c24 */ /* 0x000fe2000f8e02ff */
[----:B------:R-:W-:Y:S01]  /*1deb0*/  ISETP.LT.AND P3, PT, R80, UR11, !P0 ;  /* 0x0000000b50007c0c */ /* 0x000fe2000c761270 */
[----:B------:R0:W-:Y:S01]  /*1dec0*/  @P4 STG.E.U8 desc[UR22][R8.64], R3 ;  /* 0x0000000308004986 */ /* 0x0001e2000c101116 */
[C---:B------:R-:W-:Y:S01]  /*1ded0*/  ISETP.LT.AND P4, PT, R73.reuse, UR11, !P0 ;  /* 0x0000000b49007c0c */ /* 0x040fe2000c781270 */
[----:B------:R-:W-:Y:S01]  /*1dee0*/  IMAD R73, R73, UR5, RZ ;  /* 0x0000000549497c24 */ /* 0x000fe2000f8e02ff */
[----:B------:R-:W-:-:S02]  /*1def0*/  IADD3 R10, P5, PT, R11, R22, RZ ;  /* 0x000000160b0a7210 */ /* 0x000fc40007fbe0ff */
[C---:B------:R-:W-:Y:S02]  /*1df00*/  PRMT R25, R4.reuse, 0x7773, RZ ;  /* 0x0000777304197816 */ /* 0x040fe400000000ff */
[----:B------:R-:W-:Y:S02]  /*1df10*/  PRMT R31, R4, 0x7772, RZ ;  /* 0x00007772041f7816 */ /* 0x000fe400000000ff */
[----:B0-----:R-:W-:Y:S02]  /*1df20*/  IADD3 R8, P6, PT, R83, R22, RZ ;  /* 0x0000001653087210 */ /* 0x001fe40007fde0ff */
[-C--:B------:R-:W-:Y:S02]  /*1df30*/  LEA.HI.X.SX32 R11, R11, R0.reuse, 0x1, P5 ;  /* 0x000000000b0b7211 */ /* 0x080fe400028f0eff */
[----:B------:R-:W-:Y:S02]  /*1df40*/  LEA.HI.X.SX32 R9, R83, R0, 0x1, P6 ;  /* 0x0000000053097211 */ /* 0x000fe400030f0eff */
[----:B------:R-:W-:-:S02]  /*1df50*/  IADD3 R12, P6, PT, R75, R22, RZ ;  /* 0x000000164b0c7210 */ /* 0x000fc40007fde0ff */
[----:B------:R-:W-:Y:S02]  /*1df60*/  IADD3 R4, P5, PT, R73, R22, RZ ;  /* 0x0000001649047210 */ /* 0x000fe40007fbe0ff */
[C---:B------:R-:W-:Y:S02]  /*1df70*/  PRMT R36, R5.reuse, 0x7773, RZ ;  /* 0x0000777305247816 */ /* 0x040fe400000000ff */
[C---:B------:R-:W-:Y:S02]  /*1df80*/  PRMT R35, R5.reuse, 0x7772, RZ ;  /* 0x0000777205237816 */ /* 0x040fe400000000ff */
[C---:B------:R-:W-:Y:S02]  /*1df90*/  PRMT R27, R5.reuse, 0x7771, RZ ;  /* 0x00007771051b7816 */ /* 0x040fe400000000ff */
[----:B------:R-:W-:Y:S02]  /*1dfa0*/  PRMT R29, R5, 0x7770, RZ ;  /* 0x00007770051d7816 */ /* 0x000fe400000000ff */
[----:B------:R-:W-:-:S02]  /*1dfb0*/  LEA.HI.X.SX32 R13, R75, R0, 0x1, P6 ;  /* 0x000000004b0d7211 */ /* 0x000fc400030f0eff */
[----:B------:R-:W-:Y:S01]  /*1dfc0*/  LEA.HI.X.SX32 R5, R73, R0, 0x1, P5 ;  /* 0x0000000049057211 */ /* 0x000fe200028f0eff */
[----:B------:R-:W-:Y:S01]  /*1dfd0*/  @P1 STG.E.U8 desc[UR22][R8.64], R31 ;  /* 0x0000001f08001986 */ /* 0x000fe2000c101116 */
[----:B------:R-:W-:-:S03]  /*1dfe0*/  PRMT R15, R7, 0x7773, RZ ;  /* 0x00007773070f7816 */ /* 0x000fc600000000ff */
[----:B------:R-:W-:Y:S01]  /*1dff0*/  @P3 STG.E.U8 desc[UR22][R10.64], R25 ;  /* 0x000000190a003986 */ /* 0x000fe2000c101116 */
[C---:B------:R-:W-:Y:S02]  /*1e000*/  PRMT R20, R7.reuse, 0x7772, RZ ;  /* 0x0000777207147816 */ /* 0x040fe400000000ff */
[C---:B------:R-:W-:Y:S01]  /*1e010*/  PRMT R21, R7.reuse, 0x7771, RZ ;  /* 0x0000777107157816 */ /* 0x040fe200000000ff */
[----:B------:R-:W-:Y:S01]  /*1e020*/  @P2 STG.E.U8 desc[UR22][R12.64], R29 ;  /* 0x0000001d0c002986 */ /* 0x000fe2000c101116 */
[----:B------:R-:W-:Y:S01]  /*1e030*/  PRMT R23, R7, 0x7770, RZ ;  /* 0x0000777007177816 */ /* 0x000fe200000000ff */
[C---:B------:R-:W-:Y:S02]  /*1e040*/  IMAD R7, R2.reuse, UR5, RZ ;  /* 0x0000000502077c24 */ /* 0x040fe4000f8e02ff */
[----:B------:R0:W-:Y:S01]  /*1e050*/  @P4 STG.E.U8 desc[UR22][R4.64], R27 ;  /* 0x0000001b04004986 */ /* 0x0001e2000c101116 */
[C---:B------:R-:W-:Y:S01]  /*1e060*/  ISETP.LT.AND P4, PT, R69.reuse, UR11, !P0 ;  /* 0x0000000b45007c0c */ /* 0x040fe2000c781270 */
[----:B------:R-:W-:Y:S01]  /*1e070*/  IMAD R69, R69, UR5, RZ ;  /* 0x0000000545457c24 */ /* 0x000fe2000f8e02ff */
[----:B------:R-:W-:-:S02]  /*1e080*/  ISETP.LT.AND P2, PT, R2, UR11, !P0 ;  /* 0x0000000b02007c0c */ /* 0x000fc4000c741270 */
[C---:B------:R-:W-:Y:S02]  /*1e090*/  PRMT R3, R6.reuse, 0x7773, RZ ;  /* 0x0000777306037816 */ /* 0x040fe400000000ff */
[C---:B------:R-:W-:Y:S02]  /*1e0a0*/  PRMT R14, R6.reuse, 0x7772, RZ ;  /* 0x00007772060e7816 */ /* 0x040fe400000000ff */
[C---:B------:R-:W-:Y:S02]  /*1e0b0*/  PRMT R37, R6.reuse, 0x7771, RZ ;  /* 0x0000777106257816 */ /* 0x040fe400000000ff */
[----:B------:R-:W-:Y:S02]  /*1e0c0*/  PRMT R38, R6, 0x7770, RZ ;  /* 0x0000777006267816 */ /* 0x000fe400000000ff */
[-C--:B------:R-:W-:Y:S02]  /*1e0d0*/  IADD3 R6, P5, PT, R7, R22.reuse, RZ ;  /* 0x0000001607067210 */ /* 0x080fe40007fbe0ff */
[----:B0-----:R-:W-:-:S02]  /*1e0e0*/  IADD3 R4, P6, PT, R69, R22, RZ ;  /* 0x0000001645047210 */ /* 0x001fc40007fde0ff */
[C---:B------:R-:W-:Y:S01]  /*1e0f0*/  ISETP.LT.AND P3, PT, R71.reuse, UR11, !P0 ;  /* 0x0000000b47007c0c */ /* 0x040fe2000c761270 */
[----:B------:R-:W-:Y:S01]  /*1e100*/  IMAD R71, R71, UR5, RZ ;  /* 0x0000000547477c24 */ /* 0x000fe2000f8e02ff */
[C---:B------:R-:W-:Y:S01]  /*1e110*/  ISETP.LT.AND P1, PT, R70.reuse, UR11, !P0 ;  /* 0x0000000b46007c0c */ /* 0x040fe2000c721270 */
[----:B------:R-:W-:Y:S01]  /*1e120*/  IMAD R70, R70, UR5, RZ ;  /* 0x0000000546467c24 */ /* 0x000fe2000f8e02ff */
[-C--:B------:R-:W-:Y:S02]  /*1e130*/  LEA.HI.X.SX32 R7, R7, R0.reuse, 0x1, P5 ;  /* 0x0000000007077211 */ /* 0x080fe400028f0eff */
[----:B------:R-:W-:Y:S02]  /*1e140*/  LEA.HI.X.SX32 R5, R69, R0, 0x1, P6 ;  /* 0x0000000045057211 */ /* 0x000fe400030f0eff */
[-C--:B------:R-:W-:Y:S01]  /*1e150*/  IADD3 R8, P6, PT, R71, R22.reuse, RZ ;  /* 0x0000001647087210 */ /* 0x080fe20007fde0ff */
[----:B------:R-:W-:Y:S01]  /*1e160*/  @P2 STG.E.U8 desc[UR22][R6.64], R35 ;  /* 0x0000002306002986 */ /* 0x000fe2000c101116 */
[----:B------:R-:W-:-:S03]  /*1e170*/  IADD3 R10, P5, PT, R70, R22, RZ ;  /* 0x00000016460a7210 */ /* 0x000fc60007fbe0ff */
[----:B------:R-:W-:Y:S01]  /*1e180*/  @P4 STG.E.U8 desc[UR22][R4.64], R36 ;  /* 0x0000002404004986 */ /* 0x000fe2000c101116 */
[----:B------:R-:W-:-:S03]  /*1e190*/  LEA.HI.X.SX32 R9, R71, R0, 0x1, P6 ;  /* 0x0000000047097211 */ /* 0x000fc600030f0eff */
[----:B------:R-:W0:Y:S01]  /*1e1a0*/  LDS.128 R4, [R41] ;  /* 0x0000000029047984 */ /* 0x000e220000000c00 */
[----:B------:R-:W-:Y:S01]  /*1e1b0*/  LEA.HI.X.SX32 R11, R70, R0, 0x1, P5 ;  /* 0x00000000460b7211 */ /* 0x000fe200028f0eff */
[C---:B------:R-:W-:Y:S01]  /*1e1c0*/  IMAD R13, R72.reuse, UR5, RZ ;  /* 0x00000005480d7c24 */ /* 0x040fe2000f8e02ff */
[----:B------:R-:W-:Y:S01]  /*1e1d0*/  ISETP.LT.AND P2, PT, R72, UR11, !P0 ;  /* 0x0000000b48007c0c */ /* 0x000fe2000c741270 */
[----:B------:R1:W-:Y:S01]  /*1e1e0*/  @P3 STG.E.U8 desc[UR22][R8.64], R38 ;  /* 0x0000002608003986 */ /* 0x0003e2000c101116 */
[----:B------:R-:W-:-:S03]  /*1e1f0*/  ISETP.LT.AND P3, PT, R79, UR11, !P0 ;  /* 0x0000000b4f007c0c */ /* 0x000fc6000c761270 */
[----:B------:R2:W-:Y:S01]  /*1e200*/  @P1 STG.E.U8 desc[UR22][R10.64], R37 ;  /* 0x000000250a001986 */ /* 0x0005e2000c101116 */
[----:B------:R-:W-:Y:S01]  /*1e210*/  ISETP.LT.AND P4, PT, R76, UR11, !P0 ;  /* 0x0000000b4c007c0c */ /* 0x000fe2000c781270 */
[----:B------:R-:W-:Y:S01]  /*1e220*/  IMAD R79, R79, UR5, RZ ;  /* 0x000000054f4f7c24 */ /* 0x000fe2000f8e02ff */
[----:B-1----:R-:W-:-:S04]  /*1e230*/  IADD3 R8, P1, PT, R13, R22, RZ ;  /* 0x000000160d087210 */ /* 0x002fc80007f3e0ff */
[----:B------:R-:W-:Y:S02]  /*1e240*/  LEA.HI.X.SX32 R9, R13, R0, 0x1, P1 ;  /* 0x000000000d097211 */ /* 0x000fe400008f0eff */
[C---:B------:R-:W-:Y:S01]  /*1e250*/  ISETP.LT.AND P1, PT, R77.reuse, UR11, !P0 ;  /* 0x0000000b4d007c0c */ /* 0x040fe2000c721270 */
[----:B------:R-:W-:Y:S01]  /*1e260*/  IMAD R77, R77, UR5, RZ ;  /* 0x000000054d4d7c24 */ /* 0x000fe2000f8e02ff */
[-C--:B--2---:R-:W-:Y:S02]  /*1e270*/  IADD3 R10, P5, PT, R39, R22.reuse, RZ ;  /* 0x00000016270a7210 */ /* 0x084fe40007fbe0ff */
[----:B------:R-:W-:Y:S01]  /*1e280*/  IADD3 R12, P6, PT, R79, R22, RZ ;  /* 0x000000164f0c7210 */ /* 0x000fe20007fde0ff */
[----:B------:R1:W-:Y:S01]  /*1e290*/  @P2 STG.E.U8 desc[UR22][R8.64], R14 ;  /* 0x0000000e08002986 */ /* 0x0003e2000c101116 */
[-C--:B------:R-:W-:Y:S01]  /*1e2a0*/  LEA.HI.X.SX32 R11, R39, R0.reuse, 0x1, P5 ;  /* 0x00000000270b7211 */ /* 0x080fe200028f0eff */
[----:B------:R-:W-:Y:S01]  /*1e2b0*/  IMAD R35, R78, UR5, RZ ;  /* 0x000000054e237c24 */ /* 0x000fe2000f8e02ff */
[----:B------:R-:W-:-:S02]  /*1e2c0*/  LEA.HI.X.SX32 R13, R79, R0, 0x1, P6 ;  /* 0x000000004f0d7211 */ /* 0x000fc400030f0eff */
[----:B------:R-:W-:Y:S01]  /*1e2d0*/  ISETP.LT.AND P2, PT, R78, UR11, !P0 ;  /* 0x0000000b4e007c0c */ /* 0x000fe2000c741270 */
[----:B------:R2:W-:Y:S01]  /*1e2e0*/  @P4 STG.E.U8 desc[UR22][R10.64], R3 ;  /* 0x000000030a004986 */ /* 0x0005e2000c101116 */
[C---:B------:R-:W-:Y:S01]  /*1e2f0*/  IMAD R37, R74.reuse, UR5, RZ ;  /* 0x000000054a257c24 */ /* 0x040fe2000f8e02ff */
[C---:B-1----:R-:W-:Y:S02]  /*1e300*/  IADD3 R8, P5, PT, R77.reuse, R22, RZ ;  /* 0x000000164d087210 */ /* 0x042fe40007fbe0ff */
[----:B------:R-:W-:Y:S01]  /*1e310*/  @P3 STG.E.U8 desc[UR22][R12.64], R23 ;  /* 0x000000170c003986 */ /* 0x000fe2000c101116 */
[----:B------:R-:W-:Y:S02]  /*1e320*/  ISETP.LT.AND P3, PT, R74, UR11, !P0 ;  /* 0x0000000b4a007c0c */ /* 0x000fe4000c761270 */
[----:B------:R-:W-:Y:S02]  /*1e330*/  LEA.HI.X.SX32 R9, R77, R0, 0x1, P5 ;  /* 0x000000004d097211 */ /* 0x000fe400028f0eff */
[----:B--2---:R-:W-:Y:S01]  /*1e340*/  IADD3 R10, P4, PT, R35, R22, RZ ;  /* 0x00000016230a7210 */ /* 0x004fe20007f9e0ff */
[----:B------:R-:W-:-:S02]  /*1e350*/  IMAD R3, R68, UR5, RZ ;  /* 0x0000000544037c24 */ /* 0x000fc4000f8e02ff */
[----:B------:R1:W-:Y:S01]  /*1e360*/  @P1 STG.E.U8 desc[UR22][R8.64], R21 ;  /* 0x0000001508001986 */ /* 0x0003e2000c101116 */
[----:B------:R-:W-:Y:S02]  /*1e370*/  LEA.HI.X.SX32 R11, R35, R0, 0x1, P4 ;  /* 0x00000000230b7211 */ /* 0x000fe400020f0eff */
[----:B------:R-:W-:Y:S02]  /*1e380*/  ISETP.LT.AND P1, PT, R68, UR11, !P0 ;  /* 0x0000000b44007c0c */ /* 0x000fe4000c721270 */
[C---:B------:R-:W-:Y:S01]  /*1e390*/  ISETP.LT.AND P4, PT, R82.reuse, UR11, !P0 ;  /* 0x0000000b52007c0c */ /* 0x040fe2000c781270 */
[----:B------:R-:W-:Y:S01]  /*1e3a0*/  IMAD R82, R82, UR5, RZ ;  /* 0x0000000552527c24 */ /* 0x000fe2000f8e02ff */
[----:B------:R2:W-:Y:S01]  /*1e3b0*/  @P2 STG.E.U8 desc[UR22][R10.64], R20 ;  /* 0x000000140a002986 */ /* 0x0005e2000c101116 */
[----:B-1----:R-:W-:-:S04]  /*1e3c0*/  IADD3 R8, P5, PT, R37, R22, RZ ;  /* 0x0000001625087210 */ /* 0x002fc80007fbe0ff */
[----:B------:R-:W-:Y:S02]  /*1e3d0*/  LEA.HI.X.SX32 R9, R37, R0, 0x1, P5 ;  /* 0x0000000025097211 */ /* 0x000fe400028f0eff */
[----:B--2---:R-:W-:-:S03]  /*1e3e0*/  IADD3 R10, P2, PT, R3, R22, RZ ;  /* 0x00000016030a7210 */ /* 0x004fc60007f5e0ff */
[----:B------:R1:W-:Y:S01]  /*1e3f0*/  @P3 STG.E.U8 desc[UR22][R8.64], R15 ;  /* 0x0000000f08003986 */ /* 0x0003e2000c101116 */
[C---:B0-----:R-:W-:Y:S02]  /*1e400*/  PRMT R45, R4.reuse, 0x7770, RZ ;  /* 0x00007770042d7816 */ /* 0x041fe400000000ff */
[----:B------:R-:W-:Y:S02]  /*1e410*/  LEA.HI.X.SX32 R11, R3, R0, 0x1, P2 ;  /* 0x00000000030b7211 */ /* 0x000fe400010f0eff */
[C---:B------:R-:W-:Y:S01]  /*1e420*/  ISETP.LT.AND P2, PT, R81.reuse, UR11, !P0 ;  /* 0x0000000b51007c0c */ /* 0x040fe2000c741270 */
[----:B------:R-:W-:Y:S01]  /*1e430*/  IMAD R81, R81, UR5, RZ ;  /* 0x0000000551517c24 */ /* 0x000fe2000f8e02ff */
[----:B------:R-:W-:Y:S02]  /*1e440*/  PRMT R43, R4, 0x7771, RZ ;  /* 0x00007771042b7816 */ /* 0x000fe400000000ff */
[----:B-1----:R-:W-:Y:S01]  /*1e450*/  IADD3 R8, P3, PT, R82, R22, RZ ;  /* 0x0000001652087210 */ /* 0x002fe20007f7e0ff */
[----:B------:R0:W-:Y:S01]  /*1e460*/  @P1 STG.E.U8 desc[UR22][R10.64], R45 ;  /* 0x0000002d0a001986 */ /* 0x0001e2000c101116 */
[----:B------:R-:W-:-:S02]  /*1e470*/  PRMT R12, R7, 0x7773, RZ ;  /* 0x00007773070c7816 */ /* 0x000fc400000000ff */
[----:B------:R-:W-:Y:S02]  /*1e480*/  LEA.HI.X.SX32 R9, R82, R0, 0x1, P3 ;  /* 0x0000000052097211 */ /* 0x000fe400018f0eff */
[C---:B------:R-:W-:Y:S02]  /*1e490*/  PRMT R3, R7.reuse, 0x7772, RZ ;  /* 0x0000777207037816 */ /* 0x040fe400000000ff */
[C---:B------:R-:W-:Y:S02]  /*1e4a0*/  PRMT R13, R7.reuse, 0x7771, RZ ;  /* 0x00007771070d7816 */ /* 0x040fe400000000ff */
[----:B------:R-:W-:Y:S01]  /*1e4b0*/  PRMT R15, R7, 0x7770, RZ ;  /* 0x00007770070f7816 */ /* 0x000fe200000000ff */
[----:B------:R-:W-:Y:S01]  /*1e4c0*/  IMAD R7, R84, UR5, RZ ;  /* 0x0000000554077c24 */ /* 0x000fe2000f8e02ff */
[C---:B------:R-:W-:Y:S02]  /*1e4d0*/  PRMT R37, R4.reuse, 0x7773, RZ ;  /* 0x0000777304257816 */ /* 0x040fe400000000ff */
[----:B------:R-:W-:-:S02]  /*1e4e0*/  PRMT R39, R4, 0x7772, RZ ;  /* 0x0000777204277816 */ /* 0x000fc400000000ff */
[----:B------:R-:W-:Y:S02]  /*1e4f0*/  ISETP.LT.AND P1, PT, R84, UR11, !P0 ;  /* 0x0000000b54007c0c */ /* 0x000fe4000c721270 */
[----:B------:R-:W-:Y:S01]  /*1e500*/  IADD3 R4, P3, PT, R81, R22, RZ ;  /* 0x0000001651047210 */ /* 0x000fe20007f7e0ff */
[----:B------:R1:W-:Y:S01]  /*1e510*/  @P4 STG.E.U8 desc[UR22][R8.64], R43 ;  /* 0x0000002b08004986 */ /* 0x0003e2000c101116 */
[C---:B------:R-:W-:Y:S02]  /*1e520*/  PRMT R23, R5.reuse, 0x7773, RZ ;  /* 0x0000777305177816 */ /* 0x040fe400000000ff */
[C---:B------:R-:W-:Y:S02]  /*1e530*/  PRMT R36, R5.reuse, 0x7772, RZ ;  /* 0x0000777205247816 */ /* 0x040fe400000000ff */
[C---:B------:R-:W-:Y:S02]  /*1e540*/  PRMT R38, R5.reuse, 0x7771, RZ ;  /* 0x0000777105267816 */ /* 0x040fe400000000ff */
[----:B------:R-:W-:-:S02]  /*1e550*/  PRMT R40, R5, 0x7770, RZ ;  /* 0x0000777005287816 */ /* 0x000fc400000000ff */
[C---:B------:R-:W-:Y:S02]  /*1e560*/  PRMT R14, R6.reuse, 0x7773, RZ ;  /* 0x00007773060e7816 */ /* 0x040fe400000000ff */
[C---:B------:R-:W-:Y:S02]  /*1e570*/  PRMT R20, R6.reuse, 0x7772, RZ ;  /* 0x0000777206147816 */ /* 0x040fe400000000ff */
[C---:B------:R-:W-:Y:S02]  /*1e580*/  PRMT R21, R6.reuse, 0x7771, RZ ;  /* 0x0000777106157816 */ /* 0x040fe400000000ff */
[----:B------:R-:W-:Y:S02]  /*1e590*/  PRMT R35, R6, 0x7770, RZ ;  /* 0x0000777006237816 */ /* 0x000fe400000000ff */
[C---:B------:R-:W-:Y:S01]  /*1e5a0*/  ISETP.LT.AND P4, PT, R85.reuse, UR11, !P0 ;  /* 0x0000000b55007c0c */ /* 0x040fe2000c781270 */
[----:B------:R-:W-:Y:S01]  /*1e5b0*/  IMAD R85, R85, UR5, RZ ;  /* 0x0000000555557c24 */ /* 0x000fe2000f8e02ff */
[----:B------:R-:W-:Y:S01]  /*1e5c0*/  IADD3 R6, P5, PT, R7, R22, RZ ;  /* 0x0000001607067210 */ /* 0x000fe20007fbe0ff */
[----:B0-----:R-:W-:Y:S01]  /*1e5d0*/  IMAD R11, R86, UR5, RZ ;  /* 0x00000005560b7c24 */ /* 0x001fe2000f8e02ff */
[----:B------:R-:W-:-:S02]  /*1e5e0*/  LEA.HI.X.SX32 R5, R81, R0, 0x1, P3 ;  /* 0x0000000051057211 */ /* 0x000fc400018f0eff */
[----:B------:R-:W-:Y:S02]  /*1e5f0*/  ISETP.LT.AND P3, PT, R86, UR11, !P0 ;  /* 0x0000000b56007c0c */ /* 0x000fe4000c761270 */
[----:B------:R-:W-:Y:S01]  /*1e600*/  LEA.HI.X.SX32 R7, R7, R0, 0x1, P5 ;  /* 0x0000000007077211 */ /* 0x000fe200028f0eff */
[----:B------:R0:W-:Y:S01]  /*1e610*/  @P2 STG.E.U8 desc[UR22][R4.64], R39 ;  /* 0x0000002704002986 */ /* 0x0001e2000c101116 */
[----:B-1----:R-:W-:-:S03]  /*1e620*/  IADD3 R8, P6, PT, R85, R22, RZ ;  /* 0x0000001655087210 */ /* 0x002fc60007fde0ff */
[----:B------:R1:W-:Y:S01]  /*1e630*/  @P1 STG.E.U8 desc[UR22][R6.64], R37 ;  /* 0x0000002506001986 */ /* 0x0003e2000c101116 */
[----:B------:R-:W-:Y:S02]  /*1e640*/  LEA.HI.X.SX32 R9, R85, R0, 0x1, P6 ;  /* 0x0000000055097211 */ /* 0x000fe400030f0eff */
[----:B------:R-:W-:Y:S02]  /*1e650*/  ISETP.LT.AND P1, PT, R87, UR11, !P0 ;  /* 0x0000000b57007c0c */ /* 0x000fe4000c721270 */
[----:B0-----:R-:W-:Y:S01]  /*1e660*/  IADD3 R4, P2, PT, R11, R22, RZ ;  /* 0x000000160b047210 */ /* 0x001fe20007f5e0ff */
[----:B------:R-:W-:-:S03]  /*1e670*/  IMAD R87, R87, UR5, RZ ;  /* 0x0000000557577c24 */ /* 0x000fc6000f8e02ff */
[----:B------:R-:W-:Y:S01]  /*1e680*/  LEA.HI.X.SX32 R5, R11, R0, 0x1, P2 ;  /* 0x000000000b057211 */ /* 0x000fe200010f0eff */
[----:B------:R-:W-:Y:S01]  /*1e690*/  @P4 STG.E.U8 desc[UR22][R8.64], R40 ;  /* 0x0000002808004986 */ /* 0x000fe2000c101116 */
[----:B------:R-:W-:-:S03]  /*1e6a0*/  IMAD R11, R88, UR5, RZ ;  /* 0x00000005580b7c24 */ /* 0x000fc6000f8e02ff */
[----:B------:R0:W-:Y:S01]  /*1e6b0*/  @P3 STG.E.U8 desc[UR22][R4.64], R38 ;  /* 0x0000002604003986 */ /* 0x0001e2000c101116 */
[C---:B------:R-:W-:Y:S01]  /*1e6c0*/  ISETP.LT.AND P3, PT, R89.reuse, UR11, !P0 ;  /* 0x0000000b59007c0c */ /* 0x040fe2000c761270 */
[----:B------:R-:W-:Y:S01]  /*1e6d0*/  IMAD R89, R89, UR5, RZ ;  /* 0x0000000559597c24 */ /* 0x000fe2000f8e02ff */
[----:B------:R-:W-:Y:S02]  /*1e6e0*/  ISETP.LT.AND P2, PT, R88, UR11, !P0 ;  /* 0x0000000b58007c0c */ /* 0x000fe4000c741270 */
[-C--:B-1----:R-:W-:Y:S02]  /*1e6f0*/  IADD3 R6, P5, PT, R11, R22.reuse, RZ ;  /* 0x000000160b067210 */ /* 0x082fe40007fbe0ff */
[----:B0-----:R-:W-:-:S04]  /*1e700*/  IADD3 R4, P4, PT, R87, R22, RZ ;  /* 0x0000001657047210 */ /* 0x001fc80007f9e0ff */
[-C--:B------:R-:W-:Y:S02]  /*1e710*/  LEA.HI.X.SX32 R5, R87, R0.reuse, 0x1, P4 ;  /* 0x0000000057057211 */ /* 0x080fe400020f0eff */
[----:B------:R-:W-:-:S03]  /*1e720*/  LEA.HI.X.SX32 R7, R11, R0, 0x1, P5 ;  /* 0x000000000b077211 */ /* 0x000fc600028f0eff */
[----:B------:R0:W-:Y:S01]  /*1e730*/  @P1 STG.E.U8 desc[UR22][R4.64], R36 ;  /* 0x0000002404001986 */ /* 0x0001e2000c101116 */
[C---:B---3--:R-:W-:Y:S01]  /*1e740*/  IMAD R37, R90.reuse, UR5, RZ ;  /* 0x000000055a257c24 */ /* 0x048fe2000f8e02ff */
[----:B------:R-:W-:Y:S02]  /*1e750*/  ISETP.LT.AND P4, PT, R90, UR11, !P0 ;  /* 0x0000000b5a007c0c */ /* 0x000fe4000c781270 */
[----:B------:R1:W-:Y:S01]  /*1e760*/  @P2 STG.E.U8 desc[UR22][R6.64], R23 ;  /* 0x0000001706002986 */ /* 0x0003e2000c101116 */
[----:B0-----:R-:W-:-:S04]  /*1e770*/  IADD3 R4, P5, PT, R89, R22, RZ ;  /* 0x0000001659047210 */ /* 0x001fc80007fbe0ff */
[----:B------:R-:W-:Y:S01]  /*1e780*/  LEA.HI.X.SX32 R5, R89, R0, 0x1, P5 ;  /* 0x0000000059057211 */ /* 0x000fe200028f0eff */
[C---:B----4-:R-:W-:Y:S01]  /*1e790*/  IMAD R11, R92.reuse, UR5, RZ ;  /* 0x000000055c0b7c24 */ /* 0x050fe2000f8e02ff */
[----:B------:R-:W-:-:S03]  /*1e7a0*/  ISETP.LT.AND P1, PT, R92, UR11, !P0 ;  /* 0x0000000b5c007c0c */ /* 0x000fc6000c721270 */
[----:B------:R0:W-:Y:S01]  /*1e7b0*/  @P3 STG.E.U8 desc[UR22][R4.64], R35 ;  /* 0x0000002304003986 */ /* 0x0001e2000c101116 */
[-C--:B------:R-:W-:Y:S02]  /*1e7c0*/  IADD3 R8, P6, PT, R37, R22.reuse, RZ ;  /* 0x0000001625087210 */ /* 0x080fe40007fde0ff */
[----:B-1----:R-:W-:Y:S02]  /*1e7d0*/  IADD3 R6, P2, PT, R11, R22, RZ ;  /* 0x000000160b067210 */ /* 0x002fe40007f5e0ff */
[-C--:B------:R-:W-:Y:S01]  /*1e7e0*/  LEA.HI.X.SX32 R9, R37, R0.reuse, 0x1, P6 ;  /* 0x0000000025097211 */ /* 0x080fe200030f0eff */
[----:B0-----:R-:W2:Y:S01]  /*1e7f0*/  LDL.LU R35, [R1+0x18] ;  /* 0x0000180001237983 */ /* 0x001ea20000300800 */
[----:B------:R-:W-:Y:S01]  /*1e800*/  LEA.HI.X.SX32 R7, R11, R0, 0x1, P2 ;  /* 0x000000000b077211 */ /* 0x000fe200010f0eff */
[C---:B-----5:R-:W-:Y:S02]  /*1e810*/  IMAD R11, R49.reuse, UR5, RZ ;  /* 0x00000005310b7c24 */ /* 0x060fe4000f8e02ff */
[----:B------:R-:W-:Y:S01]  /*1e820*/  @P4 STG.E.U8 desc[UR22][R8.64], R21 ;  /* 0x0000001508004986 */ /* 0x000fe2000c101116 */
[----:B------:R-:W-:-:S03]  /*1e830*/  ISETP.LT.AND P4, PT, R49, UR11, !P0 ;  /* 0x0000000b31007c0c */ /* 0x000fc6000c781270 */
[----:B------:R-:W3:Y:S04]  /*1e840*/  LDL.LU R38, [R1+0x1c] ;  /* 0x00001c0001267983 */ /* 0x000ee80000300800 */
[----:B------:R0:W-:Y:S01]  /*1e850*/  @P1 STG.E.U8 desc[UR22][R6.64], R20 ;  /* 0x0000001406001986 */ /* 0x0001e2000c101116 */
[----:B------:R-:W-:-:S03]  /*1e860*/  IADD3 R4, P1, PT, R11, R22, RZ ;  /* 0x000000160b047210 */ /* 0x000fc60007f3e0ff */
[----:B------:R-:W4:Y:S01]  /*1e870*/  LDL.LU R10, [R1+0x20] ;  /* 0x00002000010a7983 */ /* 0x000f220000300800 */
[----:B------:R-:W-:-:S03]  /*1e880*/  LEA.HI.X.SX32 R5, R11, R0, 0x1, P1 ;  /* 0x000000000b057211 */ /* 0x000fc600008f0eff */
[----:B0-----:R-:W5:Y:S04]  /*1e890*/  LDL.LU R20, [R1+0x24] ;  /* 0x0000240001147983 */ /* 0x001f680000300800 */
[----:B------:R0:W-:Y:S04]  /*1e8a0*/  @P4 STG.E.U8 desc[UR22][R4.64], R14 ;  /* 0x0000000e04004986 */ /* 0x0001e8000c101116 */
[----:B0-----:R-:W5:Y:S01]  /*1e8b0*/  LDL.LU R14, [R1+0x28] ;  /* 0x00002800010e7983 */ /* 0x001f620000300800 */
[C---:B------:R-:W-:Y:S01]  /*1e8c0*/  IMAD R37, R48.reuse, UR5, RZ ;  /* 0x0000000530257c24 */ /* 0x040fe2000f8e02ff */
[----:B------:R-:W-:Y:S01]  /*1e8d0*/  ISETP.LT.AND P3, PT, R48, UR11, !P0 ;  /* 0x0000000b30007c0c */ /* 0x000fe2000c761270 */
[C---:B------:R-:W-:Y:S01]  /*1e8e0*/  IMAD R23, R47.reuse, UR5, RZ ;  /* 0x000000052f177c24 */ /* 0x040fe2000f8e02ff */
[----:B------:R-:W-:Y:S01]  /*1e8f0*/  ISETP.LT.AND P2, PT, R47, UR11, !P0 ;  /* 0x0000000b2f007c0c */ /* 0x000fe2000c741270 */
[----:B------:R-:W-:Y:S01]  /*1e900*/  IMAD R11, R46, UR5, RZ ;  /* 0x000000052e0b7c24 */ /* 0x000fe2000f8e02ff */
[-C--:B------:R-:W-:Y:S01]  /*1e910*/  IADD3 R6, P5, PT, R37, R22.reuse, RZ ;  /* 0x0000001625067210 */ /* 0x080fe20007fbe0ff */
[----:B------:R-:W-:Y:S01]  /*1e920*/  IMAD R21, R44, UR5, RZ ;  /* 0x000000052c157c24 */ /* 0x000fe2000f8e02ff */
[----:B------:R-:W-:Y:S01]  /*1e930*/  ISETP.LT.AND P1, PT, R46, UR11, !P0 ;  /* 0x0000000b2e007c0c */ /* 0x000fe2000c721270 */
[----:B------:R-:W5:Y:S01]  /*1e940*/  LDL.LU R36, [R1+0x2c] ;  /* 0x00002c0001247983 */ /* 0x000f620000300800 */
[----:B------:R-:W-:-:S02]  /*1e950*/  IADD3 R8, P6, PT, R23, R22, RZ ;  /* 0x0000001617087210 */ /* 0x000fc40007fde0ff */
[----:B------:R-:W-:Y:S02]  /*1e960*/  LEA.HI.X.SX32 R7, R37, R0, 0x1, P5 ;  /* 0x0000000025077211 */ /* 0x000fe400028f0eff */
[----:B------:R-:W-:Y:S02]  /*1e970*/  IADD3 R4, P4, PT, R11, R22, RZ ;  /* 0x000000160b047210 */ /* 0x000fe40007f9e0ff */
[-C--:B------:R-:W-:Y:S01]  /*1e980*/  LEA.HI.X.SX32 R9, R23, R0.reuse, 0x1, P6 ;  /* 0x0000000017097211 */ /* 0x080fe200030f0eff */
[----:B------:R0:W-:Y:S01]  /*1e990*/  @P3 STG.E.U8 desc[UR22][R6.64], R15 ;  /* 0x0000000f06003986 */ /* 0x0001e2000c101116 */
[----:B------:R-:W-:Y:S02]  /*1e9a0*/  LEA.HI.X.SX32 R5, R11, R0, 0x1, P4 ;  /* 0x000000000b057211 */ /* 0x000fe400020f0eff */
[----:B------:R-:W-:Y:S01]  /*1e9b0*/  ISETP.LT.AND P3, PT, R44, UR11, !P0 ;  /* 0x0000000b2c007c0c */ /* 0x000fe2000c761270 */
[----:B------:R-:W-:Y:S01]  /*1e9c0*/  @P2 STG.E.U8 desc[UR22][R8.64], R13 ;  /* 0x0000000d08002986 */ /* 0x000fe2000c101116 */
[C---:B------:R-:W-:Y:S01]  /*1e9d0*/  IMAD R11, R42.reuse, UR5, RZ ;  /* 0x000000052a0b7c24 */ /* 0x040fe2000f8e02ff */
[----:B------:R-:W-:-:S02]  /*1e9e0*/  ISETP.LT.AND P2, PT, R42, UR11, !P0 ;  /* 0x0000000b2a007c0c */ /* 0x000fc4000c741270 */
[----:B------:R1:W-:Y:S01]  /*1e9f0*/  @P1 STG.E.U8 desc[UR22][R4.64], R3 ;  /* 0x0000000304001986 */ /* 0x0003e2000c101116 */
[----:B0-----:R-:W-:-:S04]  /*1ea00*/  IADD3 R6, P4, PT, R21, R22, RZ ;  /* 0x0000001615067210 */ /* 0x001fc80007f9e0ff */
[----:B------:R-:W-:Y:S02]  /*1ea10*/  LEA.HI.X.SX32 R7, R21, R0, 0x1, P4 ;  /* 0x0000000015077211 */ /* 0x000fe400020f0eff */
[----:B-1----:R-:W-:-:S03]  /*1ea20*/  IADD3 R4, P6, PT, R11, R22, RZ ;  /* 0x000000160b047210 */ /* 0x002fc60007fde0ff */
[----:B------:R0:W-:Y:S01]  /*1ea30*/  @P3 STG.E.U8 desc[UR22][R6.64], R12 ;  /* 0x0000000c06003986 */ /* 0x0001e2000c101116 */
[C---:B------:R-:W-:Y:S02]  /*1ea40*/  PRMT R28, R16.reuse, 0x7770, RZ ;  /* 0x00007770101c7816 */ /* 0x040fe400000000ff */
[----:B------:R-:W-:Y:S02]  /*1ea50*/  LEA.HI.X.SX32 R5, R11, R0, 0x1, P6 ;  /* 0x000000000b057211 */ /* 0x000fe400030f0eff */
[----:B------:R-:W-:-:S03]  /*1ea60*/  PRMT R25, R16, 0x7771, RZ ;  /* 0x0000777110197816 */ /* 0x000fc600000000ff */
[----:B------:R1:W-:Y:S01]  /*1ea70*/  @P2 STG.E.U8 desc[UR22][R4.64], R28 ;  /* 0x0000001c04002986 */ /* 0x0003e2000c101116 */
[C---:B--2---:R-:W-:Y:S01]  /*1ea80*/  IMAD R23, R35.reuse, UR5, RZ ;  /* 0x0000000523177c24 */ /* 0x044fe2000f8e02ff */
[----:B------:R-:W-:Y:S02]  /*1ea90*/  ISETP.LT.AND P1, PT, R35, UR11, !P0 ;  /* 0x0000000b23007c0c */ /* 0x000fe4000c721270 */
[----:B------:R-:W2:Y:S02]  /*1eaa0*/  LDL.LU R35, [R1+0x30] ;  /* 0x0000300001237983 */ /* 0x000ea40000300800 */
[----:B------:R-:W-:Y:S01]  /*1eab0*/  IADD3 R8, P5, PT, R23, R22, RZ ;  /* 0x0000001617087210 */ /* 0x000fe20007fbe0ff */
[----:B---3--:R-:W-:-:S03]  /*1eac0*/  IMAD R15, R38, UR5, RZ ;  /* 0x00000005260f7c24 */ /* 0x008fc6000f8e02ff */
[----:B------:R-:W-:Y:S02]  /*1ead0*/  LEA.HI.X.SX32 R9, R23, R0, 0x1, P5 ;  /* 0x0000000017097211 */ /* 0x000fe400028f0eff */
[----:B------:R-:W3:Y:S01]  /*1eae0*/  LDL.LU R23, [R1+0x34] ;  /* 0x0000340001177983 */ /* 0x000ee20000300800 */
[----:B0-----:R-:W-:Y:S01]  /*1eaf0*/  IADD3 R6, P3, PT, R15, R22, RZ ;  /* 0x000000160f067210 */ /* 0x001fe20007f7e0ff */
[----:B----4-:R-:W-:-:S03]  /*1eb00*/  IMAD R3, R10, UR5, RZ ;  /* 0x000000050a037c24 */ /* 0x010fc6000f8e02ff */
[----:B------:R-:W-:Y:S01]  /*1eb10*/  LEA.HI.X.SX32 R7, R15, R0, 0x1, P3 ;  /* 0x000000000f077211 */ /* 0x000fe200018f0eff */
[----:B------:R0:W-:Y:S01]  /*1eb20*/  @P1 STG.E.U8 desc[UR22][R8.64], R25 ;  /* 0x0000001908001986 */ /* 0x0001e2000c101116 */
[----:B------:R-:W-:Y:S02]  /*1eb30*/  ISETP.LT.AND P5, PT, R10, UR11, !P0 ;  /* 0x0000000b0a007c0c */ /* 0x000fe4000c7a1270 */
[C---:B------:R-:W-:Y:S01]  /*1eb40*/  IADD3 R10, P3, PT, R3.reuse, R22, RZ ;  /* 0x00000016030a7210 */ /* 0x040fe20007f7e0ff */
[----:B-1----:R-:W4:Y:S01]  /*1eb50*/  LDL.LU R28, [R1+0x38] ;  /* 0x00003800011c7983 */ /* 0x002f220000300800 */
[C---:B-----5:R-:W-:Y:S01]  /*1eb60*/  ISETP.LT.AND P1, PT, R20.reuse, UR11, !P0 ;  /* 0x0000000b14007c0c */ /* 0x060fe2000c721270 */
[----:B------:R-:W-:Y:S02]  /*1eb70*/  IMAD R13, R20, UR5, RZ ;  /* 0x00000005140d7c24 */ /* 0x000fe4000f8e02ff */
[----:B------:R-:W5:Y:S01]  /*1eb80*/  LDL.LU R20, [R1+0x3c] ;  /* 0x00003c0001147983 */ /* 0x000f620000300800 */
[----:B------:R-:W-:-:S02]  /*1eb90*/  LEA.HI.X.SX32 R11, R3, R0, 0x1, P3 ;  /* 0x00000000030b7211 */ /* 0x000fc400018f0eff */
[C---:B------:R-:W-:Y:S01]  /*1eba0*/  ISETP.LT.AND P2, PT, R14.reuse, UR11, !P0 ;  /* 0x0000000b0e007c0c */ /* 0x040fe2000c741270 */
[----:B------:R-:W-:Y:S02]  /*1ebb0*/  IMAD R3, R14, UR5, RZ ;  /* 0x000000050e037c24 */ /* 0x000fe4000f8e02ff */
[----:B------:R-:W4:Y:S01]  /*1ebc0*/  LDL.LU R14, [R1+0x40] ;  /* 0x00004000010e7983 */ /* 0x000f220000300800 */
[----:B------:R-:W-:Y:S02]  /*1ebd0*/  ISETP.LT.AND P4, PT, R38, UR11, !P0 ;  /* 0x0000000b26007c0c */ /* 0x000fe4000c781270 */
[C---:B------:R-:W-:Y:S01]  /*1ebe0*/  PRMT R24, R16.reuse, 0x7772, RZ ;  /* 0x0000777210187816 */ /* 0x040fe200000000ff */
[----:B0-----:R-:W4:Y:S01]  /*1ebf0*/  LDL.LU R25, [R1+0x44] ;  /* 0x0000440001197983 */ /* 0x001f220000300800 */
[----:B------:R-:W-:Y:S02]  /*1ec00*/  PRMT R2, R16, 0x7773, RZ ;  /* 0x0000777310027816 */ /* 0x000fe400000000ff */
[----:B------:R-:W-:-:S02]  /*1ec10*/  PRMT R31, R17, 0x7770, RZ ;  /* 0x00007770111f7816 */ /* 0x000fc400000000ff */
[----:B------:R-:W-:Y:S01]  /*1ec20*/  PRMT R27, R17, 0x7771, RZ ;  /* 0x00007771111b7816 */ /* 0x000fe200000000ff */
[C---:B------:R-:W-:Y:S01]  /*1ec30*/  IMAD R15, R36.reuse, UR5, RZ ;  /* 0x00000005240f7c24 */ /* 0x040fe2000f8e02ff */
[----:B------:R-:W-:Y:S01]  /*1ec40*/  ISETP.LT.AND P3, PT, R36, UR11, !P0 ;  /* 0x0000000b24007c0c */ /* 0x000fe2000c761270 */
[----:B------:R-:W4:Y:S04]  /*1ec50*/  LDL.LU R21, [R1+0x48] ;  /* 0x0000480001157983 */ /* 0x000f280000300800 */
[----:B------:R0:W-:Y:S01]  /*1ec60*/  @P4 STG.E.U8 desc[UR22][R6.64], R24 ;  /* 0x0000001806004986 */ /* 0x0001e2000c101116 */
[----:B------:R-:W-:-:S04]  /*1ec70*/  IADD3 R4, P4, PT, R13, R22, RZ ;  /* 0x000000160d047210 */ /* 0x000fc80007f9e0ff */
[----:B------:R-:W-:Y:S02]  /*1ec80*/  LEA.HI.X.SX32 R5, R13, R0, 0x1, P4 ;  /* 0x000000000d057211 */ /* 0x000fe400020f0eff */
[C---:B0-----:R-:W-:Y:S01]  /*1ec90*/  IADD3 R6, P6, PT, R3.reuse, R22, RZ ;  /* 0x0000001603067210 */ /* 0x041fe20007fde0ff */
[----:B------:R0:W-:Y:S03]  /*1eca0*/  @P5 STG.E.U8 desc[UR22][R10.64], R2 ;  /* 0x000000020a005986 */ /* 0x0001e6000c101116 */
[----:B------:R-:W-:Y:S01]  /*1ecb0*/  LEA.HI.X.SX32 R7, R3, R0, 0x1, P6 ;  /* 0x0000000003077211 */ /* 0x000fe200030f0eff */
[----:B------:R1:W-:Y:S01]  /*1ecc0*/  @P1 STG.E.U8 desc[UR22][R4.64], R31 ;  /* 0x0000001f04001986 */ /* 0x0003e2000c101116 */
[----:B------:R-:W-:-:S03]  /*1ecd0*/  IADD3 R8, P5, PT, R15, R22, RZ ;  /* 0x000000160f087210 */ /* 0x000fc60007fbe0ff */
[----:B------:R-:W-:Y:S01]  /*1ece0*/  @P2 STG.E.U8 desc[UR22][R6.64], R27 ;  /* 0x0000001b06002986 */ /* 0x000fe2000c101116 */
[----:B------:R-:W-:Y:S02]  /*1ecf0*/  PRMT R26, R17, 0x7772, RZ ;  /* 0x00007772111a7816 */ /* 0x000fe400000000ff */
[----:B------:R-:W-:Y:S02]  /*1ed00*/  LEA.HI.X.SX32 R9, R15, R0, 0x1, P5 ;  /* 0x000000000f097211 */ /* 0x000fe400028f0eff */
[----:B------:R-:W-:-:S03]  /*1ed10*/  PRMT R16, R17, 0x7773, RZ ;  /* 0x0000777311107816 */ /* 0x000fc600000000ff */
[----:B------:R-:W-:Y:S01]  /*1ed20*/  @P3 STG.E.U8 desc[UR22][R8.64], R26 ;  /* 0x0000001a08003986 */ /* 0x000fe2000c101116 */
[C---:B--2---:R-:W-:Y:S01]  /*1ed30*/  IMAD R13, R35.reuse, UR5, RZ ;  /* 0x00000005230d7c24 */ /* 0x044fe2000f8e02ff */
[----:B------:R-:W-:-:S04]  /*1ed40*/  ISETP.LT.AND P4, PT, R35, UR11, !P0 ;  /* 0x0000000b23007c0c */ /* 0x000fc8000c781270 */
[----:B------:R-:W-:Y:S02]  /*1ed50*/  IADD3 R12, P1, PT, R13, R22, RZ ;  /* 0x000000160d0c7210 */ /* 0x000fe40007f3e0ff */
[C---:B---3--:R-:W-:Y:S01]  /*1ed60*/  ISETP.LT.AND P2, PT, R23.reuse, UR11, !P0 ;  /* 0x0000000b17007c0c */ /* 0x048fe2000c741270 */
[----:B------:R-:W-:Y:S02]  /*1ed70*/  IMAD R3, R23, UR5, RZ ;  /* 0x0000000517037c24 */ /* 0x000fe4000f8e02ff */
[----:B------:R-:W2:Y:S01]  /*1ed80*/  LDL.LU R23, [R1+0x4c] ;  /* 0x00004c0001177983 */ /* 0x000ea20000300800 */
[----:B------:R-:W-:-:S03]  /*1ed90*/  LEA.HI.X.SX32 R13, R13, R0, 0x1, P1 ;  /* 0x000000000d0d7211 */ /* 0x000fc600008f0eff */
[----:B------:R-:W3:Y:S01]  /*1eda0*/  LDL.LU R24, [R1+0x54] ;  /* 0x0000540001187983 */ /* 0x000ee20000300800 */
[----:B0-----:R-:W-:-:S03]  /*1edb0*/  IADD3 R2, P1, PT, R3, R22, RZ ;  /* 0x0000001603027210 */ /* 0x001fc60007f3e0ff */
[----:B------:R0:W-:Y:S01]  /*1edc0*/  @P4 STG.E.U8 desc[UR22][R12.64], R16 ;  /* 0x000000100c004986 */ /* 0x0001e2000c101116 */
[----:B------:R-:W-:Y:S02]  /*1edd0*/  LEA.HI.X.SX32 R3, R3, R0, 0x1, P1 ;  /* 0x0000000003037211 */ /* 0x000fe400008f0eff */
[C---:B-----5:R-:W-:Y:S01]  /*1ede0*/  ISETP.LT.AND P4, PT, R20.reuse, UR11, !P0 ;  /* 0x0000000b14007c0c */ /* 0x060fe2000c781270 */
[----:B-1----:R-:W-:Y:S02]  /*1edf0*/  IMAD R5, R20, UR5, RZ ;  /* 0x0000000514057c24 */ /* 0x002fe4000f8e02ff */
[----:B------:R-:W5:Y:S01]  /*1ee00*/  LDL.LU R20, [R1+0x58] ;  /* 0x0000580001147983 */ /* 0x000f620000300800 */
[C---:B----4-:R-:W-:Y:S01]  /*1ee10*/  ISETP.LT.AND P1, PT, R14.reuse, UR11, !P0 ;  /* 0x0000000b0e007c0c */ /* 0x050fe2000c721270 */
[----:B------:R-:W-:Y:S02]  /*1ee20*/  IMAD R15, R14, UR5, RZ ;  /* 0x000000050e0f7c24 */ /* 0x000fe4000f8e02ff */
[----:B------:R-:W4:Y:S04]  /*1ee30*/  LDL.LU R14, [R1+0x5c] ;  /* 0x00005c00010e7983 */ /* 0x000f280000300800 */
[----:B0-----:R-:W4:Y:S01]  /*1ee40*/  LDL.LU R16, [R1+0x60] ;  /* 0x0000600001107983 */ /* 0x001f220000300800 */
[C---:B------:R-:W-:Y:S01]  /*1ee50*/  IMAD R11, R28.reuse, UR5, RZ ;  /* 0x000000051c0b7c24 */ /* 0x040fe2000f8e02ff */
[----:B------:R-:W-:-:S02]  /*1ee60*/  ISETP.LT.AND P3, PT, R28, UR11, !P0 ;  /* 0x0000000b1c007c0c */ /* 0x000fc4000c761270 */
[C---:B------:R-:W-:Y:S01]  /*1ee70*/  PRMT R34, R18.reuse, 0x7770, RZ ;  /* 0x0000777012227816 */ /* 0x040fe200000000ff */
[----:B------:R-:W4:Y:S01]  /*1ee80*/  LDL.LU R26, [R1+0x64] ;  /* 0x00006400011a7983 */ /* 0x000f220000300800 */
[-C--:B------:R-:W-:Y:S02]  /*1ee90*/  IADD3 R10, P5, PT, R11, R22.reuse, RZ ;  /* 0x000000160b0a7210 */ /* 0x080fe40007fbe0ff */
[----:B------:R-:W-:Y:S01]  /*1eea0*/  IADD3 R8, P6, PT, R5, R22, RZ ;  /* 0x0000001605087210 */ /* 0x000fe20007fde0ff */
[----:B------:R0:W-:Y:S01]  /*1eeb0*/  @P2 STG.E.U8 desc[UR22][R2.64], R34 ;  /* 0x0000002202002986 */ /* 0x0001e2000c101116 */
[----:B------:R-:W-:Y:S02]  /*1eec0*/  PRMT R29, R18, 0x7771, RZ ;  /* 0x00007771121d7816 */ /* 0x000fe400000000ff */
[----:B------:R-:W-:Y:S02]  /*1eed0*/  LEA.HI.X.SX32 R11, R11, R0, 0x1, P5 ;  /* 0x000000000b0b7211 */ /* 0x000fe400028f0eff */
[----:B------:R-:W-:-:S02]  /*1eee0*/  IADD3 R12, P2, PT, R15, R22, RZ ;  /* 0x000000160f0c7210 */ /* 0x000fc40007f5e0ff */
[C---:B------:R-:W-:Y:S02]  /*1eef0*/  PRMT R17, R18.reuse, 0x7772, RZ ;  /* 0x0000777212117816 */ /* 0x040fe400000000ff */
[-C--:B------:R-:W-:Y:S01]  /*1ef00*/  LEA.HI.X.SX32 R9, R5, R0.reuse, 0x1, P6 ;  /* 0x0000000005097211 */ /* 0x080fe200030f0eff */
[----:B------:R1:W-:Y:S01]  /*1ef10*/  @P3 STG.E.U8 desc[UR22][R10.64], R29 ;  /* 0x0000001d0a003986 */ /* 0x0003e2000c101116 */
[----:B------:R-:W-:Y:S02]  /*1ef20*/  PRMT R30, R18, 0x7773, RZ ;  /* 0x00007773121e7816 */ /* 0x000fe400000000ff */
[----:B------:R-:W-:Y:S01]  /*1ef30*/  LEA.HI.X.SX32 R13, R15, R0, 0x1, P2 ;  /* 0x000000000f0d7211 */ /* 0x000fe200010f0eff */
[C---:B------:R-:W-:Y:S01]  /*1ef40*/  IMAD R15, R25.reuse, UR5, RZ ;  /* 0x00000005190f7c24 */ /* 0x040fe2000f8e02ff */
[----:B------:R-:W-:Y:S01]  /*1ef50*/  ISETP.LT.AND P3, PT, R25, UR11, !P0 ;  /* 0x0000000b19007c0c */ /* 0x000fe2000c761270 */
[----:B------:R1:W-:Y:S01]  /*1ef60*/  @P4 STG.E.U8 desc[UR22][R8.64], R17 ;  /* 0x0000001108004986 */ /* 0x0003e2000c101116 */
[C---:B------:R-:W-:Y:S01]  /*1ef70*/  ISETP.LT.AND P2, PT, R21.reuse, UR11, !P0 ;  /* 0x0000000b15007c0c */ /* 0x040fe2000c741270 */
[----:B------:R-:W-:-:S02]  /*1ef80*/  IMAD R21, R21, UR5, RZ ;  /* 0x0000000515157c24 */ /* 0x000fc4000f8e02ff */
[----:B------:R1:W-:Y:S01]  /*1ef90*/  @P1 STG.E.U8 desc[UR22][R12.64], R30 ;  /* 0x0000001e0c001986 */ /* 0x0003e2000c101116 */
[----:B0-----:R-:W-:Y:S02]  /*1efa0*/  IADD3 R2, P1, PT, R15, R22, RZ ;  /* 0x000000160f027210 */ /* 0x001fe40007f3e0ff */
[C---:B------:R-:W-:Y:S01]  /*1efb0*/  PRMT R18, R19.reuse, 0x7773, RZ ;  /* 0x0000777313127816 */ /* 0x040fe200000000ff */
[----:B------:R-:W4:Y:S01]  /*1efc0*/  LDL.LU R25, [R1+0x68] ;  /* 0x0000680001197983 */ /* 0x000f220000300800 */
[C---:B------:R-:W-:Y:S02]  /*1efd0*/  PRMT R32, R19.reuse, 0x7772, RZ ;  /* 0x0000777213207816 */ /* 0x040fe400000000ff */
[C---:B------:R-:W-:Y:S01]  /*1efe0*/  PRMT R33, R19.reuse, 0x7771, RZ ;  /* 0x0000777113217816 */ /* 0x040fe200000000ff */
[----:B------:R-:W0:Y:S01]  /*1eff0*/  LDS.128 R4, [R41+0x800] ;  /* 0x0008000029047984 */ /* 0x000e220000000c00 */
[----:B------:R-:W-:Y:S02]  /*1f000*/  PRMT R19, R19, 0x7770, RZ ;  /* 0x0000777013137816 */ /* 0x000fe400000000ff */
[----:B------:R-:W-:-:S02]  /*1f010*/  LEA.HI.X.SX32 R3, R15, R0, 0x1, P1 ;  /* 0x000000000f037211 */ /* 0x000fc400008f0eff */
[----:B-1----:R-:W-:-:S03]  /*1f020*/  IADD3 R10, P5, PT, R21, R22, RZ ;  /* 0x00000016150a7210 */ /* 0x002fc60007fbe0ff */
[----:B------:R-:W-:Y:S01]  /*1f030*/  @P3 STG.E.U8 desc[UR22][R2.64], R19 ;  /* 0x0000001302003986 */ /* 0x000fe2000c101116 */
[----:B------:R-:W-:-:S05]  /*1f040*/  LEA.HI.X.SX32 R11, R21, R0, 0x1, P5 ;  /* 0x00000000150b7211 */ /* 0x000fca00028f0eff */
[----:B------:R1:W-:Y:S01]  /*1f050*/  @P2 STG.E.U8 desc[UR22][R10.64], R33 ;  /* 0x000000210a002986 */ /* 0x0003e2000c101116 */
[C---:B--2---:R-:W-:Y:S01]  /*1f060*/  ISETP.LT.AND P4, PT, R23.reuse, UR11, !P0 ;  /* 0x0000000b17007c0c */ /* 0x044fe2000c781270 */
[----:B------:R-:W-:Y:S02]  /*1f070*/  IMAD R23, R23, UR5, RZ ;  /* 0x0000000517177c24 */ /* 0x000fe4000f8e02ff */
[C---:B---3--:R-:W-:Y:S01]  /*1f080*/  IMAD R15, R24.reuse, UR5, RZ ;  /* 0x00000005180f7c24 */ /* 0x048fe2000f8e02ff */
[----:B------:R-:W-:Y:S02]  /*1f090*/  ISETP.LT.AND P1, PT, R24, UR11, !P0 ;  /* 0x0000000b18007c0c */ /* 0x000fe4000c721270 */
[-C--:B------:R-:W-:Y:S01]  /*1f0a0*/  IADD3 R8, P6, PT, R23, R22.reuse, RZ ;  /* 0x0000001617087210 */ /* 0x080fe20007fde0ff */
[----:B------:R-:W2:Y:S01]  /*1f0b0*/  LDL.LU R24, [R1+0x6c] ;  /* 0x00006c0001187983 */ /* 0x000ea20000300800 */
[----:B------:R-:W-:Y:S02]  /*1f0c0*/  IADD3 R12, P3, PT, R15, R22, RZ ;  /* 0x000000160f0c7210 */ /* 0x000fe40007f7e0ff */
[----:B------:R-:W-:-:S02]  /*1f0d0*/  LEA.HI.X.SX32 R9, R23, R0, 0x1, P6 ;  /* 0x0000000017097211 */ /* 0x000fc400030f0eff */
[----:B------:R-:W-:Y:S02]  /*1f0e0*/  LEA.HI.X.SX32 R13, R15, R0, 0x1, P3 ;  /* 0x000000000f0d7211 */ /* 0x000fe400018f0eff */
[C---:B-----5:R-:W-:Y:S01]  /*1f0f0*/  ISETP.LT.AND P2, PT, R20.reuse, UR11, !P0 ;  /* 0x0000000b14007c0c */ /* 0x060fe2000c741270 */
[----:B------:R-:W-:Y:S02]  /*1f100*/  IMAD R17, R20, UR5, RZ ;  /* 0x0000000514117c24 */ /* 0x000fe4000f8e02ff */
[----:B------:R-:W3:Y:S04]  /*1f110*/  LDL.LU R20, [R1+0x70] ;  /* 0x0000700001147983 */ /* 0x000ee80000300800 */
[----:B------:R5:W-:Y:S04]  /*1f120*/  @P4 STG.E.U8 desc[UR22][R8.64], R32 ;  /* 0x0000002008004986 */ /* 0x000be8000c101116 */
[----:B------:R0:W-:Y:S01]  /*1f130*/  @P1 STG.E.U8 desc[UR22][R12.64], R18 ;  /* 0x000000120c001986 */ /* 0x0001e2000c101116 */
[C---:B----4-:R-:W-:Y:S01]  /*1f140*/  ISETP.LT.AND P1, PT, R16.reuse, UR11, !P0 ;  /* 0x0000000b10007c0c */ /* 0x050fe2000c721270 */
[----:B-1----:R-:W-:-:S02]  /*1f150*/  IMAD R11, R16, UR5, RZ ;  /* 0x00000005100b7c24 */ /* 0x002fc4000f8e02ff */
[----:B------:R-:W4:Y:S01]  /*1f160*/  LDL.LU R16, [R1+0x74] ;  /* 0x0000740001107983 */ /* 0x000f220000300800 */
[C---:B------:R-:W-:Y:S01]  /*1f170*/  IMAD R21, R14.reuse, UR5, RZ ;  /* 0x000000050e157c24 */ /* 0x040fe2000f8e02ff */
[----:B------:R-:W-:Y:S02]  /*1f180*/  ISETP.LT.AND P3, PT, R14, UR11, !P0 ;  /* 0x0000000b0e007c0c */ /* 0x000fe4000c761270 */
[-C--:B------:R-:W-:Y:S02]  /*1f190*/  IADD3 R14, P4, PT, R17, R22.reuse, RZ ;  /* 0x00000016110e7210 */ /* 0x080fe40007f9e0ff */
[----:B------:R-:W-:Y:S02]  /*1f1a0*/  IADD3 R2, P5, PT, R21, R22, RZ ;  /* 0x0000001615027210 */ /* 0x000fe40007fbe0ff */
[----:B------:R-:W-:Y:S02]  /*1f1b0*/  LEA.HI.X.SX32 R15, R17, R0, 0x1, P4 ;  /* 0x00000000110f7211 */ /* 0x000fe400020f0eff */
[----:B0-----:R-:W-:-:S02]  /*1f1c0*/  PRMT R23, R4, 0x7770, RZ ;  /* 0x0000777004177816 */ /* 0x001fc400000000ff */
[----:B------:R-:W-:Y:S02]  /*1f1d0*/  LEA.HI.X.SX32 R3, R21, R0, 0x1, P5 ;  /* 0x0000000015037211 */ /* 0x000fe400028f0eff */
[----:B------:R-:W-:Y:S01]  /*1f1e0*/  PRMT R21, R4, 0x7771, RZ ;  /* 0x0000777104157816 */ /* 0x000fe200000000ff */
[----:B------:R0:W-:Y:S01]  /*1f1f0*/  @P2 STG.E.U8 desc[UR22][R14.64], R23 ;  /* 0x000000170e002986 */ /* 0x0001e2000c101116 */
[C---:B-----5:R-:W-:Y:S01]  /*1f200*/  IADD3 R8, P4, PT, R11.reuse, R22, RZ ;  /* 0x000000160b087210 */ /* 0x060fe20007f9e0ff */
[C---:B------:R-:W-:Y:S01]  /*1f210*/  IMAD R13, R26.reuse, UR5, RZ ;  /* 0x000000051a0d7c24 */ /* 0x040fe2000f8e02ff */
[----:B------:R-:W-:Y:S01]  /*1f220*/  ISETP.LT.AND P2, PT, R26, UR11, !P0 ;  /* 0x0000000b1a007c0c */ /* 0x000fe2000c741270 */
[----:B------:R1:W-:Y:S01]  /*1f230*/  @P3 STG.E.U8 desc[UR22][R2.64], R21 ;  /* 0x0000001502003986 */ /* 0x0003e2000c101116 */
[----:B------:R-:W-:Y:S02]  /*1f240*/  LEA.HI.X.SX32 R9, R11, R0, 0x1, P4 ;  /* 0x000000000b097211 */ /* 0x000fe400020f0eff */
[----:B------:R-:W-:Y:S01]  /*1f250*/  IADD3 R10, P4, PT, R13, R22, RZ ;  /* 0x000000160d0a7210 */ /* 0x000fe20007f9e0ff */
[----:B------:R-:W5:Y:S01]  /*1f260*/  LDL.LU R26, [R1+0x78] ;  /* 0x00007800011a7983 */ /* 0x000f620000300800 */
[----:B------:R-:W-:Y:S01]  /*1f270*/  PRMT R19, R4, 0x7772, RZ ;  /* 0x0000777204137816 */ /* 0x000fe200000000ff */
[C---:B------:R-:W-:Y:S01]  /*1f280*/  IMAD R17, R25.reuse, UR5, RZ ;  /* 0x0000000519117c24 */ /* 0x040fe2000f8e02ff */
[----:B------:R-:W-:-:S02]  /*1f290*/  ISETP.LT.AND P3, PT, R25, UR11, !P0 ;  /* 0x0000000b19007c0c */ /* 0x000fc4000c761270 */
[----:B------:R-:W5:Y:S02]  /*1f2a0*/  LDL.LU R25, [R1+0x7c] ;  /* 0x00007c0001197983 */ /* 0x000f640000300800 */
[----:B------:R-:W-:Y:S02]  /*1f2b0*/  IADD3 R12, P5, PT, R17, R22, RZ ;  /* 0x00000016110c7210 */ /* 0x000fe40007fbe0ff */
[-C--:B------:R-:W-:Y:S02]  /*1f2c0*/  LEA.HI.X.SX32 R11, R13, R0.reuse, 0x1, P4 ;  /* 0x000000000d0b7211 */ /* 0x080fe400020f0eff */
[----:B0-----:R-:W-:Y:S02]  /*1f2d0*/  PRMT R23, R4, 0x7773, RZ ;  /* 0x0000777304177816 */ /* 0x001fe400000000ff */
[----:B------:R-:W-:Y:S02]  /*1f2e0*/  LEA.HI.X.SX32 R13, R17, R0, 0x1, P5 ;  /* 0x00000000110d7211 */ /* 0x000fe400028f0eff */
[----:B-1----:R-:W-:Y:S01]  /*1f2f0*/  PRMT R21, R5, 0x7770, RZ ;  /* 0x0000777005157816 */ /* 0x002fe200000000ff */
[----:B------:R0:W-:Y:S04]  /*1f300*/  @P1 STG.E.U8 desc[UR22][R8.64], R19 ;  /* 0x0000001308001986 */ /* 0x0001e8000c101116 */
[----:B------:R-:W-:Y:S04]  /*1f310*/  @P2 STG.E.U8 desc[UR22][R10.64], R23 ;  /* 0x000000170a002986 */ /* 0x000fe8000c101116 */
[----:B------:R1:W-:Y:S01]  /*1f320*/  @P3 STG.E.U8 desc[UR22][R12.64], R21 ;  /* 0x000000150c003986 */ /* 0x0003e2000c101116 */
[C---:B--2---:R-:W-:Y:S01]  /*1f330*/  ISETP.LT.AND P1, PT, R24.reuse, UR11, !P0 ;  /* 0x0000000b18007c0c */ /* 0x044fe2000c721270 */
[----:B------:R-:W-:-:S02]  /*1f340*/  IMAD R3, R24, UR5, RZ ;  /* 0x0000000518037c24 */ /* 0x000fc4000f8e02ff */
[----:B------:R-:W2:Y:S01]  /*1f350*/  LDL.LU R24, [R1+0x94] ;  /* 0x0000940001187983 */ /* 0x000ea20000300800 */
[C---:B---3--:R-:W-:Y:S01]  /*1f360*/  ISETP.LT.AND P2, PT, R20.reuse, UR11, !P0 ;  /* 0x0000000b14007c0c */ /* 0x048fe2000c741270 */
[----:B0-----:R-:W-:Y:S02]  /*1f370*/  IMAD R9, R20, UR5, RZ ;  /* 0x0000000514097c24 */ /* 0x001fe4000f8e02ff */
[----:B------:R-:W3:Y:S04]  /*1f380*/  LDL.LU R20, [R1+0x80] ;  /* 0x0000800001147983 */ /* 0x000ee80000300800 */
[----:B-1----:R-:W3:Y:S04]  /*1f390*/  LDL.LU R12, [R1+0x84] ;  /* 0x00008400010c7983 */ /* 0x002ee80000300800 */
[----:B------:R-:W3:Y:S01]  /*1f3a0*/  LDL.LU R18, [R1+0x88] ;  /* 0x0000880001127983 */ /* 0x000ee20000300800 */
[C---:B----4-:R-:W-:Y:S01]  /*1f3b0*/  ISETP.LT.AND P3, PT, R16.reuse, UR11, !P0 ;  /* 0x0000000b10007c0c */ /* 0x050fe2000c761270 */
[----:B------:R-:W-:-:S02]  /*1f3c0*/  IMAD R15, R16, UR5, RZ ;  /* 0x00000005100f7c24 */ /* 0x000fc4000f8e02ff */
[----:B------:R-:W4:Y:S04]  /*1f3d0*/  LDL.LU R16, [R1+0x8c] ;  /* 0x00008c0001107983 */ /* 0x000f280000300800 */
[----:B------:R-:W4:Y:S01]  /*1f3e0*/  LDL.LU R14, [R1+0x90] ;  /* 0x00009000010e7983 */ /* 0x000f220000300800 */
[----:B------:R-:W-:Y:S02]  /*1f3f0*/  IADD3 R2, P4, PT, R3, R22, RZ ;  /* 0x0000001603027210 */ /* 0x000fe40007f9e0ff */
[----:B------:R-:W-:Y:S02]  /*1f400*/  PRMT R19, R5, 0x7771, RZ ;  /* 0x0000777105137816 */ /* 0x000fe400000000ff */
[----:B------:R-:W-:Y:S02]  /*1f410*/  LEA.HI.X.SX32 R3, R3, R0, 0x1, P4 ;  /* 0x0000000003037211 */ /* 0x000fe400020f0eff */
[----:B------:R-:W-:-:S02]  /*1f420*/  IADD3 R8, P4, PT, R9, R22, RZ ;  /* 0x0000001609087210 */ /* 0x000fc40007f9e0ff */
[----:B------:R-:W-:Y:S01]  /*1f430*/  PRMT R21, R5, 0x7772, RZ ;  /* 0x0000777205157816 */ /* 0x000fe200000000ff */
[----:B------:R0:W-:Y:S01]  /*1f440*/  @P1 STG.E.U8 desc[UR22][R2.64], R19 ;  /* 0x0000001302001986 */ /* 0x0001e2000c101116 */
[----:B------:R-:W-:Y:S02]  /*1f450*/  LEA.HI.X.SX32 R9, R9, R0, 0x1, P4 ;  /* 0x0000000009097211 */ /* 0x000fe400020f0eff */
[C---:B------:R-:W-:Y:S01]  /*1f460*/  IADD3 R10, P5, PT, R15.reuse, R22, RZ ;  /* 0x000000160f0a7210 */ /* 0x040fe20007fbe0ff */
[C---:B-----5:R-:W-:Y:S01]  /*1f470*/  IMAD R17, R26.reuse, UR5, RZ ;  /* 0x000000051a117c24 */ /* 0x060fe2000f8e02ff */
[----:B------:R-:W-:Y:S01]  /*1f480*/  ISETP.LT.AND P1, PT, R26, UR11, !P0 ;  /* 0x0000000b1a007c0c */ /* 0x000fe2000c721270 */
[----:B------:R-:W-:Y:S01]  /*1f490*/  @P2 STG.E.U8 desc[UR22][R8.64], R21 ;  /* 0x0000001508002986 */ /* 0x000fe2000c101116 */
[----:B------:R-:W-:Y:S01]  /*1f4a0*/  LEA.HI.X.SX32 R11, R15, R0, 0x1, P5 ;  /* 0x000000000f0b7211 */ /* 0x000fe200028f0eff */
[C---:B------:R-:W-:Y:S01]  /*1f4b0*/  IMAD R13, R25.reuse, UR5, RZ ;  /* 0x00000005190d7c24 */ /* 0x040fe2000f8e02ff */
[----:B------:R-:W-:-:S02]  /*1f4c0*/  ISETP.LT.AND P4, PT, R25, UR11, !P0 ;  /* 0x0000000b19007c0c */ /* 0x000fc4000c781270 */
[-C--:B0-----:R-:W-:Y:S02]  /*1f4d0*/  IADD3 R2, P2, PT, R17, R22.reuse, RZ ;  /* 0x0000001611027210 */ /* 0x081fe40007f5e0ff */
[----:B------:R-:W-:Y:S02]  /*1f4e0*/  IADD3 R4, P5, PT, R13, R22, RZ ;  /* 0x000000160d047210 */ /* 0x000fe40007fbe0ff */
[----:B------:R-:W-:Y:S02]  /*1f4f0*/  PRMT R25, R5, 0x7773, RZ ;  /* 0x0000777305197816 */ /* 0x000fe400000000ff */
[-C--:B------:R-:W-:Y:S02]  /*1f500*/  LEA.HI.X.SX32 R3, R17, R0.reuse, 0x1, P2 ;  /* 0x0000000011037211 */ /* 0x080fe400010f0eff */
[C---:B------:R-:W-:Y:S02]  /*1f510*/  PRMT R19, R6.reuse, 0x7770, RZ ;  /* 0x0000777006137816 */ /* 0x040fe400000000ff */
[----:B------:R-:W-:Y:S01]  /*1f520*/  LEA.HI.X.SX32 R5, R13, R0, 0x1, P5 ;  /* 0x000000000d057211 */ /* 0x000fe200028f0eff */
[----:B------:R0:W-:Y:S01]  /*1f530*/  @P3 STG.E.U8 desc[UR22][R10.64], R25 ;  /* 0x000000190a003986 */ /* 0x0001e2000c101116 */
[----:B------:R-:W-:-:S03]  /*1f540*/  PRMT R23, R6, 0x7771, RZ ;  /* 0x0000777106177816 */ /* 0x000fc600000000ff */
[----:B------:R1:W-:Y:S04]  /*1f550*/  @P1 STG.E.U8 desc[UR22][R2.64], R19 ;  /* 0x0000001302001986 */ /* 0x0003e8000c101116 */
[----:B------:R5:W-:Y:S01]  /*1f560*/  @P4 STG.E.U8 desc[UR22][R4.64], R23 ;  /* 0x0000001704004986 */ /* 0x000be2000c101116 */
[----:B0-----:R-:W-:Y:S01]  /*1f570*/  PRMT R25, R6, 0x7772, RZ ;  /* 0x0000777206197816 */ /* 0x001fe200000000ff */
[----:B--2---:R-:W-:Y:S02]  /*1f580*/  IMAD R21, R24, UR5, RZ ;  /* 0x0000000518157c24 */ /* 0x004fe4000f8e02ff */
[----:B---3--:R-:W-:Y:S02]  /*1f590*/  IMAD R9, R20, UR5, RZ ;  /* 0x0000000514097c24 */ /* 0x008fe4000f8e02ff */
[----:B------:R-:W-:-:S03]  /*1f5a0*/  IMAD R13, R12, UR5, RZ ;  /* 0x000000050c0d7c24 */ /* 0x000fc6000f8e02ff */
[-C--:B------:R-:W-:Y:S01]  /*1f5b0*/  IADD3 R8, P6, PT, R9, R22.reuse, RZ ;  /* 0x0000001609087210 */ /* 0x080fe20007fde0ff */
[----:B------:R-:W-:Y:S01]  /*1f5c0*/  IMAD R15, R18, UR5, RZ ;  /* 0x00000005120f7c24 */ /* 0x000fe2000f8e02ff */
[-C--:B-1----:R-:W-:Y:S02]  /*1f5d0*/  IADD3 R2, P2, PT, R13, R22.reuse, RZ ;  /* 0x000000160d027210 */ /* 0x082fe40007f5e0ff */
[----:B------:R-:W-:Y:S02]  /*1f5e0*/  ISETP.LT.AND P4, PT, R12, UR11, !P0 ;  /* 0x0000000b0c007c0c */ /* 0x000fe4000c781270 */
[----:B-----5:R-:W-:Y:S02]  /*1f5f0*/  IADD3 R4, P3, PT, R15, R22, RZ ;  /* 0x000000160f047210 */ /* 0x020fe40007f7e0ff */
[-C--:B------:R-:W-:Y:S01]  /*1f600*/  LEA.HI.X.SX32 R3, R13, R0.reuse, 0x1, P2 ;  /* 0x000000000d037211 */ /* 0x080fe200010f0eff */
[----:B----4-:R-:W-:Y:S02]  /*1f610*/  IMAD R17, R16, UR5, RZ ;  /* 0x0000000510117c24 */ /* 0x010fe4000f8e02ff */
[----:B------:R-:W-:Y:S01]  /*1f620*/  IMAD R19, R14, UR5, RZ ;  /* 0x000000050e137c24 */ /* 0x000fe2000f8e02ff */
[----:B------:R-:W-:-:S02]  /*1f630*/  LEA.HI.X.SX32 R9, R9, R0, 0x1, P6 ;  /* 0x0000000009097211 */ /* 0x000fc400030f0eff */
[-C--:B------:R-:W-:Y:S02]  /*1f640*/  IADD3 R10, P6, PT, R17, R22.reuse, RZ ;  /* 0x00000016110a7210 */ /* 0x080fe40007fde0ff */
[----:B------:R-:W-:Y:S02]  /*1f650*/  IADD3 R12, P2, PT, R19, R22, RZ ;  /* 0x00000016130c7210 */ /* 0x000fe40007f5e0ff */
[----:B------:R-:W-:Y:S02]  /*1f660*/  ISETP.LT.AND P5, PT, R20, UR11, !P0 ;  /* 0x0000000b14007c0c */ /* 0x000fe4000c7a1270 */
[-C--:B------:R-:W-:Y:S02]  /*1f670*/  LEA.HI.X.SX32 R5, R15, R0.reuse, 0x1, P3 ;  /* 0x000000000f057211 */ /* 0x080fe400018f0eff */
[----:B------:R-:W-:Y:S02]  /*1f680*/  ISETP.LT.AND P3, PT, R18, UR11, !P0 ;  /* 0x0000000b12007c0c */ /* 0x000fe4000c761270 */
[----:B------:R-:W-:-:S02]  /*1f690*/  LEA.HI.X.SX32 R13, R19, R0, 0x1, P2 ;  /* 0x00000000130d7211 */ /* 0x000fc400010f0eff */
[----:B------:R-:W-:Y:S02]  /*1f6a0*/  ISETP.LT.AND P1, PT, R24, UR11, !P0 ;  /* 0x0000000b18007c0c */ /* 0x000fe4000c721270 */
[----:B------:R-:W-:Y:S02]  /*1f6b0*/  LEA.HI.X.SX32 R11, R17, R0, 0x1, P6 ;  /* 0x00000000110b7211 */ /* 0x000fe400030f0eff */
[----:B------:R-:W-:Y:S02]  /*1f6c0*/  ISETP.LT.AND P2, PT, R16, UR11, !P0 ;  /* 0x0000000b10007c0c */ /* 0x000fe4000c741270 */
[C---:B------:R-:W-:Y:S02]  /*1f6d0*/  IADD3 R22, P6, PT, R21.reuse, R22, RZ ;  /* 0x0000001615167210 */ /* 0x040fe40007fde0ff */
[----:B------:R-:W-:Y:S02]  /*1f6e0*/  ISETP.LT.AND P0, PT, R14, UR11, !P0 ;  /* 0x0000000b0e007c0c */ /* 0x000fe4000c701270 */
[----:B------:R-:W-:-:S02]  /*1f6f0*/  LEA.HI.X.SX32 R23, R21, R0, 0x1, P6 ;  /* 0x0000000015177211 */ /* 0x000fc400030f0eff */
[----:B------:R-:W-:Y:S02]  /*1f700*/  PRMT R21, R6, 0x7773, RZ ;  /* 0x0000777306157816 */ /* 0x000fe400000000ff */
[C---:B------:R-:W-:Y:S02]  /*1f710*/  PRMT R15, R7.reuse, 0x7773, RZ ;  /* 0x00007773070f7816 */ /* 0x040fe400000000ff */
[C---:B------:R-:W-:Y:S02]  /*1f720*/  PRMT R17, R7.reuse, 0x7772, RZ ;  /* 0x0000777207117816 */ /* 0x040fe400000000ff */
[C---:B------:R-:W-:Y:S02]  /*1f730*/  PRMT R19, R7.reuse, 0x7771, RZ ;  /* 0x0000777107137816 */ /* 0x040fe400000000ff */
[----:B------:R-:W-:Y:S01]  /*1f740*/  PRMT R7, R7, 0x7770, RZ ;  /* 0x0000777007077816 */ /* 0x000fe200000000ff */
[----:B------:R0:W-:Y:S04]  /*1f750*/  @P5 STG.E.U8 desc[UR22][R8.64], R25 ;  /* 0x0000001908005986 */ /* 0x0001e8000c101116 */
[----:B------:R0:W-:Y:S04]  /*1f760*/  @P4 STG.E.U8 desc[UR22][R2.64], R21 ;  /* 0x0000001502004986 */ /* 0x0001e8000c101116 */
[----:B------:R0:W-:Y:S04]  /*1f770*/  @P3 STG.E.U8 desc[UR22][R4.64], R7 ;  /* 0x0000000704003986 */ /* 0x0001e8000c101116 */
[----:B------:R0:W-:Y:S04]  /*1f780*/  @P2 STG.E.U8 desc[UR22][R10.64], R19 ;  /* 0x000000130a002986 */ /* 0x0001e8000c101116 */
[----:B------:R0:W-:Y:S04]  /*1f790*/  @P0 STG.E.U8 desc[UR22][R12.64], R17 ;  /* 0x000000110c000986 */ /* 0x0001e8000c101116 */
[----:B------:R0:W-:Y:S01]  /*1f7a0*/  @P1 STG.E.U8 desc[UR22][R22.64], R15 ;  /* 0x0000000f16001986 */ /* 0x0001e2000c101116 */
[----:B------:R-:W-:Y:S06]  /*1f7b0*/  BAR.SYNC.DEFER_BLOCKING 0x0 ;  /* 0x0000000000007b1d */ /* 0x000fec0000010000 */
[----:B------:R-:W-:Y:S05]  /*1f7c0*/  BRA.U UP0, `(.L_x_13) ;  /* 0x0000000100a07547 */ /* 0x000fea000b800000 */
[----:B------:R-:W1:Y:S01]  /*1f7d0*/  S2UR UR5, SR_CgaCtaId ;  /* 0x00000000000579c3 */ /* 0x000e620000008800 */
[----:B------:R-:W-:Y:S01]  /*1f7e0*/  NOP ;  /* 0x0000000000007918 */ /* 0x000fe20000000000 */
[----:B------:R-:W-:Y:S01]  /*1f7f0*/  UMOV UR4, 0x50 ;  /* 0x0000005000047882 */ /* 0x000fe20000000000 */
[----:B------:R-:W-:Y:S02]  /*1f800*/  IMAD.U32 R0, RZ, RZ, UR7 ;  /* 0x00000007ff007e24 */ /* 0x000fe4000f8e00ff */
[----:B0-----:R-:W-:Y:S02]  /*1f810*/  IMAD.MOV.U32 R3, RZ, RZ, 0xf ;  /* 0x0000000fff037424 */ /* 0x001fe400078e00ff */
[----:B------:R-:W-:Y:S01]  /*1f820*/  IMAD.MOV.U32 R7, RZ, RZ, 0x1 ;  /* 0x00000001ff077424 */ /* 0x000fe200078e00ff */
[----:B------:R-:W-:-:S04]  /*1f830*/  LOP3.LUT R0, R0, 0xffff, RZ, 0xc0, !PT ;  /* 0x0000ffff00007812 */ /* 0x000fc800078ec0ff */
[----:B------:R-:W-:-:S05]  /*1f840*/  SHF.R.U32.HI R0, RZ, 0x5, R0 ;  /* 0x00000005ff007819 */ /* 0x000fca0000011600 */
[----:B------:R-:W-:Y:S01]  /*1f850*/  VIADD R2, R0, 0x10 ;  /* 0x0000001000027836 */ /* 0x000fe20000000000 */
[----:B------:R-:W-:Y:S01]  /*1f860*/  SHF.L.U32 R0, R3, R0, RZ ;  /* 0x0000000003007219 */ /* 0x000fe200000006ff */
[----:B-1----:R-:W-:-:S03]  /*1f870*/  ULEA UR6, UR5, UR4, 0x18 ;  /* 0x0000000405067291 */ /* 0x002fc6000f8ec0ff */
[----:B------:R-:W-:-:S04]  /*1f880*/  SHF.L.U32 R3, R7, R2, RZ ;  /* 0x0000000207037219 */ /* 0x000fc800000006ff */
[----:B------:R-:W-:Y:S02]  /*1f890*/  LOP3.LUT R0, R3, R0, RZ, 0xfc, !PT ;  /* 0x0000000003007212 */ /* 0x000fe400078efcff */
[----:B------:R-:W0:Y:S02]  /*1f8a0*/  LDS R5, [UR6] ;  /* 0x00000006ff057984 */ /* 0x000e240008000800 */
[C---:B------:R-:W-:Y:S02]  /*1f8b0*/  LOP3.LUT R2, R0.reuse, 0xffff, RZ, 0xc0, !PT ;  /* 0x0000ffff00027812 */ /* 0x040fe400078ec0ff */
[----:B0-----:R-:W-:-:S04]  /*1f8c0*/  LOP3.LUT R3, R0, 0xffff, R5, 0x80, !PT ;  /* 0x0000ffff00037812 */ /* 0x001fc800078e8005 */
[----:B------:R-:W-:-:S13]  /*1f8d0*/  ISETP.NE.AND P0, PT, R3, R2, PT ;  /* 0x000000020300720c */ /* 0x000fda0003f05270 */
[----:B------:R-:W-:Y:S05]  /*1f8e0*/  @P0 BRA `(.L_x_14) ;  /* 0x0000000000500947 */ /* 0x000fea0003800000 */
[----:B------:R-:W-:Y:S02]  /*1f8f0*/  SHF.R.U32.HI R5, RZ, 0x10, R5 ;  /* 0x00000010ff057819 */ /* 0x000fe40000011605 */
[----:B------:R-:W-:-:S04]  /*1f900*/  SHF.R.U32.HI R2, RZ, 0x10, R0 ;  /* 0x00000010ff027819 */ /* 0x000fc80000011600 */
[----:B------:R-:W-:-:S04]  /*1f910*/  LOP3.LUT R5, R5, R2, RZ, 0xc0, !PT ;  /* 0x0000000205057212 */ /* 0x000fc800078ec0ff */
[----:B------:R-:W-:-:S13]  /*1f920*/  ISETP.NE.AND P0, PT, R5, R2, PT ;  /* 0x000000020500720c */ /* 0x000fda0003f05270 */
[----:B------:R-:W-:Y:S05]  /*1f930*/  @P0 BRA `(.L_x_15) ;  /* 0x0000000000300947 */ /* 0x000fea0003800000 */
[----:B------:R-:W-:Y:S01]  /*1f940*/  R2UR UR4, R0 ;  /* 0x00000000000472ca */ /* 0x000fe200000e0000 */
[----:B------:R-:W-:Y:S01]  /*1f950*/  VOTEU.ANY UR5, UPT, PT ;  /* 0x0000000000057886 */ /* 0x000fe200038e0100 */
[----:B------:R-:W0:Y:S01]  /*1f960*/  S2R R0, SR_LANEID ;  /* 0x0000000000007919 */ /* 0x000e220000000000 */
[----:B------:R-:W-:-:S10]  /*1f970*/  UFLO.U32 UR5, UR5 ;  /* 0x00000005000572bd */ /* 0x000fd400080e0000 */
[----:B------:R-:W-:-:S06]  /*1f980*/  ULOP3.LUT UR4, URZ, UR4, URZ, 0x33, !UPT ;  /* 0x00000004ff047292 */ /* 0x000fcc000f8e33ff */
[----:B------:R-:W-:-:S04]  /*1f990*/  IMAD.U32 R2, RZ, RZ, UR4 ;  /* 0x00000004ff027e24 */ /* 0x000fc8000f8e00ff */
[----:B------:R-:W1:Y:S02]  /*1f9a0*/  REDUX UR7, R2 ;  /* 0x00000000020773c4 */ /* 0x000e640000000000 */
[----:B------:R2:W-:Y:S01]  /*1f9b0*/  UTCATOMSWS.AND URZ, UR4 ;  /* 0x0000000400ff79e3 */ /* 0x0005e20008000000 */
[----:B0-----:R-:W-:Y:S01]  /*1f9c0*/  ISETP.EQ.U32.AND P0, PT, R0, UR5, PT ;  /* 0x0000000500007c0c */ /* 0x001fe2000bf02070 */
[----:B-1----:R-:W-:-:S12]  /*1f9d0*/  IMAD.U32 R0, RZ, RZ, UR7 ;  /* 0x00000007ff007e24 */ /* 0x002fd8000f8e00ff */
[----:B------:R2:W-:Y:S01]  /*1f9e0*/  @P0 ATOMS.AND RZ, [UR6], R0 ;  /* 0x00000000ffff098c */ /* 0x0005e2000a800006 */
[----:B------:R-:W-:Y:S05]  /*1f9f0*/  BRA `(.L_x_13) ;  /* 0x0000000000147947 */ /* 0x000fea0003800000 */
.L_x_15:
[----:B------:R-:W-:-:S07]  /*1fa00*/  MOV R2, 0x1fa20 ;  /* 0x0001fa2000027802 */ /* 0x000fce0000000f00 */
[----:B------:R-:W-:Y:S05]  /*1fa10*/  CALL.REL.NOINC `($__internal_0_$__cuda_sm10x_tcgen05_guardrail_trap_col_being_dealloced_not_returned_by_alloc) ;  /* 0x00000000002c7944 */ /* 0x000fea0003c00000 */
[----:B------:R-:W-:Y:S05]  /*1fa20*/  BRA `(.L_x_13) ;  /* 0x0000000000087947 */ /* 0x000fea0003800000 */
.L_x_14:
[----:B------:R-:W-:-:S07]  /*1fa30*/  MOV R2, 0x1fa50 ;  /* 0x0001fa5000027802 */ /* 0x000fce0000000f00 */
[----:B------:R-:W-:Y:S05]  /*1fa40*/  CALL.REL.NOINC `($__internal_2_$__cuda_sm10x_tcgen05_guardrail_trap_unallocated_columns_being_dealloced) ;  /* 0x0000000000387944 */ /* 0x000fea0003c00000 */
.L_x_13:
[----:B------:R-:W-:Y:S01]  /*1fa50*/  NOP ;  /* 0x0000000000007918 */ /* 0x000fe20000000000 */
[----:B--2---:R-:W-:Y:S05]  /*1fa60*/  EXIT ;  /* 0x000000000000794d */ /* 0x004fea0003800000 */
.L_x_8:
[----:B------:R-:W1:Y:S02]  /*1fa70*/  SYNCS.PHASECHK.TRANS64.TRYWAIT P4, [UR8], R2 ;  /* 0x00000002ff0075a7 */ /* 0x000e640008081108 */
[----:B-1----:R-:W-:Y:S05]  /*1fa80*/  @!P4 BRA `(.L_x_8) ;  /* 0xfffffffc00f8c947 */ /* 0x002fea000383ffff */
[----:B------:R-:W-:Y:S05]  /*1fa90*/  BRA `(.L_x_16) ;  /* 0xffffff60002c7947 */ /* 0x000fea000383ffff */
.L_x_12:
[----:B------:R-:W0:Y:S02]  /*1faa0*/  SYNCS.PHASECHK.TRANS64.TRYWAIT P0, [UR8], R2 ;  /* 0x00000002ff0075a7 */ /* 0x000e240008001108 */
[----:B0-----:R-:W-:Y:S05]  /*1fab0*/  @!P0 BRA `(.L_x_12) ;  /* 0xfffffffc00f88947 */ /* 0x001fea000383ffff */
[----:B------:R-:W-:Y:S05]  /*1fac0*/  BRA `(.L_x_11) ;  /* 0xffffffd000f07947 */ /* 0x000fea000383ffff */
        .weak           $__internal_0_$__cuda_sm10x_tcgen05_guardrail_trap_col_being_dealloced_not_returned_by_alloc
        .type           $__internal_0_$__cuda_sm10x_tcgen05_guardrail_trap_col_being_dealloced_not_returned_by_alloc,@function
        .size           $__internal_0_$__cuda_sm10x_tcgen05_guardrail_trap_col_being_dealloced_not_returned_by_alloc,($__internal_1_$__cuda_sm10x_tcgen05_guardrail_trap_phase_invalid_during_alloc - $__internal_0_$__cuda_sm10x_tcgen05_guardrail_trap_col_being_dealloced_not_returned_by_alloc)
$__internal_0_$__cuda_sm10x_tcgen05_guardrail_trap_col_being_dealloced_not_returned_by_alloc:
[----:B------:R-:W-:Y:S05]  /*1fad0*/  BPT.TRAP 0x1 ;  /* 0x000000040000795c */ /* 0x000fea0000300000 */
[----:B------:R-:W-:-:S04]  /*1fae0*/  IMAD.MOV.U32 R3, RZ, RZ, 0x0 ;  /* 0x00000000ff037424 */ /* 0x000fc800078e00ff */
[----:B------:R-:W-:Y:S05]  /*1faf0*/  RET.REL.NODEC R2 `(matmul_kernel) ;  /* 0xfffffe0402407950 */ /* 0x000fea0003c3ffff */
        .weak           $__internal_1_$__cuda_sm10x_tcgen05_guardrail_trap_phase_invalid_during_alloc
        .type           $__internal_1_$__cuda_sm10x_tcgen05_guardrail_trap_phase_invalid_during_alloc,@function
        .size           $__internal_1_$__cuda_sm10x_tcgen05_guardrail_trap_phase_invalid_during_alloc,($__internal_2_$__cuda_sm10x_tcgen05_guardrail_trap_unallocated_columns_being_dealloced - $__internal_1_$__cuda_sm10x_tcgen05_guardrail_trap_phase_invalid_during_alloc)
$__internal_1_$__cuda_sm10x_tcgen05_guardrail_trap_phase_invalid_during_alloc:
[----:B------:R-:W-:Y:S05]  /*1fb00*/  BPT.TRAP 0x1 ;  /* 0x000000040000795c */ /* 0x000fea0000300000 */
[----:B------:R-:W-:-:S04]  /*1fb10*/  IMAD.MOV.U32 R3, RZ, RZ, 0x0 ;  /* 0x00000000ff037424 */ /* 0x000fc800078e00ff */
[----:B------:R-:W-:Y:S05]  /*1fb20*/  RET.REL.NODEC R2 `(matmul_kernel) ;  /* 0xfffffe0402347950 */ /* 0x000fea0003c3ffff */
        .weak           $__internal_2_$__cuda_sm10x_tcgen05_guardrail_trap_unallocated_columns_being_dealloced
        .type           $__internal_2_$__cuda_sm10x_tcgen05_guardrail_trap_unallocated_columns_being_dealloced,@function
        .size           $__internal_2_$__cuda_sm10x_tcgen05_guardrail_trap_unallocated_columns_being_dealloced,(.L_x_20 - $__internal_2_$__cuda_sm10x_tcgen05_guardrail_trap_unallocated_columns_being_dealloced)
$__internal_2_$__cuda_sm10x_tcgen05_guardrail_trap_unallocated_columns_being_dealloced:
[----:B------:R-:W-:Y:S05]  /*1fb30*/  BPT.TRAP 0x1 ;  /* 0x000000040000795c */ /* 0x000fea0000300000 */
[----:B------:R-:W-:-:S04]  /*1fb40*/  IMAD.MOV.U32 R3, RZ, RZ, 0x0 ;  /* 0x00000000ff037424 */ /* 0x000fc800078e00ff */
[----:B------:R-:W-:Y:S05]  /*1fb50*/  RET.REL.NODEC R2 `(matmul_kernel) ;  /* 0xfffffe0402287950 */ /* 0x000fea0003c3ffff */
.L_x_17:
[----:B------:R-:W-:-:S00]  /*1fb60*/  BRA `(.L_x_17) ;  /* 0xfffffffc00fc7947 */ /* 0x000fc0000383ffff */
[----:B------:R-:W-:-:S00]  /*1fb70*/  NOP ;  /* 0x0000000000007918 */ /* 0x000fc00000000000 */
        /* <DEDUP_REMOVED lines=8> */
.L_x_20:


//--------------------- .nv.shared.matmul_kernel  --------------------------
	.section	.nv.shared.matmul_kernel,"aw",@nobits
	.sectionflags	@""
	.align	16
	.zero		1024


//--------------------- .nv.shared.reserved.0     --------------------------
	.section	.nv.shared.reserved.0,"aw",@nobits
	.align	8
	.weak		__nv_reservedSMEM_offset_0_alias
	.size		__nv_reservedSMEM_offset_0_alias, 0, 64
	.other		__nv_reservedSMEM_offset_0_alias,@"STO_CUDA_RESERVED_SHARED STV_DEFAULT"
__nv_reservedSMEM_offset_0_alias:
	.zero		0
.nv.shared.reserved.0:
	.zero		64
	.weak		__nv_reservedSMEM_allocation_phase
	.type		__nv_reservedSMEM_allocation_phase,@object
	.size		__nv_reservedSMEM_allocation_phase,(.L_0 - __nv_reservedSMEM_allocation_phase)
__nv_reservedSMEM_allocation_phase:
	.zero		1
.L_0:
	.zero		7
	.weak		__nv_reservedSMEM_devtool_atexit_pc
	.type		__nv_reservedSMEM_devtool_atexit_pc,@object
	.size		__nv_reservedSMEM_devtool_atexit_pc,(__nv_reservedSMEM_allocation_mask - __nv_reservedSMEM_devtool_atexit_pc)
__nv_reservedSMEM_devtool_atexit_pc:
	.zero		8
	.weak		__nv_reservedSMEM_allocation_mask
	.type		__nv_reservedSMEM_allocation_mask,@object
	.size		__nv_reservedSMEM_allocation_mask,(.L_2 - __nv_reservedSMEM_allocation_mask)
__nv_reservedSMEM_allocation_mask:
	.zero		4
.L_2:


//--------------------- .nv.constant0.matmul_kernel --------------------------
	.section	.nv.constant0.matmul_kernel,"a",@progbits
	.sectionflags	@""
	.align	4
.nv.constant0.matmul_kernel:
	.zero		976


//--------------------- SYMBOLS --------------------------

	.type		.nv.reservedSmem.offset0,@object
	.size		.nv.reservedSmem.offset0,0x4
	.type		.nv.reservedSmem.cap,@object
	.size		.nv.reservedSmem.cap,0x4
